# CuTe-DSL kernel — source=fa4 family=fa4_bwd_sm100
# config = {"dtype": "BFloat16", "causal": false, "use_2cta": true, "head_dim": 192, "head_dim_v": 128}


// ===== COMPILED SASS (sm_100a) =====

	.target	sm_100a

	.elftype	@"ET_EXEC"


//--------------------- .note.nv.tkinfo           --------------------------
	.section	.note.nv.tkinfo,"",@"SHT_NOTE"
	.sectionflags	@"SHF_NOTE_NV_TKINFO"
	.tkinfo
        /*0018*/ 	.word	0x00000081
        /*0030*/ 	.string	""
        /*0030*/ 	.string	"ptxas"
        /*0030*/ 	.string	"Cuda compilation tools, release 12.9, V12.9.83"
        /*0030*/ 	.string	"Build system must define TOOLS_VERSION_EXTENDED"
        /*0030*/ 	.string	"-O 3 -arch sm_100a "



//--------------------- .note.nv.cuver            --------------------------
	.section	.note.nv.cuver,"",@"SHT_NOTE"
	.sectionflags	@"SHF_NOTE_NV_CUVER"
        /*0018*/ 	.short	0x0001
        /*001a*/ 	.short	0x0064
        /*001c*/ 	.short	0x0001
        /*001e*/ 	.short	0x0000
        /*0020*/ 	.short	0x0001
        /*0022*/ 	.short	0x0000


//--------------------- .nv.info                  --------------------------
	.section	.nv.info,"",@"SHT_CUDA_INFO"
	.align	4


	//----- nvinfo : EIATTR_REGCOUNT
	.align		4
        /*0000*/ 	.byte	0x04, 0x2f
        /*0002*/ 	.short	(.L_6 - .L_5)
	.align		4
.L_5:
        /*0004*/ 	.word	index@(kernel_cutlass_kernel_flash_attncuteflash_bwd_sm100FlashAttentionBackwardSm100_object_at__tensor0000o19211101213_tensor0000_o_19210111213_tensor0000o19211101213_tensor0000_o_19210111213_t_0)
        /*0008*/ 	.word	0x00000080


	//----- nvinfo : EIATTR_FRAME_SIZE
	.align		4
.L_6:
        /*000c*/ 	.byte	0x04, 0x11
        /*000e*/ 	.short	(.L_8 - .L_7)
	.align		4
.L_7:
        /*0010*/ 	.word	index@($__internal_2_$__cuda_sm10x_tcgen05_guardrail_trap_unallocated_columns_being_dealloced)
        /*0014*/ 	.word	0x00000020


	//----- nvinfo : EIATTR_FRAME_SIZE
	.align		4
.L_8:
        /*0018*/ 	.byte	0x04, 0x11
        /*001a*/ 	.short	(.L_10 - .L_9)
	.align		4
.L_9:
        /*001c*/ 	.word	index@($__internal_1_$__cuda_sm10x_tcgen05_guardrail_trap_phase_invalid_during_alloc)
        /*0020*/ 	.word	0x00000020


	//----- nvinfo : EIATTR_FRAME_SIZE
	.align		4
.L_10:
        /*0024*/ 	.byte	0x04, 0x11
        /*0026*/ 	.short	(.L_12 - .L_11)
	.align		4
.L_11:
        /*0028*/ 	.word	index@($__internal_0_$__cuda_sm10x_tcgen05_guardrail_trap_col_being_dealloced_not_returned_by_alloc)
        /*002c*/ 	.word	0x00000020


	//----- nvinfo : EIATTR_FRAME_SIZE
	.align		4
.L_12:
        /*0030*/ 	.byte	0x04, 0x11
        /*0032*/ 	.short	(.L_14 - .L_13)
	.align		4
.L_13:
        /*0034*/ 	.word	index@(kernel_cutlass_kernel_flash_attncuteflash_bwd_sm100FlashAttentionBackwardSm100_object_at__tensor0000o19211101213_tensor0000_o_19210111213_tensor0000o19211101213_tensor0000_o_19210111213_t_0)
        /*0038*/ 	.word	0x00000020


	//----- nvinfo : EIATTR_MIN_STACK_SIZE
	.align		4
.L_14:
        /*003c*/ 	.byte	0x04, 0x12
        /*003e*/ 	.short	(.L_16 - .L_15)
	.align		4
.L_15:
        /*0040*/ 	.word	index@(kernel_cutlass_kernel_flash_attncuteflash_bwd_sm100FlashAttentionBackwardSm100_object_at__tensor0000o19211101213_tensor0000_o_19210111213_tensor0000o19211101213_tensor0000_o_19210111213_t_0)
        /*0044*/ 	.word	0x00000020
.L_16:


//--------------------- .nv.info.kernel_cutlass_kernel_flash_attncuteflash_bwd_sm100FlashAttentionBackwardSm100_object_at__tensor0000o19211101213_tensor0000_o_19210111213_tensor0000o19211101213_tensor0000_o_19210111213_t_0 --------------------------
	.section	.nv.info.kernel_cutlass_kernel_flash_attncuteflash_bwd_sm100FlashAttentionBackwardSm100_object_at__tensor0000o19211101213_tensor0000_o_19210111213_tensor0000o19211101213_tensor0000_o_19210111213_t_0,"",@"SHT_CUDA_INFO"
	.sectionflags	@""
	.align	4


	//----- nvinfo : EIATTR_CUDA_API_VERSION
	.align		4
        /*0000*/ 	.byte	0x04, 0x37
        /*0002*/ 	.short	(.L_18 - .L_17)
.L_17:
        /*0004*/ 	.word	0x00000081


	//----- nvinfo : EIATTR_KPARAM_INFO
	.align		4
.L_18:
        /*0008*/ 	.byte	0x04, 0x17
        /*000a*/ 	.short	(.L_20 - .L_19)
.L_19:
        /*000c*/ 	.word	0x00000000
        /*0010*/ 	.short	0x0021
        /*0012*/ 	.short	0x0624
        /*0014*/ 	.byte	0x00, 0xf0, 0x31, 0x00


	//----- nvinfo : EIATTR_KPARAM_INFO
	.align		4
.L_20:
        /*0018*/ 	.byte	0x04, 0x17
        /*001a*/ 	.short	(.L_22 - .L_21)
.L_21:
        /*001c*/ 	.word	0x00000000
        /*0020*/ 	.short	0x0020
        /*0022*/ 	.short	0x0620
        /*0024*/ 	.byte	0x00, 0xf0, 0x11, 0x00


	//----- nvinfo : EIATTR_KPARAM_INFO
	.align		4
.L_22:
        /*0028*/ 	.byte	0x04, 0x17
        /*002a*/ 	.short	(.L_24 - .L_23)
.L_23:
        /*002c*/ 	.word	0x00000000
        /*0030*/ 	.short	0x001f
        /*0032*/ 	.short	0x061c
        /*0034*/ 	.byte	0x00, 0xf0, 0x11, 0x00


	//----- nvinfo : EIATTR_KPARAM_INFO
	.align		4
.L_24:
        /*0038*/ 	.byte	0x04, 0x17
        /*003a*/ 	.short	(.L_26 - .L_25)
.L_25:
        /*003c*/ 	.word	0x00000000
        /*0040*/ 	.short	0x001e
        /*0042*/ 	.short	0x0618
        /*0044*/ 	.byte	0x00, 0xf0, 0x11, 0x00


	//----- nvinfo : EIATTR_KPARAM_INFO
	.align		4
.L_26:
        /*0048*/ 	.byte	0x04, 0x17
        /*004a*/ 	.short	(.L_28 - .L_27)
.L_27:
        /*004c*/ 	.word	0x00000000
        /*0050*/ 	.short	0x001d
        /*0052*/ 	.short	0x0614
        /*0054*/ 	.byte	0x00, 0xf0, 0x11, 0x00


	//----- nvinfo : EIATTR_KPARAM_INFO
	.align		4
.L_28:
        /*0058*/ 	.byte	0x04, 0x17
        /*005a*/ 	.short	(.L_30 - .L_29)
.L_29:
        /*005c*/ 	.word	0x00000000
        /*0060*/ 	.short	0x001c
        /*0062*/ 	.short	0x0610
        /*0064*/ 	.byte	0x00, 0xf0, 0x11, 0x00


	//----- nvinfo : EIATTR_KPARAM_INFO
	.align		4
.L_30:
        /*0068*/ 	.byte	0x04, 0x17
        /*006a*/ 	.short	(.L_32 - .L_31)
.L_31:
        /*006c*/ 	.word	0x00000000
        /*0070*/ 	.short	0x001b
        /*0072*/ 	.short	0x060c
        /*0074*/ 	.byte	0x00, 0xf0, 0x0d, 0x00


	//----- nvinfo : EIATTR_KPARAM_INFO
	.align		4
.L_32:
        /*0078*/ 	.byte	0x04, 0x17
        /*007a*/ 	.short	(.L_34 - .L_33)
.L_33:
        /*007c*/ 	.word	0x00000000
        /*0080*/ 	.short	0x001a
        /*0082*/ 	.short	0x0609
        /*0084*/ 	.byte	0x00, 0xf0, 0x0d, 0x00


	//----- nvinfo : EIATTR_KPARAM_INFO
	.align		4
.L_34:
        /*0088*/ 	.byte	0x04, 0x17
        /*008a*/ 	.short	(.L_36 - .L_35)
.L_35:
        /*008c*/ 	.word	0x00000000
        /*0090*/ 	.short	0x0019
        /*0092*/ 	.short	0x0606
        /*0094*/ 	.byte	0x00, 0xf0, 0x0d, 0x00


	//----- nvinfo : EIATTR_KPARAM_INFO
	.align		4
.L_36:
        /*0098*/ 	.byte	0x04, 0x17
        /*009a*/ 	.short	(.L_38 - .L_37)
.L_37:
        /*009c*/ 	.word	0x00000000
        /*00a0*/ 	.short	0x0018
        /*00a2*/ 	.short	0x0603
        /*00a4*/ 	.byte	0x00, 0xf0, 0x0d, 0x00


	//----- nvinfo : EIATTR_KPARAM_INFO
	.align		4
.L_38:
        /*00a8*/ 	.byte	0x04, 0x17
        /*00aa*/ 	.short	(.L_40 - .L_39)
.L_39:
        /*00ac*/ 	.word	0x00000000
        /*00b0*/ 	.short	0x0017
        /*00b2*/ 	.short	0x0600
        /*00b4*/ 	.byte	0x00, 0xf0, 0x0d, 0x00


	//----- nvinfo : EIATTR_KPARAM_INFO
	.align		4
.L_40:
        /*00b8*/ 	.byte	0x04, 0x17
        /*00ba*/ 	.short	(.L_42 - .L_41)
.L_41:
        /*00bc*/ 	.word	0x00000000
        /*00c0*/ 	.short	0x0016
        /*00c2*/ 	.short	0x0580
        /*00c4*/ 	.byte	0x00, 0xf0, 0x01, 0x02


	//----- nvinfo : EIATTR_KPARAM_INFO
	.align		4
.L_42:
        /*00c8*/ 	.byte	0x04, 0x17
        /*00ca*/ 	.short	(.L_44 - .L_43)
.L_43:
        /*00cc*/ 	.word	0x00000000
        /*00d0*/ 	.short	0x0015
        /*00d2*/ 	.short	0x0500
        /*00d4*/ 	.byte	0x00, 0xf0, 0x01, 0x02


	//----- nvinfo : EIATTR_KPARAM_INFO
	.align		4
.L_44:
        /*00d8*/ 	.byte	0x04, 0x17
        /*00da*/ 	.short	(.L_46 - .L_45)
.L_45:
        /*00dc*/ 	.word	0x00000000
        /*00e0*/ 	.short	0x0014
        /*00e2*/ 	.short	0x0480
        /*00e4*/ 	.byte	0x00, 0xf0, 0x01, 0x02


	//----- nvinfo : EIATTR_KPARAM_INFO
	.align		4
.L_46:
        /*00e8*/ 	.byte	0x04, 0x17
        /*00ea*/ 	.short	(.L_48 - .L_47)
.L_47:
        /*00ec*/ 	.word	0x00000000
        /*00f0*/ 	.short	0x0013
        /*00f2*/ 	.short	0x0400
        /*00f4*/ 	.byte	0x00, 0xf0, 0x01, 0x02


	//----- nvinfo : EIATTR_KPARAM_INFO
	.align		4
.L_48:
        /*00f8*/ 	.byte	0x04, 0x17
        /*00fa*/ 	.short	(.L_50 - .L_49)
.L_49:
        /*00fc*/ 	.word	0x00000000
        /*0100*/ 	.short	0x0012
        /*0102*/ 	.short	0x0380
        /*0104*/ 	.byte	0x00, 0xf0, 0x01, 0x02


	//----- nvinfo : EIATTR_KPARAM_INFO
	.align		4
.L_50:
        /*0108*/ 	.byte	0x04, 0x17
        /*010a*/ 	.short	(.L_52 - .L_51)
.L_51:
        /*010c*/ 	.word	0x00000000
        /*0110*/ 	.short	0x0011
        /*0112*/ 	.short	0x0300
        /*0114*/ 	.byte	0x00, 0xf0, 0x01, 0x02


	//----- nvinfo : EIATTR_KPARAM_INFO
	.align		4
.L_52:
        /*0118*/ 	.byte	0x04, 0x17
        /*011a*/ 	.short	(.L_54 - .L_53)
.L_53:
        /*011c*/ 	.word	0x00000000
        /*0120*/ 	.short	0x0010
        /*0122*/ 	.short	0x0280
        /*0124*/ 	.byte	0x00, 0xf0, 0x01, 0x02


	//----- nvinfo : EIATTR_KPARAM_INFO
	.align		4
.L_54:
        /*0128*/ 	.byte	0x04, 0x17
        /*012a*/ 	.short	(.L_56 - .L_55)
.L_55:
        /*012c*/ 	.word	0x00000000
        /*0130*/ 	.short	0x000f
        /*0132*/ 	.short	0x0200
        /*0134*/ 	.byte	0x00, 0xf0, 0x01, 0x02


	//----- nvinfo : EIATTR_KPARAM_INFO
	.align		4
.L_56:
        /*0138*/ 	.byte	0x04, 0x17
        /*013a*/ 	.short	(.L_58 - .L_57)
.L_57:
        /*013c*/ 	.word	0x00000000
        /*0140*/ 	.short	0x000e
        /*0142*/ 	.short	0x0180
        /*0144*/ 	.byte	0x00, 0xf0, 0x01, 0x02


	//----- nvinfo : EIATTR_KPARAM_INFO
	.align		4
.L_58:
        /*0148*/ 	.byte	0x04, 0x17
        /*014a*/ 	.short	(.L_60 - .L_59)
.L_59:
        /*014c*/ 	.word	0x00000000
        /*0150*/ 	.short	0x000d
        /*0152*/ 	.short	0x013c
        /*0154*/ 	.byte	0x00, 0xf0, 0x31, 0x00


	//----- nvinfo : EIATTR_KPARAM_INFO
	.align		4
.L_60:
        /*0158*/ 	.byte	0x04, 0x17
        /*015a*/ 	.short	(.L_62 - .L_61)
.L_61:
        /*015c*/ 	.word	0x00000000
        /*0160*/ 	.short	0x000c
        /*0162*/ 	.short	0x0130
        /*0164*/ 	.byte	0x00, 0xf0, 0x31, 0x00


	//----- nvinfo : EIATTR_KPARAM_INFO
	.align		4
.L_62:
        /*0168*/ 	.byte	0x04, 0x17
        /*016a*/ 	.short	(.L_64 - .L_63)
.L_63:
        /*016c*/ 	.word	0x00000000
        /*0170*/ 	.short	0x000b
        /*0172*/ 	.short	0x0108
        /*0174*/ 	.byte	0x00, 0xf0, 0xa1, 0x00


	//----- nvinfo : EIATTR_KPARAM_INFO
	.align		4
.L_64:
        /*0178*/ 	.byte	0x04, 0x17
        /*017a*/ 	.short	(.L_66 - .L_65)
.L_65:
        /*017c*/ 	.word	0x00000000
        /*0180*/ 	.short	0x000a
        /*0182*/ 	.short	0x00d8
        /*0184*/ 	.byte	0x00, 0xf0, 0xc1, 0x00


	//----- nvinfo : EIATTR_KPARAM_INFO
	.align		4
.L_66:
        /*0188*/ 	.byte	0x04, 0x17
        /*018a*/ 	.short	(.L_68 - .L_67)
.L_67:
        /*018c*/ 	.word	0x00000000
        /*0190*/ 	.short	0x0009
        /*0192*/ 	.short	0x00a8
        /*0194*/ 	.byte	0x00, 0xf0, 0xc1, 0x00


	//----- nvinfo : EIATTR_KPARAM_INFO
	.align		4
.L_68:
        /*0198*/ 	.byte	0x04, 0x17
        /*019a*/ 	.short	(.L_70 - .L_69)
.L_69:
        /*019c*/ 	.word	0x00000000
        /*01a0*/ 	.short	0x0008
        /*01a2*/ 	.short	0x009c
        /*01a4*/ 	.byte	0x00, 0xf0, 0x31, 0x00


	//----- nvinfo : EIATTR_KPARAM_INFO
	.align		4
.L_70:
        /*01a8*/ 	.byte	0x04, 0x17
        /*01aa*/ 	.short	(.L_72 - .L_71)
.L_71:
        /*01ac*/ 	.word	0x00000000
        /*01b0*/ 	.short	0x0007
        /*01b2*/ 	.short	0x0090
        /*01b4*/ 	.byte	0x00, 0xf0, 0x31, 0x00


	//----- nvinfo : EIATTR_KPARAM_INFO
	.align		4
.L_72:
        /*01b8*/ 	.byte	0x04, 0x17
        /*01ba*/ 	.short	(.L_74 - .L_73)
.L_73:
        /*01bc*/ 	.word	0x00000000
        /*01c0*/ 	.short	0x0006
        /*01c2*/ 	.short	0x0068
        /*01c4*/ 	.byte	0x00, 0xf0, 0xa1, 0x00


	//----- nvinfo : EIATTR_KPARAM_INFO
	.align		4
.L_74:
        /*01c8*/ 	.byte	0x04, 0x17
        /*01ca*/ 	.short	(.L_76 - .L_75)
.L_75:
        /*01cc*/ 	.word	0x00000000
        /*01d0*/ 	.short	0x0005
        /*01d2*/ 	.short	0x0040
        /*01d4*/ 	.byte	0x00, 0xf0, 0xa1, 0x00


	//----- nvinfo : EIATTR_KPARAM_INFO
	.align		4
.L_76:
        /*01d8*/ 	.byte	0x04, 0x17
        /*01da*/ 	.short	(.L_78 - .L_77)
.L_77:
        /*01dc*/ 	.word	0x00000000
        /*01e0*/ 	.short	0x0004
        /*01e2*/ 	.short	0x0030
        /*01e4*/ 	.byte	0x00, 0xf0, 0x31, 0x00


	//----- nvinfo : EIATTR_KPARAM_INFO
	.align		4
.L_78:
        /*01e8*/ 	.byte	0x04, 0x17
        /*01ea*/ 	.short	(.L_80 - .L_79)
.L_79:
        /*01ec*/ 	.word	0x00000000
        /*01f0*/ 	.short	0x0003
        /*01f2*/ 	.short	0x0024
        /*01f4*/ 	.byte	0x00, 0xf0, 0x31, 0x00


	//----- nvinfo : EIATTR_KPARAM_INFO
	.align		4
.L_80:
        /*01f8*/ 	.byte	0x04, 0x17
        /*01fa*/ 	.short	(.L_82 - .L_81)
.L_81:
        /*01fc*/ 	.word	0x00000000
        /*0200*/ 	.short	0x0002
        /*0202*/ 	.short	0x0018
        /*0204*/ 	.byte	0x00, 0xf0, 0x31, 0x00


	//----- nvinfo : EIATTR_KPARAM_INFO
	.align		4
.L_82:
        /*0208*/ 	.byte	0x04, 0x17
        /*020a*/ 	.short	(.L_84 - .L_83)
.L_83:
        /*020c*/ 	.word	0x00000000
        /*0210*/ 	.short	0x0001
        /*0212*/ 	.short	0x000c
        /*0214*/ 	.byte	0x00, 0xf0, 0x31, 0x00


	//----- nvinfo : EIATTR_KPARAM_INFO
	.align		4
.L_84:
        /*0218*/ 	.byte	0x04, 0x17
        /*021a*/ 	.short	(.L_86 - .L_85)
.L_85:
        /*021c*/ 	.word	0x00000000
        /*0220*/ 	.short	0x0000
        /*0222*/ 	.short	0x0000
        /*0224*/ 	.byte	0x00, 0xf0, 0x31, 0x00


	//----- nvinfo : EIATTR_AT_ENTRY_FRAGMENTS
	.align		4
.L_86:
        /*0228*/ 	.byte	0x04, 0x4f
        /*022a*/ 	.short	(.L_88 - .L_87)


	//   ....[0]....
.L_87:
        /*022c*/ 	.word	0x00000004


	//   ....[1]....
        /*0230*/ 	.word	0x00000005


	//----- nvinfo : EIATTR_RESERVED_SMEM_USED
	.align		4
.L_88:
        /*0234*/ 	.byte	0x01, 0x41
	.zero		2


	//----- nvinfo : EIATTR_SPARSE_MMA_MASK
	.align		4
        /*0238*/ 	.byte	0x03, 0x50
        /*023a*/ 	.short	0x0000


	//----- nvinfo : EIATTR_TCGEN05_2CTA_USED
	.align		4
        /*023c*/ 	.byte	0x01, 0x52
	.zero		2


	//----- nvinfo : EIATTR_MAXREG_COUNT
	.align		4
        /*0240*/ 	.byte	0x03, 0x1b
        /*0242*/ 	.short	0x0080


	//----- nvinfo : EIATTR_NUM_BARRIERS
	.align		4
        /*0244*/ 	.byte	0x02, 0x4c
        /*0246*/ 	.byte	0x10
	.zero		1


	//----- nvinfo : EIATTR_ANNOTATIONS
	.align		4
        /*0248*/ 	.byte	0x04, 0x55
        /*024a*/ 	.short	(.L_90 - .L_89)


	//   ....[0]....
.L_89:
        /*024c*/ 	.word	0x00000001
        /*0250*/ 	.byte	0x00, 0x49, 0x00, 0x00, 0x01, 0x00, 0x00, 0x00, 0xd0, 0x49, 0x00, 0x00, 0x01, 0x00, 0x00, 0x00
        /*0260*/ 	.byte	0xa0, 0x4a, 0x00, 0x00, 0x01, 0x00, 0x00, 0x00, 0xe0, 0x4a, 0x00, 0x00, 0x01, 0x00, 0x00, 0x00
        /*0270*/ 	.byte	0x30, 0x57, 0x00, 0x00, 0x01, 0x00, 0x00, 0x00, 0x40, 0x57, 0x00, 0x00, 0x01, 0x00, 0x00, 0x00
        /*0280*/ 	.byte	0x50, 0x57, 0x00, 0x00, 0x01, 0x00, 0x00, 0x00, 0x60, 0x57, 0x00, 0x00


	//----- nvinfo : EIATTR_INT_WARP_WIDE_INSTR_OFFSETS
	.align		4
.L_90:
        /*028c*/ 	.byte	0x04, 0x31
        /*028e*/ 	.short	(.L_92 - .L_91)


	//   ....[0]....
.L_91:
        /*0290*/ 	.word	0x00007180


	//   ....[1]....
        /*0294*/ 	.word	0x000071b0


	//----- nvinfo : EIATTR_COOP_GROUP_MASK_REGIDS
	.align		4
.L_92:
        /*0298*/ 	.byte	0x04, 0x29
        /*029a*/ 	.short	(.L_94 - .L_93)


	//   ....[0]....
.L_93:
        /*029c*/ 	.word	0xffffffff


	//   ....[1]....
        /*02a0*/ 	.word	0xffffffff


	//   ....[2]....
        /*02a4*/ 	.word	0xffffffff


	//   ....[3]....
        /*02a8*/ 	.word	0xffffffff


	//   ....[4]....
        /*02ac*/ 	.word	0xffffffff


	//   ....[5]....
        /*02b0*/ 	.word	0xffffffff


	//   ....[6]....
        /*02b4*/ 	.word	0xffffffff


	//   ....[7]....
        /*02b8*/ 	.word	0xffffffff


	//   ....[8]....
        /*02bc*/ 	.word	0xffffffff


	//   ....[9]....
        /*02c0*/ 	.word	0xffffffff


	//   ....[10]....
        /*02c4*/ 	.word	0xffffffff


	//   ....[11]....
        /*02c8*/ 	.word	0xffffffff


	//   ....[12]....
        /*02cc*/ 	.word	0xffffffff


	//   ....[13]....
        /*02d0*/ 	.word	0xffffffff


	//----- nvinfo : EIATTR_COOP_GROUP_INSTR_OFFSETS
	.align		4
.L_94:
        /*02d4*/ 	.byte	0x04, 0x28
        /*02d6*/ 	.short	(.L_96 - .L_95)


	//   ....[0]....
.L_95:
        /*02d8*/ 	.word	0x00000810


	//   ....[1]....
        /*02dc*/ 	.word	0x00000990


	//   ....[2]....
        /*02e0*/ 	.word	0x00000b50


	//   ....[3]....
        /*02e4*/ 	.word	0x00000cd0


	//   ....[4]....
        /*02e8*/ 	.word	0x00000e50


	//   ....[5]....
        /*02ec*/ 	.word	0x00001210


	//   ....[6]....
        /*02f0*/ 	.word	0x00003540


	//   ....[7]....
        /*02f4*/ 	.word	0x00003b50


	//   ....[8]....
        /*02f8*/ 	.word	0x00007010


	//   ....[9]....
        /*02fc*/ 	.word	0x00007270


	//   ....[10]....
        /*0300*/ 	.word	0x0000a110


	//   ....[11]....
        /*0304*/ 	.word	0x0000ad40


	//   ....[12]....
        /*0308*/ 	.word	0x0000b090


	//   ....[13]....
        /*030c*/ 	.word	0x0000b420


	//----- nvinfo : EIATTR_REG_RECONFIG
	.align		4
.L_96:
        /*0310*/ 	.byte	0x01, 0x54
	.zero		2


	//----- nvinfo : EIATTR_VRC_CTA_INIT_COUNT
	.align		4
        /*0314*/ 	.byte	0x02, 0x4a
        /*0316*/ 	.byte	0x80
	.zero		1


	//----- nvinfo : EIATTR_MBARRIER_INSTR_OFFSETS
	.align		4
        /*0318*/ 	.byte	0x04, 0x39
        /*031a*/ 	.short	(.L_98 - .L_97)


	//   ....[0]....
.L_97:
        /*031c*/ 	.word	0x000003e0
        /*0320*/ 	.word	0x000000ff
        /*0324*/ 	.word	0x00000128
        /*0328*/ 	.short	0x0100
        /*032a*/ 	.byte	0x06
	.zero		1


	//   ....[1]....
        /*032c*/ 	.word	0x000004c0
        /*0330*/ 	.word	0x000000ff
        /*0334*/ 	.word	0x00000118
        /*0338*/ 	.short	0x0100
        /*033a*/ 	.byte	0x04
	.zero		1


	//   ....[2]....
        /*033c*/ 	.word	0x000004d0
        /*0340*/ 	.word	0x000000ff
        /*0344*/ 	.word	0x00000110
        /*0348*/ 	.short	0x0100
        /*034a*/ 	.byte	0x04
	.zero		1


	//   ....[3]....
        /*034c*/ 	.word	0x000004e0
        /*0350*/ 	.word	0x000000ff
        /*0354*/ 	.word	0x00000120
        /*0358*/ 	.short	0x0100
        /*035a*/ 	.byte	0x04
	.zero		1


	//   ....[4]....
        /*035c*/ 	.word	0x000005a0
        /*0360*/ 	.word	0x000000ff
        /*0364*/ 	.word	0x000000e8
        /*0368*/ 	.short	0x0100
        /*036a*/ 	.byte	0x06
	.zero		1


	//   ....[5]....
        /*036c*/ 	.word	0x000007a0
        /*0370*/ 	.word	0x000000ff
        /*0374*/ 	.word	0x00000040
        /*0378*/ 	.short	0x0100
        /*037a*/ 	.byte	0x04
	.zero		1


	//   ....[6]....
        /*037c*/ 	.word	0x000007b0
        /*0380*/ 	.word	0x000000ff
        /*0384*/ 	.word	0x00000048
        /*0388*/ 	.short	0x0100
        /*038a*/ 	.byte	0x04
	.zero		1


	//   ....[7]....
        /*038c*/ 	.word	0x00000930
        /*0390*/ 	.word	0x000000ff
        /*0394*/ 	.word	0x00000050
        /*0398*/ 	.short	0x0100
        /*039a*/ 	.byte	0x08
	.zero		1


	//   ....[8]....
        /*039c*/ 	.word	0x00000940
        /*03a0*/ 	.word	0x000000ff
        /*03a4*/ 	.word	0x00000058
        /*03a8*/ 	.short	0x0100
        /*03aa*/ 	.byte	0x08
	.zero		1


	//   ....[9]....
        /*03ac*/ 	.word	0x00000ac0
        /*03b0*/ 	.word	0x000000ff
        /*03b4*/ 	.word	0x00000070
        /*03b8*/ 	.short	0x0100
        /*03ba*/ 	.byte	0x04
	.zero		1


	//   ....[10]....
        /*03bc*/ 	.word	0x00000ad0
        /*03c0*/ 	.word	0x000000ff
        /*03c4*/ 	.word	0x00000078
        /*03c8*/ 	.short	0x0100
        /*03ca*/ 	.byte	0x04
	.zero		1


	//   ....[11]....
        /*03cc*/ 	.word	0x00000ae0
        /*03d0*/ 	.word	0x000000ff
        /*03d4*/ 	.word	0x00000080
        /*03d8*/ 	.short	0x0100
        /*03da*/ 	.byte	0x04
	.zero		1


	//   ....[12]....
        /*03dc*/ 	.word	0x00000af0
        /*03e0*/ 	.word	0x000000ff
        /*03e4*/ 	.word	0x00000088
        /*03e8*/ 	.short	0x0100
        /*03ea*/ 	.byte	0x04
	.zero		1


	//   ....[13]....
        /*03ec*/ 	.word	0x00000c70
        /*03f0*/ 	.word	0x000000ff
        /*03f4*/ 	.word	0x00000090
        /*03f8*/ 	.short	0x0100
        /*03fa*/ 	.byte	0x08
	.zero		1


	//   ....[14]....
        /*03fc*/ 	.word	0x00000c80
        /*0400*/ 	.word	0x000000ff
        /*0404*/ 	.word	0x00000098
        /*0408*/ 	.short	0x0100
        /*040a*/ 	.byte	0x08
	.zero		1


	//   ....[15]....
        /*040c*/ 	.word	0x00000df0
        /*0410*/ 	.word	0x000000ff
        /*0414*/ 	.word	0x00000060
        /*0418*/ 	.short	0x0100
        /*041a*/ 	.byte	0x08
	.zero		1


	//   ....[16]....
        /*041c*/ 	.word	0x00000e00
        /*0420*/ 	.word	0x000000ff
        /*0424*/ 	.word	0x00000068
        /*0428*/ 	.short	0x0100
        /*042a*/ 	.byte	0x08
	.zero		1


	//   ....[17]....
        /*042c*/ 	.word	0x00001080
        /*0430*/ 	.word	0x000000ff
        /*0434*/ 	.word	0x00000020
        /*0438*/ 	.short	0x0100
        /*043a*/ 	.byte	0x05
	.zero		1


	//   ....[18]....
        /*043c*/ 	.word	0x00001090
        /*0440*/ 	.word	0x000000ff
        /*0444*/ 	.word	0x00000028
        /*0448*/ 	.short	0x0100
        /*044a*/ 	.byte	0x05
	.zero		1


	//   ....[19]....
        /*044c*/ 	.word	0x000010a0
        /*0450*/ 	.word	0x000000ff
        /*0454*/ 	.word	0x00000030
        /*0458*/ 	.short	0x0100
        /*045a*/ 	.byte	0x04
	.zero		1


	//   ....[20]....
        /*045c*/ 	.word	0x000010b0
        /*0460*/ 	.word	0x000000ff
        /*0464*/ 	.word	0x00000038
        /*0468*/ 	.short	0x0100
        /*046a*/ 	.byte	0x04
	.zero		1


	//   ....[21]....
        /*046c*/ 	.word	0x000010c0
        /*0470*/ 	.word	0x000000ff
        /*0474*/ 	.word	0x00000000
        /*0478*/ 	.short	0x0100
        /*047a*/ 	.byte	0x04
	.zero		1


	//   ....[22]....
        /*047c*/ 	.word	0x000010d0
        /*0480*/ 	.word	0x000000ff
        /*0484*/ 	.word	0x00000008
        /*0488*/ 	.short	0x0100
        /*048a*/ 	.byte	0x04
	.zero		1


	//   ....[23]....
        /*048c*/ 	.word	0x00001180
        /*0490*/ 	.word	0x000000ff
        /*0494*/ 	.word	0x00000100
        /*0498*/ 	.short	0x0100
        /*049a*/ 	.byte	0x04
	.zero		1


	//   ....[24]....
        /*049c*/ 	.word	0x00001190
        /*04a0*/ 	.word	0x000000ff
        /*04a4*/ 	.word	0x00000108
        /*04a8*/ 	.short	0x0100
        /*04aa*/ 	.byte	0x04
	.zero		1


	//   ....[25]....
        /*04ac*/ 	.word	0x000011a0
        /*04b0*/ 	.word	0x000000ff
        /*04b4*/ 	.word	0x00000010
        /*04b8*/ 	.short	0x0100
        /*04ba*/ 	.byte	0x04
	.zero		1


	//   ....[26]....
        /*04bc*/ 	.word	0x000011b0
        /*04c0*/ 	.word	0x000000ff
        /*04c4*/ 	.word	0x00000018
        /*04c8*/ 	.short	0x0100
        /*04ca*/ 	.byte	0x04
	.zero		1


	//   ....[27]....
        /*04cc*/ 	.word	0x000014b0
        /*04d0*/ 	.word	0x000000ff
        /*04d4*/ 	.word	0x00000118
        /*04d8*/ 	.short	0x010a
        /*04da*/ 	.byte	0x04
	.zero		1


	//   ....[28]....
        /*04dc*/ 	.word	0x00001500
        /*04e0*/ 	.word	0x000000ff
        /*04e4*/ 	.word	0x00000000
        /*04e8*/ 	.short	0x0101
        /*04ea*/ 	.byte	0x05
	.zero		1


	//   ....[29]....
        /*04ec*/ 	.word	0x00001510
        /*04f0*/ 	.word	0x000000ff
        /*04f4*/ 	.word	0x00000118
        /*04f8*/ 	.short	0x010a
        /*04fa*/ 	.byte	0x04
	.zero		1


	//   ....[30]....
        /*04fc*/ 	.word	0x00001550
        /*0500*/ 	.word	0x000000ff
        /*0504*/ 	.word	0x00000000
        /*0508*/ 	.short	0x0101
        /*050a*/ 	.byte	0x05
	.zero		1


	//   ....[31]....
        /*050c*/ 	.word	0x00001560
        /*0510*/ 	.word	0x000000ff
        /*0514*/ 	.word	0x00000118
        /*0518*/ 	.short	0x010a
        /*051a*/ 	.byte	0x04
	.zero		1


	//   ....[32]....
        /*051c*/ 	.word	0x000015a0
        /*0520*/ 	.word	0x000000ff
        /*0524*/ 	.word	0x00000000
        /*0528*/ 	.short	0x0101
        /*052a*/ 	.byte	0x05
	.zero		1


	//   ....[33]....
        /*052c*/ 	.word	0x000015b0
        /*0530*/ 	.word	0x000000ff
        /*0534*/ 	.word	0x00000118
        /*0538*/ 	.short	0x010a
        /*053a*/ 	.byte	0x04
	.zero		1


	//   ....[34]....
        /*053c*/ 	.word	0x00001600
        /*0540*/ 	.word	0x000000ff
        /*0544*/ 	.word	0x00000000
        /*0548*/ 	.short	0x0101
        /*054a*/ 	.byte	0x05
	.zero		1


	//   ....[35]....
        /*054c*/ 	.word	0x00001680
        /*0550*/ 	.word	0x000000ff
        /*0554*/ 	.word	0x00000118
        /*0558*/ 	.short	0x010a
        /*055a*/ 	.byte	0x04
	.zero		1


	//   ....[36]....
        /*055c*/ 	.word	0x000016e0
        /*0560*/ 	.word	0x000000ff
        /*0564*/ 	.word	0x00000000
        /*0568*/ 	.short	0x0101
        /*056a*/ 	.byte	0x05
	.zero		1


	//   ....[37]....
        /*056c*/ 	.word	0x00001880
        /*0570*/ 	.word	0x000000ff
        /*0574*/ 	.word	0x00000008
        /*0578*/ 	.short	0x010a
        /*057a*/ 	.byte	0x04
	.zero		1


	//   ....[38]....
        /*057c*/ 	.word	0x00001c90
        /*0580*/ 	.word	0x000000ff
        /*0584*/ 	.word	0x00000028
        /*0588*/ 	.short	0x010a
        /*058a*/ 	.byte	0x04
	.zero		1


	//   ....[39]....
        /*058c*/ 	.word	0x00001e40
        /*0590*/ 	.word	0x000000ff
        /*0594*/ 	.word	0x00000018
        /*0598*/ 	.short	0x010a
        /*059a*/ 	.byte	0x04
	.zero		1


	//   ....[40]....
        /*059c*/ 	.word	0x00002150
        /*05a0*/ 	.word	0x000000ff
        /*05a4*/ 	.word	0x00000038
        /*05a8*/ 	.short	0x010a
        /*05aa*/ 	.byte	0x04
	.zero		1


	//   ....[41]....
        /*05ac*/ 	.word	0x000022e0
        /*05b0*/ 	.word	0x000000ff
        /*05b4*/ 	.word	0x00000008
        /*05b8*/ 	.short	0x010a
        /*05ba*/ 	.byte	0x04
	.zero		1


	//   ....[42]....
        /*05bc*/ 	.word	0x000027e0
        /*05c0*/ 	.word	0x000000ff
        /*05c4*/ 	.word	0x00000018
        /*05c8*/ 	.short	0x010a
        /*05ca*/ 	.byte	0x04
	.zero		1


	//   ....[43]....
        /*05cc*/ 	.word	0x00002c60
        /*05d0*/ 	.word	0x000000ff
        /*05d4*/ 	.word	0x00000028
        /*05d8*/ 	.short	0x010a
        /*05da*/ 	.byte	0x04
	.zero		1


	//   ....[44]....
        /*05dc*/ 	.word	0x00002df0
        /*05e0*/ 	.word	0x000000ff
        /*05e4*/ 	.word	0x00000008
        /*05e8*/ 	.short	0x010a
        /*05ea*/ 	.byte	0x04
	.zero		1


	//   ....[45]....
        /*05ec*/ 	.word	0x00002ec0
        /*05f0*/ 	.word	0x000000ff
        /*05f4*/ 	.word	0x00000038
        /*05f8*/ 	.short	0x010a
        /*05fa*/ 	.byte	0x04
	.zero		1


	//   ....[46]....
        /*05fc*/ 	.word	0x00002ff0
        /*0600*/ 	.word	0x000000ff
        /*0604*/ 	.word	0x00000018
        /*0608*/ 	.short	0x010a
        /*060a*/ 	.byte	0x04
	.zero		1


	//   ....[47]....
        /*060c*/ 	.word	0x000030e0
        /*0610*/ 	.word	0x000000ff
        /*0614*/ 	.word	0x00000008
        /*0618*/ 	.short	0x010a
        /*061a*/ 	.byte	0x04
	.zero		1


	//   ....[48]....
        /*061c*/ 	.word	0x000031b0
        /*0620*/ 	.word	0x000000ff
        /*0624*/ 	.word	0x00000018
        /*0628*/ 	.short	0x010a
        /*062a*/ 	.byte	0x04
	.zero		1


	//   ....[49]....
        /*062c*/ 	.word	0x000032b0
        /*0630*/ 	.word	0x000000ff
        /*0634*/ 	.word	0x00000008
        /*0638*/ 	.short	0x010a
        /*063a*/ 	.byte	0x04
	.zero		1


	//   ....[50]....
        /*063c*/ 	.word	0x00003320
        /*0640*/ 	.word	0x000000ff
        /*0644*/ 	.word	0x00000028
        /*0648*/ 	.short	0x010a
        /*064a*/ 	.byte	0x04
	.zero		1


	//   ....[51]....
        /*064c*/ 	.word	0x00003380
        /*0650*/ 	.word	0x000000ff
        /*0654*/ 	.word	0x00000018
        /*0658*/ 	.short	0x010a
        /*065a*/ 	.byte	0x04
	.zero		1


	//   ....[52]....
        /*065c*/ 	.word	0x000033e0
        /*0660*/ 	.word	0x000000ff
        /*0664*/ 	.word	0x00000038
        /*0668*/ 	.short	0x010a
        /*066a*/ 	.byte	0x04
	.zero		1


	//   ....[53]....
        /*066c*/ 	.word	0x00003500
        /*0670*/ 	.word	0x000000ff
        /*0674*/ 	.word	0x000000e8
        /*0678*/ 	.short	0x0100
        /*067a*/ 	.byte	0x06
	.zero		1


	//   ....[54]....
        /*067c*/ 	.word	0x000037c0
        /*0680*/ 	.word	0x0000000e
        /*0684*/ 	.word	0x00000000
        /*0688*/ 	.short	0x010a
        /*068a*/ 	.byte	0xff
	.zero		1


	//   ....[55]....
        /*068c*/ 	.word	0x000037e0
        /*0690*/ 	.word	0x0000000e
        /*0694*/ 	.word	0x00000000
        /*0698*/ 	.short	0x010a
        /*069a*/ 	.byte	0xff
	.zero		1


	//   ....[56]....
        /*069c*/ 	.word	0x000039c0
        /*06a0*/ 	.word	0x0000000c
        /*06a4*/ 	.word	0x00000000
        /*06a8*/ 	.short	0x010a
        /*06aa*/ 	.byte	0xff
	.zero		1


	//   ....[57]....
        /*06ac*/ 	.word	0x000039e0
        /*06b0*/ 	.word	0x0000000c
        /*06b4*/ 	.word	0x00000000
        /*06b8*/ 	.short	0x010a
        /*06ba*/ 	.byte	0xff
	.zero		1


	//   ....[58]....
        /*06bc*/ 	.word	0x00003ad0
        /*06c0*/ 	.word	0x0000000c
        /*06c4*/ 	.word	0x00000000
        /*06c8*/ 	.short	0x0101
        /*06ca*/ 	.byte	0xff
	.zero		1


	//   ....[59]....
        /*06cc*/ 	.word	0x000056c0
        /*06d0*/ 	.word	0x000000ff
        /*06d4*/ 	.word	0x00000000
        /*06d8*/ 	.short	0x010a
        /*06da*/ 	.byte	0x18
	.zero		1


	//   ....[60]....
        /*06dc*/ 	.word	0x00005700
        /*06e0*/ 	.word	0x000000ff
        /*06e4*/ 	.word	0x00000098
        /*06e8*/ 	.short	0x010a
        /*06ea*/ 	.byte	0x18
	.zero		1


	//   ....[61]....
        /*06ec*/ 	.word	0x00005dc0
        /*06f0*/ 	.word	0x000000ff
        /*06f4*/ 	.word	0x00000010
        /*06f8*/ 	.short	0x010a
        /*06fa*/ 	.byte	0x18
	.zero		1


	//   ....[62]....
        /*06fc*/ 	.word	0x00005e70
        /*0700*/ 	.word	0x000000ff
        /*0704*/ 	.word	0x00000048
        /*0708*/ 	.short	0x010a
        /*070a*/ 	.byte	0x18
	.zero		1


	//   ....[63]....
        /*070c*/ 	.word	0x000063e0
        /*0710*/ 	.word	0x000000ff
        /*0714*/ 	.word	0x00000000
        /*0718*/ 	.short	0x010a
        /*071a*/ 	.byte	0x18
	.zero		1


	//   ....[64]....
        /*071c*/ 	.word	0x00006400
        /*0720*/ 	.word	0x000000ff
        /*0724*/ 	.word	0x00000058
        /*0728*/ 	.short	0x010a
        /*072a*/ 	.byte	0x18
	.zero		1


	//   ....[65]....
        /*072c*/ 	.word	0x000066f0
        /*0730*/ 	.word	0x000000ff
        /*0734*/ 	.word	0x00000010
        /*0738*/ 	.short	0x010a
        /*073a*/ 	.byte	0x18
	.zero		1


	//   ....[66]....
        /*073c*/ 	.word	0x00006980
        /*0740*/ 	.word	0x000000ff
        /*0744*/ 	.word	0x00000060
        /*0748*/ 	.short	0x010a
        /*074a*/ 	.byte	0x18
	.zero		1


	//   ....[67]....
        /*074c*/ 	.word	0x000069a0
        /*0750*/ 	.word	0x000000ff
        /*0754*/ 	.word	0x00000120
        /*0758*/ 	.short	0x010a
        /*075a*/ 	.byte	0x18
	.zero		1


	//   ....[68]....
        /*075c*/ 	.word	0x00006e40
        /*0760*/ 	.word	0x000000ff
        /*0764*/ 	.word	0x00000080
        /*0768*/ 	.short	0x010a
        /*076a*/ 	.byte	0x18
	.zero		1


	//   ....[69]....
        /*076c*/ 	.word	0x00006e70
        /*0770*/ 	.word	0x000000ff
        /*0774*/ 	.word	0x00000088
        /*0778*/ 	.short	0x010a
        /*077a*/ 	.byte	0x18
	.zero		1


	//   ....[70]....
        /*077c*/ 	.word	0x00006fc0
        /*0780*/ 	.word	0x00000005
        /*0784*/ 	.word	0x00000000
        /*0788*/ 	.short	0x0101
        /*078a*/ 	.byte	0xff
	.zero		1


	//   ....[71]....
        /*078c*/ 	.word	0x00006fd0
        /*0790*/ 	.word	0x000000ff
        /*0794*/ 	.word	0x000000e8
        /*0798*/ 	.short	0x010a
        /*079a*/ 	.byte	0x18
	.zero		1


	//   ....[72]....
        /*079c*/ 	.word	0x000072f0
        /*07a0*/ 	.word	0x000000ff
        /*07a4*/ 	.word	0x000000e8
        /*07a8*/ 	.short	0x0100
        /*07aa*/ 	.byte	0x18
	.zero		1


	//   ....[73]....
        /*07ac*/ 	.word	0x00007780
        /*07b0*/ 	.word	0x000000ff
        /*07b4*/ 	.word	0x00000020
        /*07b8*/ 	.short	0x010a
        /*07ba*/ 	.byte	0x04
	.zero		1


	//   ....[74]....
        /*07bc*/ 	.word	0x000077b0
        /*07c0*/ 	.word	0x000000ff
        /*07c4*/ 	.word	0x00000040
        /*07c8*/ 	.short	0x010a
        /*07ca*/ 	.byte	0x04
	.zero		1


	//   ....[75]....
        /*07cc*/ 	.word	0x000078c0
        /*07d0*/ 	.word	0x000000ff
        /*07d4*/ 	.word	0x00000000
        /*07d8*/ 	.short	0x0101
        /*07da*/ 	.byte	0x15
	.zero		1


	//   ....[76]....
        /*07dc*/ 	.word	0x00008810
        /*07e0*/ 	.word	0x000000ff
        /*07e4*/ 	.word	0x00000028
        /*07e8*/ 	.short	0x0101
        /*07ea*/ 	.byte	0x04
	.zero		1


	//   ....[77]....
        /*07ec*/ 	.word	0x00008820
        /*07f0*/ 	.word	0x000000ff
        /*07f4*/ 	.word	0x00000030
        /*07f8*/ 	.short	0x010a
        /*07fa*/ 	.byte	0x04
	.zero		1


	//   ....[78]....
        /*07fc*/ 	.word	0x00008850
        /*0800*/ 	.word	0x000000ff
        /*0804*/ 	.word	0x00000050
        /*0808*/ 	.short	0x010a
        /*080a*/ 	.byte	0x04
	.zero		1


	//   ....[79]....
        /*080c*/ 	.word	0x00008a40
        /*0810*/ 	.word	0x000000ff
        /*0814*/ 	.word	0x00000068
        /*0818*/ 	.short	0x010a
        /*081a*/ 	.byte	0x04
	.zero		1


	//   ....[80]....
        /*081c*/ 	.word	0x000095a0
        /*0820*/ 	.word	0x000000ff
        /*0824*/ 	.word	0x00000000
        /*0828*/ 	.short	0x0101
        /*082a*/ 	.byte	0x14
	.zero		1


	//   ....[81]....
        /*082c*/ 	.word	0x000095b0
        /*0830*/ 	.word	0x000000ff
        /*0834*/ 	.word	0x00000128
        /*0838*/ 	.short	0x010a
        /*083a*/ 	.byte	0x04
	.zero		1


	//   ....[82]....
        /*083c*/ 	.word	0x00009770
        /*0840*/ 	.word	0x000000ff
        /*0844*/ 	.word	0x00000038
        /*0848*/ 	.short	0x0101
        /*084a*/ 	.byte	0x04
	.zero		1


	//   ....[83]....
        /*084c*/ 	.word	0x00009780
        /*0850*/ 	.word	0x000000ff
        /*0854*/ 	.word	0x00000000
        /*0858*/ 	.short	0x0101
        /*085a*/ 	.byte	0x13
	.zero		1


	//   ....[84]....
        /*085c*/ 	.word	0x00009970
        /*0860*/ 	.word	0x000000ff
        /*0864*/ 	.word	0x00000070
        /*0868*/ 	.short	0x010a
        /*086a*/ 	.byte	0x06
	.zero		1


	//   ....[85]....
        /*086c*/ 	.word	0x0000a120
        /*0870*/ 	.word	0x000000ff
        /*0874*/ 	.word	0x00000000
        /*0878*/ 	.short	0x0101
        /*087a*/ 	.byte	0x05
	.zero		1


	//   ....[86]....
        /*087c*/ 	.word	0x0000a130
        /*0880*/ 	.word	0x000000ff
        /*0884*/ 	.word	0x00000078
        /*0888*/ 	.short	0x010a
        /*088a*/ 	.byte	0x06
	.zero		1


	//   ....[87]....
        /*088c*/ 	.word	0x0000ad50
        /*0890*/ 	.word	0x000000ff
        /*0894*/ 	.word	0x00000000
        /*0898*/ 	.short	0x0101
        /*089a*/ 	.byte	0x04
	.zero		1


	//   ....[88]....
        /*089c*/ 	.word	0x0000ae20
        /*08a0*/ 	.word	0x000000ff
        /*08a4*/ 	.word	0x000000e8
        /*08a8*/ 	.short	0x0100
        /*08aa*/ 	.byte	0x06
	.zero		1


	//   ....[89]....
        /*08ac*/ 	.word	0x0000af10
        /*08b0*/ 	.word	0x000000ff
        /*08b4*/ 	.word	0x000000e8
        /*08b8*/ 	.short	0x0100
        /*08ba*/ 	.byte	0x06
	.zero		1


	//   ....[90]....
        /*08bc*/ 	.word	0x0000b340
        /*08c0*/ 	.word	0x000000ff
        /*08c4*/ 	.word	0x00000090
        /*08c8*/ 	.short	0x010a
        /*08ca*/ 	.byte	0x06
	.zero		1


	//   ....[91]....
        /*08cc*/ 	.word	0x0000b430
        /*08d0*/ 	.word	0x000000ff
        /*08d4*/ 	.word	0x00000000
        /*08d8*/ 	.short	0x0101
        /*08da*/ 	.byte	0x19
	.zero		1


	//   ....[92]....
        /*08dc*/ 	.word	0x0000ba40
        /*08e0*/ 	.word	0x000000ff
        /*08e4*/ 	.word	0x00000128
        /*08e8*/ 	.short	0x0101
        /*08ea*/ 	.byte	0x06
	.zero		1


	//   ....[93]....
        /*08ec*/ 	.word	0x0000bb70
        /*08f0*/ 	.word	0x000000ff
        /*08f4*/ 	.word	0x000000e8
        /*08f8*/ 	.short	0x0100
        /*08fa*/ 	.byte	0x06
	.zero		1


	//   ....[94]....
        /*08fc*/ 	.word	0x0000bc40
        /*0900*/ 	.word	0x000000ff
        /*0904*/ 	.word	0x000000e8
        /*0908*/ 	.short	0x0100
        /*090a*/ 	.byte	0x06
	.zero		1


	//   ....[95]....
        /*090c*/ 	.word	0x0000bc90
        /*0910*/ 	.word	0x00000007
        /*0914*/ 	.word	0x00000118
        /*0918*/ 	.short	0x010a
        /*091a*/ 	.byte	0xff
	.zero		1


	//   ....[96]....
        /*091c*/ 	.word	0x0000bd10
        /*0920*/ 	.word	0x00000007
        /*0924*/ 	.word	0x00000118
        /*0928*/ 	.short	0x010a
        /*092a*/ 	.byte	0xff
	.zero		1


	//   ....[97]....
        /*092c*/ 	.word	0x0000bd70
        /*0930*/ 	.word	0x00000007
        /*0934*/ 	.word	0x00000118
        /*0938*/ 	.short	0x010a
        /*093a*/ 	.byte	0xff
	.zero		1


	//   ....[98]....
        /*093c*/ 	.word	0x0000bdf0
        /*0940*/ 	.word	0x00000007
        /*0944*/ 	.word	0x00000118
        /*0948*/ 	.short	0x010a
        /*094a*/ 	.byte	0xff
	.zero		1


	//   ....[99]....
        /*094c*/ 	.word	0x0000be60
        /*0950*/ 	.word	0x00000007
        /*0954*/ 	.word	0x00000118
        /*0958*/ 	.short	0x010a
        /*095a*/ 	.byte	0xff
	.zero		1


	//   ....[100]....
        /*095c*/ 	.word	0x0000bee0
        /*0960*/ 	.word	0x00000007
        /*0964*/ 	.word	0x00000008
        /*0968*/ 	.short	0x010a
        /*096a*/ 	.byte	0xff
	.zero		1


	//   ....[101]....
        /*096c*/ 	.word	0x0000bf60
        /*0970*/ 	.word	0x00000007
        /*0974*/ 	.word	0x00000028
        /*0978*/ 	.short	0x010a
        /*097a*/ 	.byte	0xff
	.zero		1


	//   ....[102]....
        /*097c*/ 	.word	0x0000bfe0
        /*0980*/ 	.word	0x00000007
        /*0984*/ 	.word	0x00000018
        /*0988*/ 	.short	0x010a
        /*098a*/ 	.byte	0xff
	.zero		1


	//   ....[103]....
        /*098c*/ 	.word	0x0000c060
        /*0990*/ 	.word	0x00000007
        /*0994*/ 	.word	0x00000038
        /*0998*/ 	.short	0x010a
        /*099a*/ 	.byte	0xff
	.zero		1


	//   ....[104]....
        /*099c*/ 	.word	0x0000c0c0
        /*09a0*/ 	.word	0x00000007
        /*09a4*/ 	.word	0x00000008
        /*09a8*/ 	.short	0x010a
        /*09aa*/ 	.byte	0xff
	.zero		1


	//   ....[105]....
        /*09ac*/ 	.word	0x0000c120
        /*09b0*/ 	.word	0x00000007
        /*09b4*/ 	.word	0x00000018
        /*09b8*/ 	.short	0x010a
        /*09ba*/ 	.byte	0xff
	.zero		1


	//   ....[106]....
        /*09bc*/ 	.word	0x0000c1a0
        /*09c0*/ 	.word	0x00000007
        /*09c4*/ 	.word	0x00000028
        /*09c8*/ 	.short	0x010a
        /*09ca*/ 	.byte	0xff
	.zero		1


	//   ....[107]....
        /*09cc*/ 	.word	0x0000c220
        /*09d0*/ 	.word	0x00000007
        /*09d4*/ 	.word	0x00000008
        /*09d8*/ 	.short	0x010a
        /*09da*/ 	.byte	0xff
	.zero		1


	//   ....[108]....
        /*09dc*/ 	.word	0x0000c2a0
        /*09e0*/ 	.word	0x00000007
        /*09e4*/ 	.word	0x00000038
        /*09e8*/ 	.short	0x010a
        /*09ea*/ 	.byte	0xff
	.zero		1


	//   ....[109]....
        /*09ec*/ 	.word	0x0000c320
        /*09f0*/ 	.word	0x00000007
        /*09f4*/ 	.word	0x00000018
        /*09f8*/ 	.short	0x010a
        /*09fa*/ 	.byte	0xff
	.zero		1


	//   ....[110]....
        /*09fc*/ 	.word	0x0000c380
        /*0a00*/ 	.word	0x00000007
        /*0a04*/ 	.word	0x00000008
        /*0a08*/ 	.short	0x010a
        /*0a0a*/ 	.byte	0xff
	.zero		1


	//   ....[111]....
        /*0a0c*/ 	.word	0x0000c3e0
        /*0a10*/ 	.word	0x00000007
        /*0a14*/ 	.word	0x00000018
        /*0a18*/ 	.short	0x010a
        /*0a1a*/ 	.byte	0xff
	.zero		1


	//   ....[112]....
        /*0a1c*/ 	.word	0x0000c460
        /*0a20*/ 	.word	0x00000007
        /*0a24*/ 	.word	0x00000008
        /*0a28*/ 	.short	0x010a
        /*0a2a*/ 	.byte	0xff
	.zero		1


	//   ....[113]....
        /*0a2c*/ 	.word	0x0000c4d0
        /*0a30*/ 	.word	0x00000007
        /*0a34*/ 	.word	0x00000028
        /*0a38*/ 	.short	0x010a
        /*0a3a*/ 	.byte	0xff
	.zero		1


	//   ....[114]....
        /*0a3c*/ 	.word	0x0000c550
        /*0a40*/ 	.word	0x00000007
        /*0a44*/ 	.word	0x00000018
        /*0a48*/ 	.short	0x010a
        /*0a4a*/ 	.byte	0xff
	.zero		1


	//   ....[115]....
        /*0a4c*/ 	.word	0x0000c5c0
        /*0a50*/ 	.word	0x00000007
        /*0a54*/ 	.word	0x00000038
        /*0a58*/ 	.short	0x010a
        /*0a5a*/ 	.byte	0xff
	.zero		1


	//   ....[116]....
        /*0a5c*/ 	.word	0x0000c620
        /*0a60*/ 	.word	0x0000000e
        /*0a64*/ 	.word	0x00000000
        /*0a68*/ 	.short	0x010a
        /*0a6a*/ 	.byte	0xff
	.zero		1


	//   ....[117]....
        /*0a6c*/ 	.word	0x0000c680
        /*0a70*/ 	.word	0x0000000c
        /*0a74*/ 	.word	0x00000000
        /*0a78*/ 	.short	0x010a
        /*0a7a*/ 	.byte	0xff
	.zero		1


	//   ....[118]....
        /*0a7c*/ 	.word	0x0000c6e0
        /*0a80*/ 	.word	0x00000004
        /*0a84*/ 	.word	0x00000000
        /*0a88*/ 	.short	0x010a
        /*0a8a*/ 	.byte	0xff
	.zero		1


	//   ....[119]....
        /*0a8c*/ 	.word	0x0000c750
        /*0a90*/ 	.word	0x00000005
        /*0a94*/ 	.word	0x00000098
        /*0a98*/ 	.short	0x010a
        /*0a9a*/ 	.byte	0xff
	.zero		1


	//   ....[120]....
        /*0a9c*/ 	.word	0x0000c7b0
        /*0aa0*/ 	.word	0x00000004
        /*0aa4*/ 	.word	0x00000010
        /*0aa8*/ 	.short	0x010a
        /*0aaa*/ 	.byte	0xff
	.zero		1


	//   ....[121]....
        /*0aac*/ 	.word	0x0000c830
        /*0ab0*/ 	.word	0x0000001a
        /*0ab4*/ 	.word	0x00000048
        /*0ab8*/ 	.short	0x010a
        /*0aba*/ 	.byte	0xff
	.zero		1


	//   ....[122]....
        /*0abc*/ 	.word	0x0000c8b0
        /*0ac0*/ 	.word	0x00000004
        /*0ac4*/ 	.word	0x00000000
        /*0ac8*/ 	.short	0x010a
        /*0aca*/ 	.byte	0xff
	.zero		1


	//   ....[123]....
        /*0acc*/ 	.word	0x0000c930
        /*0ad0*/ 	.word	0x0000001b
        /*0ad4*/ 	.word	0x00000058
        /*0ad8*/ 	.short	0x010a
        /*0ada*/ 	.byte	0xff
	.zero		1


	//   ....[124]....
        /*0adc*/ 	.word	0x0000c9b0
        /*0ae0*/ 	.word	0x0000001a
        /*0ae4*/ 	.word	0x00000010
        /*0ae8*/ 	.short	0x010a
        /*0aea*/ 	.byte	0xff
	.zero		1


	//   ....[125]....
        /*0aec*/ 	.word	0x0000ca20
        /*0af0*/ 	.word	0x00000004
        /*0af4*/ 	.word	0x00000060
        /*0af8*/ 	.short	0x010a
        /*0afa*/ 	.byte	0xff
	.zero		1


	//   ....[126]....
        /*0afc*/ 	.word	0x0000caa0
        /*0b00*/ 	.word	0x00000004
        /*0b04*/ 	.word	0x00000120
        /*0b08*/ 	.short	0x010a
        /*0b0a*/ 	.byte	0xff
	.zero		1


	//   ....[127]....
        /*0b0c*/ 	.word	0x0000cb20
        /*0b10*/ 	.word	0x00000004
        /*0b14*/ 	.word	0x00000080
        /*0b18*/ 	.short	0x010a
        /*0b1a*/ 	.byte	0xff
	.zero		1


	//   ....[128]....
        /*0b1c*/ 	.word	0x0000cba0
        /*0b20*/ 	.word	0x00000004
        /*0b24*/ 	.word	0x00000088
        /*0b28*/ 	.short	0x010a
        /*0b2a*/ 	.byte	0xff
	.zero		1


	//   ....[129]....
        /*0b2c*/ 	.word	0x0000cc00
        /*0b30*/ 	.word	0x00000004
        /*0b34*/ 	.word	0x000000e8
        /*0b38*/ 	.short	0x010a
        /*0b3a*/ 	.byte	0xff
	.zero		1


	//   ....[130]....
        /*0b3c*/ 	.word	0x0000cc80
        /*0b40*/ 	.word	0x00000005
        /*0b44*/ 	.word	0x00000020
        /*0b48*/ 	.short	0x010a
        /*0b4a*/ 	.byte	0xff
	.zero		1


	//   ....[131]....
        /*0b4c*/ 	.word	0x0000cd00
        /*0b50*/ 	.word	0x00000004
        /*0b54*/ 	.word	0x00000040
        /*0b58*/ 	.short	0x010a
        /*0b5a*/ 	.byte	0xff
	.zero		1


	//   ....[132]....
        /*0b5c*/ 	.word	0x0000cd80
        /*0b60*/ 	.word	0x00000004
        /*0b64*/ 	.word	0x00000030
        /*0b68*/ 	.short	0x010a
        /*0b6a*/ 	.byte	0xff
	.zero		1


	//   ....[133]....
        /*0b6c*/ 	.word	0x0000ce00
        /*0b70*/ 	.word	0x00000004
        /*0b74*/ 	.word	0x00000050
        /*0b78*/ 	.short	0x010a
        /*0b7a*/ 	.byte	0xff
	.zero		1


	//   ....[134]....
        /*0b7c*/ 	.word	0x0000ce80
        /*0b80*/ 	.word	0x00000004
        /*0b84*/ 	.word	0x00000068
        /*0b88*/ 	.short	0x010a
        /*0b8a*/ 	.byte	0xff
	.zero		1


	//   ....[135]....
        /*0b8c*/ 	.word	0x0000cf00
        /*0b90*/ 	.word	0x00000004
        /*0b94*/ 	.word	0x00000128
        /*0b98*/ 	.short	0x010a
        /*0b9a*/ 	.byte	0xff
	.zero		1


	//   ....[136]....
        /*0b9c*/ 	.word	0x0000cf60
        /*0ba0*/ 	.word	0x00000007
        /*0ba4*/ 	.word	0x00000070
        /*0ba8*/ 	.short	0x010a
        /*0baa*/ 	.byte	0xff
	.zero		1


	//   ....[137]....
        /*0bac*/ 	.word	0x0000cfc0
        /*0bb0*/ 	.word	0x00000004
        /*0bb4*/ 	.word	0x00000078
        /*0bb8*/ 	.short	0x010a
        /*0bba*/ 	.byte	0xff
	.zero		1


	//   ....[138]....
        /*0bbc*/ 	.word	0x0000d030
        /*0bc0*/ 	.word	0x00000003
        /*0bc4*/ 	.word	0x00000090
        /*0bc8*/ 	.short	0x010a
        /*0bca*/ 	.byte	0xff
	.zero		1


	//----- nvinfo : EIATTR_NUM_MBARRIERS
	.align		4
.L_98:
        /*0bcc*/ 	.byte	0x03, 0x38
        /*0bce*/ 	.short	0x0021


	//----- nvinfo : EIATTR_EXIT_INSTR_OFFSETS
	.align		4
        /*0bd0*/ 	.byte	0x04, 0x1c
        /*0bd2*/ 	.short	(.L_100 - .L_99)


	//   ....[0]....
.L_99:
        /*0bd4*/ 	.word	0x0000bc70


	//----- nvinfo : EIATTR_REQNTID
	.align		4
.L_100:
        /*0bd8*/ 	.byte	0x04, 0x10
        /*0bda*/ 	.short	(.L_102 - .L_101)
.L_101:
        /*0bdc*/ 	.word	0x00000200
        /*0be0*/ 	.word	0x00000001
        /*0be4*/ 	.word	0x00000001


	//----- nvinfo : EIATTR_CRS_STACK_SIZE
	.align		4
.L_102:
        /*0be8*/ 	.byte	0x04, 0x1e
        /*0bea*/ 	.short	(.L_104 - .L_103)
.L_103:
        /*0bec*/ 	.word	0x00000000


	//----- nvinfo : EIATTR_CBANK_PARAM_SIZE
	.align		4
.L_104:
        /*0bf0*/ 	.byte	0x03, 0x19
        /*0bf2*/ 	.short	0x0630


	//----- nvinfo : EIATTR_PARAM_CBANK
	.align		4
        /*0bf4*/ 	.byte	0x04, 0x0a
        /*0bf6*/ 	.short	(.L_106 - .L_105)
	.align		4
.L_105:
        /*0bf8*/ 	.word	index@(.nv.constant0.kernel_cutlass_kernel_flash_attncuteflash_bwd_sm100FlashAttentionBackwardSm100_object_at__tensor0000o19211101213_tensor0000_o_19210111213_tensor0000o19211101213_tensor0000_o_19210111213_t_0)
        /*0bfc*/ 	.short	0x0380
        /*0bfe*/ 	.short	0x0630


	//----- nvinfo : EIATTR_SW_WAR
	.align		4
.L_106:
        /*0c00*/ 	.byte	0x04, 0x36
        /*0c02*/ 	.short	(.L_108 - .L_107)
.L_107:
        /*0c04*/ 	.word	0x00000008
.L_108:


//--------------------- .nv.compat                --------------------------
	.section	.nv.compat,"",@"SHT_CUDA_COMPAT_INFO"
	.align	4
        /*0000*/ 	.byte	0x02, 0x02, 0x02, 0x00, 0x02, 0x05, 0x05, 0x00, 0x02, 0x03, 0x01, 0x00, 0x02, 0x06, 0x01, 0x00


//--------------------- .nv.callgraph             --------------------------
	.section	.nv.callgraph,"",@"SHT_CUDA_CALLGRAPH"
	.align	4
	.sectionentsize	8
	.align		4
        /*0000*/ 	.word	0x00000000
	.align		4
        /*0004*/ 	.word	0xffffffff
	.align		4
        /*0008*/ 	.word	0x00000000
	.align		4
        /*000c*/ 	.word	0xfffffffe
	.align		4
        /*0010*/ 	.word	0x00000000
	.align		4
        /*0014*/ 	.word	0xfffffffd
	.align		4
        /*0018*/ 	.word	0x00000000
	.align		4
        /*001c*/ 	.word	0xfffffffc


//--------------------- .text.kernel_cutlass_kernel_flash_attncuteflash_bwd_sm100FlashAttentionBackwardSm100_object_at__tensor0000o19211101213_tensor0000_o_19210111213_tensor0000o19211101213_tensor0000_o_19210111213_t_0 --------------------------
	.section	.text.kernel_cutlass_kernel_flash_attncuteflash_bwd_sm100FlashAttentionBackwardSm100_object_at__tensor0000o19211101213_tensor0000_o_19210111213_tensor0000o19211101213_tensor0000_o_19210111213_t_0,"ax",@progbits
	.align	128
        .global         kernel_cutlass_kernel_flash_attncuteflash_bwd_sm100FlashAttentionBackwardSm100_object_at__tensor0000o19211101213_tensor0000_o_19210111213_tensor0000o19211101213_tensor0000_o_19210111213_t_0
        .type           kernel_cutlass_kernel_flash_attncuteflash_bwd_sm100FlashAttentionBackwardSm100_object_at__tensor0000o19211101213_tensor0000_o_19210111213_tensor0000o19211101213_tensor0000_o_19210111213_t_0,@function
        .size           kernel_cutlass_kernel_flash_attncuteflash_bwd_sm100FlashAttentionBackwardSm100_object_at__tensor0000o19211101213_tensor0000_o_19210111213_tensor0000o19211101213_tensor0000_o_19210111213_t_0,(.L_x_231 - kernel_cutlass_kernel_flash_attncuteflash_bwd_sm100FlashAttentionBackwardSm100_object_at__tensor0000o19211101213_tensor0000_o_19210111213_tensor0000o19211101213_tensor0000_o_19210111213_t_0)
        .other          kernel_cutlass_kernel_flash_attncuteflash_bwd_sm100FlashAttentionBackwardSm100_object_at__tensor0000o19211101213_tensor0000_o_19210111213_tensor0000o19211101213_tensor0000_o_19210111213_t_0,@"STO_CUDA_ENTRY STV_DEFAULT"
kernel_cutlass_kernel_flash_attncuteflash_bwd_sm100FlashAttentionBackwardSm100_object_at__tensor0000o19211101213_tensor0000_o_19210111213_tensor0000o19211101213_tensor0000_o_19210111213_t_0:
.text.kernel_cutlass_kernel_flash_attncuteflash_bwd_sm100FlashAttentionBackwardSm100_object_at__tensor0000o19211101213_tensor0000_o_19210111213_tensor0000o19211101213_tensor0000_o_19210111213_t_0:
[----:B------:R-:W1:Y:S02]  /*0000*/  LDC R1, c[0x0][0x37c] ;  /* 0x0000df00ff017b82 */ /* 0x000e640000000800 */
[----:B-1----:R-:W-:Y:S01]  /*0010*/  IADD3 R1, PT, PT, R1, -0x20, RZ ;  /* 0xffffffe001017810 */ /* 0x002fe20007ffe0ff */
[----:B------:R-:W1:Y:S05]  /*0020*/  S2R R0, SR_TID.X ;  /* 0x0000000000007919 */ /* 0x000e6a0000002100 */
[----:B------:R-:W2:Y:S01]  /*0030*/  S2UR UR43, SR_CTAID.X ;  /* 0x00000000002b79c3 */ /* 0x000ea20000002500 */
[----:B------:R-:W-:Y:S01]  /*0040*/  BSSY.RECONVERGENT B0, `(.L_x_0) ;  /* 0x0000058000007945 */ /* 0x000fe20003800200 */
[----:B--2---:R-:W-:-:S06]  /*0050*/  ULOP3.LUT UR5, UR43, 0x1, URZ, 0xc0, !UPT ;  /* 0x000000012b057892 */ /* 0x004fcc000f8ec0ff */
[----:B------:R-:W-:Y:S01]  /*0060*/  IMAD.U32 R6, RZ, RZ, UR5 ;  /* 0x00000005ff067e24 */ /* 0x000fe2000f8e00ff */
[----:B-1----:R-:W-:-:S04]  /*0070*/  SHF.R.U32.HI R0, RZ, 0x5, R0 ;  /* 0x00000005ff007819 */ /* 0x002fc80000011600 */
[----:B------:R-:W-:-:S13]  /*0080*/  R2UR UR4, R0 ;  /* 0x00000000000472ca */ /* 0x000fda00000e0000 */
[----:B------:R-:W-:Y:S01]  /*0090*/  UISETP.NE.AND UP0, UPT, UR4, 0xd, UPT ;  /* 0x0000000d0400788c */ /* 0x000fe2000bf05270 */
[----:B------:R-:W-:-:S08]  /*00a0*/  IMAD.U32 R3, RZ, RZ, UR4 ;  /* 0x00000004ff037e24 */ /* 0x000fd0000f8e00ff */
[----:B------:R-:W-:Y:S05]  /*00b0*/  BRA.U UP0, `(.L_x_1) ;  /* 0x0000000100807547 */ /* 0x000fea000b800000 */
[----:B------:R-:W-:Y:S02]  /*00c0*/  ELECT P0, URZ, PT ;  /* 0x0000000000ff782f */ /* 0x000fe40003800000 */
[----:B------:R-:W-:-:S11]  /*00d0*/  PLOP3.LUT P2, PT, PT, PT, PT, 0x8, 0x80 ;  /* 0x000000000080781c */ /* 0x000fd60003f4e170 */
[----:B------:R-:W-:Y:S05]  /*00e0*/  @!P0 BRA `(.L_x_2) ;  /* 0x0000000400348947 */ /* 0x000fea0003800000 */
[----:B------:R-:W1:Y:S02]  /*00f0*/  LDCU.64 UR4, c[0x0][0x348] ;  /* 0x00006900ff0477ac */ /* 0x000e640008000a00 */
[----:B-1----:R-:W-:Y:S02]  /*0100*/  UIADD3 UR20, UP1, UPT, UR4, 0x180, URZ ;  /* 0x0000018004147890 */ /* 0x002fe4000ff3e0ff */
[----:B------:R-:W-:Y:S02]  /*0110*/  UIADD3 UR18, UP0, UPT, UR4, 0x200, URZ ;  /* 0x0000020004127890 */ /* 0x000fe4000ff1e0ff */
[----:B------:R-:W-:Y:S02]  /*0120*/  UIADD3 UR16, UP6, UPT, UR4, 0x280, URZ ;  /* 0x0000028004107890 */ /* 0x000fe4000ffde0ff */
[----:B------:R-:W-:Y:S02]  /*0130*/  UIADD3 UR14, UP5, UPT, UR4, 0x300, URZ ;  /* 0x00000300040e7890 */ /* 0x000fe4000ffbe0ff */
[----:B------:R-:W-:-:S02]  /*0140*/  UIADD3 UR12, UP4, UPT, UR4, 0x380, URZ ;  /* 0x00000380040c7890 */ /* 0x000fc4000ff9e0ff */
[----:B------:R-:W-:Y:S02]  /*0150*/  UIADD3.X UR21, UPT, UPT, URZ, UR5, URZ, UP1, !UPT ;  /* 0x00000005ff157290 */ /* 0x000fe40008ffe4ff */
[----:B------:R-:W-:Y:S02]  /*0160*/  UIADD3 UR10, UP3, UPT, UR4, 0x480, URZ ;  /* 0x00000480040a7890 */ /* 0x000fe4000ff7e0ff */
[----:B------:R-:W-:Y:S02]  /*0170*/  UIADD3.X UR19, UPT, UPT, URZ, UR5, URZ, UP0, !UPT ;  /* 0x00000005ff137290 */ /* 0x000fe400087fe4ff */
[----:B------:R-:W-:Y:S02]  /*0180*/  UIADD3 UR8, UP2, UPT, UR4, 0x400, URZ ;  /* 0x0000040004087890 */ /* 0x000fe4000ff5e0ff */
[----:B------:R-:W-:Y:S01]  /*0190*/  UIADD3.X UR17, UPT, UPT, URZ, UR5, URZ, UP6, !UPT ;  /* 0x00000005ff117290 */ /* 0x000fe2000b7fe4ff */
[----:B------:R3:W-:Y:S01]  /*01a0*/  UTMACCTL.PF [UR20] ;  /* 0x00000000140079b9 */ /* 0x0007e20008040000 */
[----:B------:R-:W-:-:S03]  /*01b0*/  UIADD3 UR6, UP1, UPT, UR4, 0x500, URZ ;  /* 0x0000050004067890 */ /* 0x000fc6000ff3e0ff */
[----:B------:R3:W-:Y:S01]  /*01c0*/  UTMACCTL.PF [UR18] ;  /* 0x00000000120079b9 */ /* 0x0007e20008040000 */
[----:B------:R-:W-:-:S03]  /*01d0*/  UIADD3.X UR15, UPT, UPT, URZ, UR5, URZ, UP5, !UPT ;  /* 0x00000005ff0f7290 */ /* 0x000fc6000affe4ff */
[----:B------:R3:W-:Y:S01]  /*01e0*/  UTMACCTL.PF [UR16] ;  /* 0x00000000100079b9 */ /* 0x0007e20008040000 */
[----:B------:R-:W-:Y:S02]  /*01f0*/  UIADD3 UR4, UP0, UPT, UR4, 0x580, URZ ;  /* 0x0000058004047890 */ /* 0x000fe4000ff1e0ff */
[----:B------:R-:W-:-:S03]  /*0200*/  UIADD3.X UR13, UPT, UPT, URZ, UR5, URZ, UP4, !UPT ;  /* 0x00000005ff0d7290 */ /* 0x000fc6000a7fe4ff */
[----:B------:R3:W-:Y:S01]  /*0210*/  UTMACCTL.PF [UR14] ;  /* 0x000000000e0079b9 */ /* 0x0007e20008040000 */
[----:B------:R-:W-:Y:S02]  /*0220*/  UIADD3.X UR11, UPT, UPT, URZ, UR5, URZ, UP3, !UPT ;  /* 0x00000005ff0b7290 */ /* 0x000fe40009ffe4ff */
[----:B------:R-:W-:-:S03]  /*0230*/  UIADD3.X UR9, UPT, UPT, URZ, UR5, URZ, UP2, !UPT ;  /* 0x00000005ff097290 */ /* 0x000fc600097fe4ff */
[----:B------:R3:W-:Y:S01]  /*0240*/  UTMACCTL.PF [UR12] ;  /* 0x000000000c0079b9 */ /* 0x0007e20008040000 */
[----:B------:R-:W-:-:S03]  /*0250*/  UIADD3.X UR7, UPT, UPT, URZ, UR5, URZ, UP1, !UPT ;  /* 0x00000005ff077290 */ /* 0x000fc60008ffe4ff */
[----:B------:R3:W-:Y:S01]  /*0260*/  UTMACCTL.PF [UR10] ;  /* 0x000000000a0079b9 */ /* 0x0007e20008040000 */
[----:B------:R-:W-:Y:S01]  /*0270*/  UIADD3.X UR5, UPT, UPT, URZ, UR5, URZ, UP0, !UPT ;  /* 0x00000005ff057290 */ /* 0x000fe200087fe4ff */
[----:B------:R3:W-:Y:S04]  /*0280*/  UTMACCTL.PF [UR8] ;  /* 0x00000000080079b9 */ /* 0x0007e80008040000 */
[----:B------:R3:W-:Y:S04]  /*0290*/  UTMACCTL.PF [UR6] ;  /* 0x00000000060079b9 */ /* 0x0007e80008040000 */
[----:B------:R3:W-:Y:S02]  /*02a0*/  UTMACCTL.PF [UR4] ;  /* 0x00000000040079b9 */ /* 0x0007e40008040000 */
[----:B---3--:R-:W-:Y:S05]  /*02b0*/  BRA `(.L_x_2) ;  /* 0x0000000000c07947 */ /* 0x008fea0003800000 */
.L_x_1:
[----:B------:R-:W-:-:S13]  /*02c0*/  R2UR UR4, R0 ;  /* 0x00000000000472ca */ /* 0x000fda00000e0000 */
[----:B------:R-:W-:-:S09]  /*02d0*/  UISETP.NE.AND UP0, UPT, UR4, 0xc, UPT ;  /* 0x0000000c0400788c */ /* 0x000fd2000bf05270 */
[----:B------:R-:W-:Y:S05]  /*02e0*/  BRA.U !UP0, `(.L_x_3) ;  /* 0x0000000108847547 */ /* 0x000fea000b800000 */
[----:B------:R-:W-:Y:S02]  /*02f0*/  R2UR UR4, R0 ;  /* 0x00000000000472ca */ /* 0x000fe400000e0000 */
[----:B------:R-:W-:-:S11]  /*0300*/  PLOP3.LUT P2, PT, PT, PT, PT, 0x8, 0x80 ;  /* 0x000000000080781c */ /* 0x000fd60003f4e170 */
[----:B------:R-:W-:-:S09]  /*0310*/  UISETP.NE.AND UP0, UPT, UR4, 0x4, UPT ;  /* 0x000000040400788c */ /* 0x000fd2000bf05270 */
[----:B------:R-:W-:Y:S05]  /*0320*/  BRA.U !UP0, `(.L_x_4) ;  /* 0x0000000108347547 */ /* 0x000fea000b800000 */
[----:B------:R-:W-:-:S13]  /*0330*/  R2UR UR4, R0 ;  /* 0x00000000000472ca */ /* 0x000fda00000e0000 */
[----:B------:R-:W-:-:S09]  /*0340*/  UISETP.NE.AND UP0, UPT, UR4, 0x2, UPT ;  /* 0x000000020400788c */ /* 0x000fd2000bf05270 */
[----:B------:R-:W-:Y:S05]  /*0350*/  BRA.U UP0, `(.L_x_2) ;  /* 0x0000000100987547 */ /* 0x000fea000b800000 */
[----:B------:R-:W1:Y:S01]  /*0360*/  S2UR UR4, SR_CgaCtaId ;  /* 0x00000000000479c3 */ /* 0x000e620000008800 */
[----:B------:R-:W-:Y:S01]  /*0370*/  UMOV UR6, 0x400 ;  /* 0x0000040000067882 */ /* 0x000fe20000000000 */
[----:B------:R-:W-:Y:S01]  /*0380*/  UMOV UR5, 0x4 ;  /* 0x0000000400057882 */ /* 0x000fe20000000000 */
[----:B-1----:R-:W-:Y:S02]  /*0390*/  ULEA UR6, UR4, UR6, 0x18 ;  /* 0x0000000604067291 */ /* 0x002fe4000f8ec0ff */
[----:B------:R-:W-:-:S04]  /*03a0*/  UIADD3 UR4, UPT, UPT, -UR5, 0x100000, URZ ;  /* 0x0010000005047890 */ /* 0x000fc8000fffe1ff */
[----:B------:R-:W-:Y:S02]  /*03b0*/  USHF.L.U32 UR5, UR4, 0xb, URZ ;  /* 0x0000000b04057899 */ /* 0x000fe400080006ff */
[----:B------:R-:W-:Y:S01]  /*03c0*/  USHF.L.U32 UR4, UR4, 0x1, URZ ;  /* 0x0000000104047899 */ /* 0x000fe200080006ff */
[----:B------:R-:W1:Y:S11]  /*03d0*/  FENCE.VIEW.ASYNC.S ;  /* 0x00000000000073c6 */ /* 0x000e760000000000 */
[----:B-1----:R3:W1:Y:S02]  /*03e0*/  SYNCS.EXCH.64 URZ, [UR6+0x128], UR4 ;  /* 0x0001280406ff75b2 */ /* 0x0026640008000100 */
[----:B---3--:R-:W-:Y:S05]  /*03f0*/  BRA `(.L_x_2) ;  /* 0x0000000000707947 */ /* 0x008fea0003800000 */
.L_x_4:
[----:B------:R-:W1:Y:S01]  /*0400*/  S2UR UR4, SR_CgaCtaId ;  /* 0x00000000000479c3 */ /* 0x000e620000008800 */
[----:B------:R-:W-:Y:S01]  /*0410*/  UMOV UR5, 0x400 ;  /* 0x0000040000057882 */ /* 0x000fe20000000000 */
[----:B------:R-:W-:Y:S01]  /*0420*/  UMOV UR6, 0x1 ;  /* 0x0000000100067882 */ /* 0x000fe20000000000 */
[----:B------:R-:W-:Y:S01]  /*0430*/  UMOV UR8, 0x2 ;  /* 0x0000000200087882 */ /* 0x000fe20000000000 */
[----:B------:R-:W-:-:S04]  /*0440*/  UIADD3 UR6, UPT, UPT, -UR6, 0x100000, URZ ;  /* 0x0010000006067890 */ /* 0x000fc8000fffe1ff */
[----:B------:R-:W-:Y:S02]  /*0450*/  USHF.L.U32 UR7, UR6, 0xb, URZ ;  /* 0x0000000b06077899 */ /* 0x000fe400080006ff */
[----:B------:R-:W-:Y:S02]  /*0460*/  USHF.L.U32 UR6, UR6, 0x1, URZ ;  /* 0x0000000106067899 */ /* 0x000fe400080006ff */
[----:B------:R-:W-:-:S04]  /*0470*/  UIADD3 UR8, UPT, UPT, -UR8, 0x100000, URZ ;  /* 0x0010000008087890 */ /* 0x000fc8000fffe1ff */
[----:B------:R-:W-:Y:S02]  /*0480*/  USHF.L.U32 UR9, UR8, 0xb, URZ ;  /* 0x0000000b08097899 */ /* 0x000fe400080006ff */
[----:B------:R-:W-:Y:S02]  /*0490*/  USHF.L.U32 UR8, UR8, 0x1, URZ ;  /* 0x0000000108087899 */ /* 0x000fe400080006ff */
[----:B-1----:R-:W-:Y:S01]  /*04a0*/  ULEA UR4, UR4, UR5, 0x18 ;  /* 0x0000000504047291 */ /* 0x002fe2000f8ec0ff */
[----:B------:R-:W1:Y:S11]  /*04b0*/  FENCE.VIEW.ASYNC.S ;  /* 0x00000000000073c6 */ /* 0x000e760000000000 */
[----:B-1----:R3:W4:Y:S01]  /*04c0*/  SYNCS.EXCH.64 URZ, [UR4+0x118], UR6 ;  /* 0x0001180604ff75b2 */ /* 0x0027220008000100 */
[----:B------:R3:W1:Y:S01]  /*04d0*/  SYNCS.EXCH.64 URZ, [UR4+0x110], UR6 ;  /* 0x0001100604ff75b2 */ /* 0x0006620008000100 */
[----:B------:R3:W2:Y:S02]  /*04e0*/  SYNCS.EXCH.64 URZ, [UR4+0x120], UR8 ;  /* 0x0001200804ff75b2 */ /* 0x0006a40008000100 */
[----:B---3--:R-:W-:Y:S05]  /*04f0*/  BRA `(.L_x_2) ;  /* 0x0000000000307947 */ /* 0x008fea0003800000 */
.L_x_3:
[----:B------:R-:W1:Y:S01]  /*0500*/  S2UR UR4, SR_CgaCtaId ;  /* 0x00000000000479c3 */ /* 0x000e620000008800 */
[----:B------:R-:W-:Y:S01]  /*0510*/  UMOV UR6, 0x400 ;  /* 0x0000040000067882 */ /* 0x000fe20000000000 */
[----:B------:R-:W-:Y:S01]  /*0520*/  UMOV UR5, 0x20 ;  /* 0x0000002000057882 */ /* 0x000fe20000000000 */
[----:B------:R-:W-:Y:S02]  /*0530*/  ELECT P0, URZ, PT ;  /* 0x0000000000ff782f */ /* 0x000fe40003800000 */
[----:B------:R-:W-:Y:S01]  /*0540*/  PLOP3.LUT P2, PT, PT, PT, PT, 0x80, 0x8 ;  /* 0x000000000008781c */ /* 0x000fe20003f4f070 */
[----:B-1----:R-:W-:Y:S02]  /*0550*/  ULEA UR6, UR4, UR6, 0x18 ;  /* 0x0000000604067291 */ /* 0x002fe4000f8ec0ff */
[----:B------:R-:W-:-:S04]  /*0560*/  UIADD3 UR4, UPT, UPT, -UR5, 0x100000, URZ ;  /* 0x0010000005047890 */ /* 0x000fc8000fffe1ff */
[----:B------:R-:W-:Y:S02]  /*0570*/  USHF.L.U32 UR5, UR4, 0xb, URZ ;  /* 0x0000000b04057899 */ /* 0x000fe400080006ff */
[----:B------:R-:W-:Y:S01]  /*0580*/  USHF.L.U32 UR4, UR4, 0x1, URZ ;  /* 0x0000000104047899 */ /* 0x000fe200080006ff */
[----:B------:R-:W1:Y:S11]  /*0590*/  FENCE.VIEW.ASYNC.S ;  /* 0x00000000000073c6 */ /* 0x000e760000000000 */
[----:B-1----:R1:W2:Y:S01]  /*05a0*/  SYNCS.EXCH.64 URZ, [UR6+0xe8], UR4 ;  /* 0x0000e80406ff75b2 */ /* 0x0022a20008000100 */
[----:B------:R-:W-:Y:S01]  /*05b0*/  NOP ;  /* 0x0000000000007918 */ /* 0x000fe20000000000 */
.L_x_2:
[----:B-1----:R-:W-:Y:S05]  /*05c0*/  BSYNC.RECONVERGENT B0 ;  /* 0x0000000000007941 */ /* 0x002fea0003800200 */
.L_x_0:
[----:B------:R-:W1:Y:S01]  /*05d0*/  S2UR UR5, SR_CgaCtaId ;  /* 0x00000000000579c3 */ /* 0x000e620000008800 */
[----:B------:R-:W-:Y:S01]  /*05e0*/  R2UR UR7, R0 ;  /* 0x00000000000772ca */ /* 0x000fe200000e0000 */
[----:B------:R-:W3:Y:S01]  /*05f0*/  LDCU UR6, c[0x0][0x36c] ;  /* 0x00006d80ff0677ac */ /* 0x000ee20008000800 */
[----:B------:R-:W-:-:S11]  /*0600*/  NOP ;  /* 0x0000000000007918 */ /* 0x000fd60000000000 */
[----:B------:R-:W-:Y:S02]  /*0610*/  UISETP.NE.AND UP1, UPT, UR7, URZ, UPT ;  /* 0x000000ff0700728c */ /* 0x000fe4000bf25270 */
[----:B-1----:R-:W-:Y:S01]  /*0620*/  ULEA.HI UR4, UR5, UR5, URZ, 0x1 ;  /* 0x0000000505047291 */ /* 0x002fe2000f8f08ff */
[----:B------:R-:W-:-:S03]  /*0630*/  IMAD.U32 R5, RZ, RZ, UR5 ;  /* 0x00000005ff057e24 */ /* 0x000fc6000f8e00ff */
[----:B------:R-:W-:-:S04]  /*0640*/  ULOP3.LUT UR10, UR4, 0xfffffffe, URZ, 0xc0, !UPT ;  /* 0xfffffffe040a7892 */ /* 0x000fc8000f8ec0ff */
[----:B------:R-:W-:-:S04]  /*0650*/  UISETP.NE.AND UP0, UPT, UR5, UR10, UPT ;  /* 0x0000000a0500728c */ /* 0x000fc8000bf05270 */
[----:B------:R-:W-:Y:S02]  /*0660*/  UISETP.LT.AND UP0, UPT, UR5, URZ, UP0 ;  /* 0x000000ff0500728c */ /* 0x000fe40008701270 */
[----:B------:R-:W-:-:S04]  /*0670*/  USHF.R.U32.HI UR5, URZ, 0x1, UR4 ;  /* 0x00000001ff057899 */ /* 0x000fc80008011604 */
[----:B------:R-:W-:-:S05]  /*0680*/  UIADD3 UR4, UPT, UPT, UR5, -0x1, URZ ;  /* 0xffffffff05047890 */ /* 0x000fca000fffe0ff */
[----:B------:R-:W-:Y:S02]  /*0690*/  @!UP0 UIADD3 UR4, UPT, UPT, UR5, URZ, URZ ;  /* 0x000000ff05048290 */ /* 0x000fe4000fffe0ff */
[----:B---3--:R-:W-:Y:S02]  /*06a0*/  UISETP.EQ.U32.AND UP0, UPT, UR6, 0x1, UPT ;  /* 0x000000010600788c */ /* 0x008fe4000bf02070 */
[----:B------:R-:W-:-:S06]  /*06b0*/  UIADD3 UR4, UPT, UPT, UR4, UR4, URZ ;  /* 0x0000000404047290 */ /* 0x000fcc000fffe0ff */
[----:B------:R-:W-:Y:S01]  /*06c0*/  MOV R2, UR4 ;  /* 0x0000000400027c02 */ /* 0x000fe20008000f00 */
[----:B------:R-:W-:Y:S06]  /*06d0*/  BRA.U UP1, `(.L_x_5) ;  /* 0x00000001013c7547 */ /* 0x000fec000b800000 */
        /* <DEDUP_REMOVED lines=12> */
[----:B-1----:R1:W3:Y:S01]  /*07a0*/  SYNCS.EXCH.64 URZ, [UR4+0x40], UR6 ;  /* 0x0000400604ff75b2 */ /* 0x0022e20008000100 */
[----:B------:R1:W4:Y:S01]  /*07b0*/  SYNCS.EXCH.64 URZ, [UR4+0x48], UR8 ;  /* 0x0000480804ff75b2 */ /* 0x0003220008000100 */
[----:B------:R-:W-:Y:S01]  /*07c0*/  NOP ;  /* 0x0000000000007918 */ /* 0x000fe20000000000 */
.L_x_5:
[----:B------:R-:W-:Y:S01]  /*07d0*/  NOP ;  /* 0x0000000000007918 */ /* 0x000fe20000000000 */
[----:B------:R-:W-:Y:S05]  /*07e0*/  BRA.U !UP0, `(.L_x_6) ;  /* 0x0000000108087547 */ /* 0x000fea000b800000 */
[----:B--234-:R-:W-:Y:S01]  /*07f0*/  UCGABAR_ARV ;  /* 0x00000000000079c7 */ /* 0x01cfe20008000000 */
[----:B------:R-:W-:Y:S05]  /*0800*/  BRA `(.L_x_7) ;  /* 0x0000000000047947 */ /* 0x000fea0003800000 */
.L_x_6:
[----:B--234-:R-:W-:Y:S01]  /*0810*/  NOP ;  /* 0x0000000000007918 */ /* 0x01cfe20000000000 */
.L_x_7:
[----:B------:R-:W-:Y:S05]  /*0820*/  BRA.U !UP0, `(.L_x_8) ;  /* 0x00000001080c7547 */ /* 0x000fea000b800000 */
[----:B------:R-:W-:Y:S01]  /*0830*/  UCGABAR_WAIT ;  /* 0x0000000000007dc7 */ /* 0x000fe20008000000 */
[----:B------:R-:W-:Y:S01]  /*0840*/  CCTL.IVALL ;  /* 0x00000000ff00798f */ /* 0x000fe20002000000 */
[----:B------:R-:W-:Y:S05]  /*0850*/  BRA `(.L_x_9) ;  /* 0x0000000000047947 */ /* 0x000fea0003800000 */
.L_x_8:
[----:B------:R-:W-:Y:S06]  /*0860*/  BAR.SYNC.DEFER_BLOCKING 0x0 ;  /* 0x0000000000007b1d */ /* 0x000fec0000010000 */
.L_x_9:
[----:B-1----:R-:W-:Y:S01]  /*0870*/  R2UR UR7, R5 ;  /* 0x00000000050772ca */ /* 0x002fe200000e0000 */
[----:B------:R-:W-:Y:S01]  /*0880*/  @!UP1 UMOV UR4, 0x400 ;  /* 0x0000040000049882 */ /* 0x000fe20000000000 */
[----:B------:R-:W-:Y:S01]  /*0890*/  UMOV UR6, 0x1 ;  /* 0x0000000100067882 */ /* 0x000fe20000000000 */
[----:B------:R-:W-:-:S10]  /*08a0*/  UMOV UR5, 0x10 ;  /* 0x0000001000057882 */ /* 0x000fd40000000000 */
[----:B------:R-:W-:Y:S02]  /*08b0*/  @!UP1 ULEA UR8, UR7, UR4, 0x18 ;  /* 0x0000000407089291 */ /* 0x000fe4000f8ec0ff */
[----:B------:R-:W-:-:S04]  /*08c0*/  @!UP1 UIADD3 UR6, UPT, UPT, -UR6, 0x100000, URZ ;  /* 0x0010000006069890 */ /* 0x000fc8000fffe1ff */
[----:B------:R-:W-:Y:S02]  /*08d0*/  @!UP1 USHF.L.U32 UR7, UR6, 0xb, URZ ;  /* 0x0000000b06079899 */ /* 0x000fe400080006ff */
[----:B------:R-:W-:Y:S02]  /*08e0*/  @!UP1 USHF.L.U32 UR6, UR6, 0x1, URZ ;  /* 0x0000000106069899 */ /* 0x000fe400080006ff */
[----:B------:R-:W-:-:S04]  /*08f0*/  @!UP1 UIADD3 UR4, UPT, UPT, -UR5, 0x100000, URZ ;  /* 0x0010000005049890 */ /* 0x000fc8000fffe1ff */
[----:B------:R-:W-:Y:S02]  /*0900*/  @!UP1 USHF.L.U32 UR5, UR4, 0xb, URZ ;  /* 0x0000000b04059899 */ /* 0x000fe400080006ff */
[----:B------:R-:W-:Y:S01]  /*0910*/  @!UP1 USHF.L.U32 UR4, UR4, 0x1, URZ ;  /* 0x0000000104049899 */ /* 0x000fe200080006ff */
[----:B------:R-:W1:Y:S03]  /*0920*/  FENCE.VIEW.ASYNC.S ;  /* 0x00000000000073c6 */ /* 0x000e660000000000 */
[----:B-1----:R1:W2:Y:S08]  /*0930*/  @!UP1 SYNCS.EXCH.64 URZ, [UR8+0x50], UR6 ;  /* 0x0000500608ff95b2 */ /* 0x0022b00008000100 */
[----:B------:R1:W3:Y:S01]  /*0940*/  @!UP1 SYNCS.EXCH.64 URZ, [UR8+0x58], UR4 ;  /* 0x0000580408ff95b2 */ /* 0x0002e20008000100 */
[----:B------:R-:W-:Y:S01]  /*0950*/  NOP ;  /* 0x0000000000007918 */ /* 0x000fe20000000000 */
[----:B------:R-:W-:Y:S05]  /*0960*/  BRA.U !UP0, `(.L_x_10) ;  /* 0x0000000108087547 */ /* 0x000fea000b800000 */
[----:B--23--:R-:W-:Y:S01]  /*0970*/  UCGABAR_ARV ;  /* 0x00000000000079c7 */ /* 0x00cfe20008000000 */
[----:B------:R-:W-:Y:S05]  /*0980*/  BRA `(.L_x_11) ;  /* 0x0000000000047947 */ /* 0x000fea0003800000 */
.L_x_10:
[----:B--23--:R-:W-:Y:S01]  /*0990*/  NOP ;  /* 0x0000000000007918 */ /* 0x00cfe20000000000 */
.L_x_11:
[----:B------:R-:W-:Y:S05]  /*09a0*/  BRA.U !UP0, `(.L_x_12) ;  /* 0x00000001080c7547 */ /* 0x000fea000b800000 */
[----:B------:R-:W-:Y:S01]  /*09b0*/  UCGABAR_WAIT ;  /* 0x0000000000007dc7 */ /* 0x000fe20008000000 */
[----:B------:R-:W-:Y:S01]  /*09c0*/  CCTL.IVALL ;  /* 0x00000000ff00798f */ /* 0x000fe20002000000 */
[----:B------:R-:W-:Y:S05]  /*09d0*/  BRA `(.L_x_13) ;  /* 0x0000000000047947 */ /* 0x000fea0003800000 */
.L_x_12:
[----:B------:R-:W-:Y:S06]  /*09e0*/  BAR.SYNC.DEFER_BLOCKING 0x0 ;  /* 0x0000000000007b1d */ /* 0x000fec0000010000 */
.L_x_13:
[----:B------:R-:W-:Y:S05]  /*09f0*/  BRA.U UP1, `(.L_x_14) ;  /* 0x0000000101447547 */ /* 0x000fea000b800000 */
[----:B-1----:R-:W-:Y:S01]  /*0a00*/  R2UR UR5, R5 ;  /* 0x00000000050572ca */ /* 0x002fe200000e0000 */
        /* <DEDUP_REMOVED lines=9> */
[----:B------:R-:W-:Y:S01]  /*0aa0*/  ULEA UR4, UR5, UR4, 0x18 ;  /* 0x0000000405047291 */ /* 0x000fe2000f8ec0ff */
[----:B------:R-:W1:Y:S11]  /*0ab0*/  FENCE.VIEW.ASYNC.S ;  /* 0x00000000000073c6 */ /* 0x000e760000000000 */
[----:B-1----:R2:W3:Y:S01]  /*0ac0*/  SYNCS.EXCH.64 URZ, [UR4+0x70], UR8 ;  /* 0x0000700804ff75b2 */ /* 0x0024e20008000100 */
[----:B------:R2:W4:Y:S01]  /*0ad0*/  SYNCS.EXCH.64 URZ, [UR4+0x78], UR8 ;  /* 0x0000780804ff75b2 */ /* 0x0005220008000100 */
[----:B------:R2:W1:Y:S01]  /*0ae0*/  SYNCS.EXCH.64 URZ, [UR4+0x80], UR6 ;  /* 0x0000800604ff75b2 */ /* 0x0004620008000100 */
[----:B------:R2:W1:Y:S02]  /*0af0*/  SYNCS.EXCH.64 URZ, [UR4+0x88], UR6 ;  /* 0x0000880604ff75b2 */ /* 0x0004640008000100 */
[----:B--2---:R-:W-:Y:S01]  /*0b00*/  NOP ;  /* 0x0000000000007918 */ /* 0x004fe20000000000 */
.L_x_14:
[----:B------:R-:W-:Y:S01]  /*0b10*/  NOP ;  /* 0x0000000000007918 */ /* 0x000fe20000000000 */
[----:B------:R-:W-:Y:S05]  /*0b20*/  BRA.U !UP0, `(.L_x_15) ;  /* 0x0000000108087547 */ /* 0x000fea000b800000 */
[----:B-1-34-:R-:W-:Y:S01]  /*0b30*/  UCGABAR_ARV ;  /* 0x00000000000079c7 */ /* 0x01afe20008000000 */
[----:B------:R-:W-:Y:S05]  /*0b40*/  BRA `(.L_x_16) ;  /* 0x0000000000047947 */ /* 0x000fea0003800000 */
.L_x_15:
[----:B-1-34-:R-:W-:Y:S01]  /*0b50*/  NOP ;  /* 0x0000000000007918 */ /* 0x01afe20000000000 */
.L_x_16:
[----:B------:R-:W-:Y:S05]  /*0b60*/  BRA.U !UP0, `(.L_x_17) ;  /* 0x00000001080c7547 */ /* 0x000fea000b800000 */
[----:B------:R-:W-:Y:S01]  /*0b70*/  UCGABAR_WAIT ;  /* 0x0000000000007dc7 */ /* 0x000fe20008000000 */
[----:B------:R-:W-:Y:S01]  /*0b80*/  CCTL.IVALL ;  /* 0x00000000ff00798f */ /* 0x000fe20002000000 */
[----:B------:R-:W-:Y:S05]  /*0b90*/  BRA `(.L_x_18) ;  /* 0x0000000000047947 */ /* 0x000fea0003800000 */
.L_x_17:
[----:B------:R-:W-:Y:S06]  /*0ba0*/  BAR.SYNC.DEFER_BLOCKING 0x0 ;  /* 0x0000000000007b1d */ /* 0x000fec0000010000 */
.L_x_18:
[----:B------:R-:W-:Y:S01]  /*0bb0*/  R2UR UR7, R5 ;  /* 0x00000000050772ca */ /* 0x000fe200000e0000 */
        /* <DEDUP_REMOVED lines=17> */
.L_x_19:
[----:B--23--:R-:W-:Y:S01]  /*0cd0*/  NOP ;  /* 0x0000000000007918 */ /* 0x00cfe20000000000 */
.L_x_20:
[----:B------:R-:W-:Y:S05]  /*0ce0*/  BRA.U !UP0, `(.L_x_21) ;  /* 0x00000001080c7547 */ /* 0x000fea000b800000 */
[----:B------:R-:W-:Y:S01]  /*0cf0*/  UCGABAR_WAIT ;  /* 0x0000000000007dc7 */ /* 0x000fe20008000000 */
[----:B------:R-:W-:Y:S01]  /*0d00*/  CCTL.IVALL ;  /* 0x00000000ff00798f */ /* 0x000fe20002000000 */
[----:B------:R-:W-:Y:S05]  /*0d10*/  BRA `(.L_x_22) ;  /* 0x0000000000047947 */ /* 0x000fea0003800000 */
.L_x_21:
[----:B------:R-:W-:Y:S06]  /*0d20*/  BAR.SYNC.DEFER_BLOCKING 0x0 ;  /* 0x0000000000007b1d */ /* 0x000fec0000010000 */
.L_x_22:
        /* <DEDUP_REMOVED lines=18> */
.L_x_23:
[----:B--23--:R-:W-:Y:S01]  /*0e50*/  NOP ;  /* 0x0000000000007918 */ /* 0x00cfe20000000000 */
.L_x_24:
[----:B------:R-:W-:Y:S05]  /*0e60*/  BRA.U !UP0, `(.L_x_25) ;  /* 0x00000001080c7547 */ /* 0x000fea000b800000 */
[----:B------:R-:W-:Y:S01]  /*0e70*/  UCGABAR_WAIT ;  /* 0x0000000000007dc7 */ /* 0x000fe20008000000 */
[----:B------:R-:W-:Y:S01]  /*0e80*/  CCTL.IVALL ;  /* 0x00000000ff00798f */ /* 0x000fe20002000000 */
[----:B------:R-:W-:Y:S05]  /*0e90*/  BRA `(.L_x_26) ;  /* 0x0000000000047947 */ /* 0x000fea0003800000 */
.L_x_25:
[----:B------:R-:W-:Y:S06]  /*0ea0*/  BAR.SYNC.DEFER_BLOCKING 0x0 ;  /* 0x0000000000007b1d */ /* 0x000fec0000010000 */
.L_x_26:
[----:B-1----:R-:W-:Y:S01]  /*0eb0*/  R2UR UR4, R5 ;  /* 0x00000000050472ca */ /* 0x002fe200000e0000 */
[----:B------:R-:W-:-:S12]  /*0ec0*/  UMOV UR7, 0x1 ;  /* 0x0000000100077882 */ /* 0x000fd80000000000 */
[----:B------:R-:W-:-:S04]  /*0ed0*/  UIADD3 UR4, UPT, UPT, -UR10, UR4, URZ ;  /* 0x000000040a047290 */ /* 0x000fc8000fffe1ff */
[----:B------:R-:W-:Y:S02]  /*0ee0*/  ULOP3.LUT UR5, UR4, 0x1, URZ, 0x3c, !UPT ;  /* 0x0000000104057892 */ /* 0x000fe4000f8e3cff */
[----:B------:R-:W-:Y:S02]  /*0ef0*/  USHF.L.U32 UR6, UR7, UR4, URZ ;  /* 0x0000000407067299 */ /* 0x000fe400080006ff */
[----:B------:R-:W-:-:S04]  /*0f00*/  USHF.L.U32 UR4, UR7, UR5, URZ ;  /* 0x0000000507047299 */ /* 0x000fc800080006ff */
[----:B------:R-:W-:-:S06]  /*0f10*/  ULOP3.LUT UR4, UR4, UR6, URZ, 0xfc, !UPT ;  /* 0x0000000604047292 */ /* 0x000fcc000f8efcff */
[----:B------:R-:W-:Y:S01]  /*0f20*/  MOV R4, UR4 ;  /* 0x0000000400047c02 */ /* 0x000fe20008000f00 */
[----:B------:R-:W-:Y:S06]  /*0f30*/  BRA.U UP1, `(.L_x_27) ;  /* 0x00000001016c7547 */ /* 0x000fec000b800000 */
[----:B------:R-:W-:Y:S01]  /*0f40*/  R2UR UR9, R5 ;  /* 0x00000000050972ca */ /* 0x000fe200000e0000 */
[----:B------:R-:W-:Y:S01]  /*0f50*/  UMOV UR4, 0x400 ;  /* 0x0000040000047882 */ /* 0x000fe20000000000 */
        /* <DEDUP_REMOVED lines=9> */
[----:B------:R-:W-:Y:S02]  /*0ff0*/  ULEA UR5, UR9, UR4, 0x18 ;  /* 0x0000000409057291 */ /* 0x000fe4000f8ec0ff */
[----:B------:R-:W-:Y:S02]  /*1000*/  ULEA UR4, UR9, UR7, 0x18 ;  /* 0x0000000709047291 */ /* 0x000fe4000f8ec0ff */
[----:B------:R-:W-:-:S04]  /*1010*/  UIADD3 UR6, UPT, UPT, -UR6, 0x100000, URZ ;  /* 0x0010000006067890 */ /* 0x000fc8000fffe1ff */
[----:B------:R-:W-:Y:S02]  /*1020*/  USHF.L.U32 UR7, UR6, 0xb, URZ ;  /* 0x0000000b06077899 */ /* 0x000fe400080006ff */
[----:B------:R-:W-:Y:S02]  /*1030*/  USHF.L.U32 UR6, UR6, 0x1, URZ ;  /* 0x0000000106067899 */ /* 0x000fe400080006ff */
[----:B------:R-:W-:-:S04]  /*1040*/  UIADD3 UR8, UPT, UPT, -UR8, 0x100000, URZ ;  /* 0x0010000008087890 */ /* 0x000fc8000fffe1ff */
[----:B------:R-:W-:Y:S02]  /*1050*/  USHF.L.U32 UR9, UR8, 0xb, URZ ;  /* 0x0000000b08097899 */ /* 0x000fe400080006ff */
[----:B------:R-:W-:Y:S01]  /*1060*/  USHF.L.U32 UR8, UR8, 0x1, URZ ;  /* 0x0000000108087899 */ /* 0x000fe200080006ff */
[----:B------:R-:W1:Y:S02]  /*1070*/  FENCE.VIEW.ASYNC.S ;  /* 0x00000000000073c6 */ /* 0x000e640000000000 */
[----:B-1----:R1:W2:Y:S01]  /*1080*/  SYNCS.EXCH.64 URZ, [UR5+0x20], UR12 ;  /* 0x0000200c05ff75b2 */ /* 0x0022a20008000100 */
[----:B------:R1:W3:Y:S01]  /*1090*/  SYNCS.EXCH.64 URZ, [UR5+0x28], UR10 ;  /* 0x0000280a05ff75b2 */ /* 0x0002e20008000100 */
[----:B------:R1:W4:Y:S07]  /*10a0*/  SYNCS.EXCH.64 URZ, [UR4+0x30], UR6 ;  /* 0x0000300604ff75b2 */ /* 0x00032e0008000100 */
[----:B------:R1:W1:Y:S01]  /*10b0*/  SYNCS.EXCH.64 URZ, [UR4+0x38], UR8 ;  /* 0x0000380804ff75b2 */ /* 0x0002620008000100 */
[----:B------:R1:W1:Y:S01]  /*10c0*/  SYNCS.EXCH.64 URZ, [UR4], UR6 ;  /* 0x0000000604ff75b2 */ /* 0x0002620008000100 */
[----:B------:R1:W1:Y:S01]  /*10d0*/  SYNCS.EXCH.64 URZ, [UR4+0x8], UR6 ;  /* 0x0000080604ff75b2 */ /* 0x0002620008000100 */
[----:B------:R-:W-:Y:S01]  /*10e0*/  NOP ;  /* 0x0000000000007918 */ /* 0x000fe20000000000 */
.L_x_27:
[----:B------:R-:W-:Y:S05]  /*10f0*/  BRA.U UP1, `(.L_x_28) ;  /* 0x0000000101347547 */ /* 0x000fea000b800000 */
[----:B-1----:R-:W-:Y:S01]  /*1100*/  R2UR UR5, R5 ;  /* 0x00000000050572ca */ /* 0x002fe200000e0000 */
[----:B------:R-:W-:Y:S01]  /*1110*/  UMOV UR4, 0x400 ;  /* 0x0000040000047882 */ /* 0x000fe20000000000 */
[----:B------:R-:W-:Y:S02]  /*1120*/  UMOV UR6, 0x1 ;  /* 0x0000000100067882 */ /* 0x000fe40000000000 */
[----:B------:R-:W-:-:S04]  /*1130*/  UIADD3 UR6, UPT, UPT, -UR6, 0x100000, URZ ;  /* 0x0010000006067890 */ /* 0x000fc8000fffe1ff */
[----:B------:R-:W-:Y:S02]  /*1140*/  USHF.L.U32 UR7, UR6, 0xb, URZ ;  /* 0x0000000b06077899 */ /* 0x000fe400080006ff */
[----:B------:R-:W-:-:S03]  /*1150*/  USHF.L.U32 UR6, UR6, 0x1, URZ ;  /* 0x0000000106067899 */ /* 0x000fc600080006ff */
[----:B------:R-:W-:Y:S01]  /*1160*/  ULEA UR4, UR5, UR4, 0x18 ;  /* 0x0000000405047291 */ /* 0x000fe2000f8ec0ff */
[----:B------:R-:W1:Y:S11]  /*1170*/  FENCE.VIEW.ASYNC.S ;  /* 0x00000000000073c6 */ /* 0x000e760000000000 */
[----:B-1----:R1:W4:Y:S01]  /*1180*/  SYNCS.EXCH.64 URZ, [UR4+0x100], UR6 ;  /* 0x0001000604ff75b2 */ /* 0x0023220008000100 */
[----:B------:R1:W3:Y:S01]  /*1190*/  SYNCS.EXCH.64 URZ, [UR4+0x108], UR6 ;  /* 0x0001080604ff75b2 */ /* 0x0002e20008000100 */
[----:B------:R1:W2:Y:S01]  /*11a0*/  SYNCS.EXCH.64 URZ, [UR4+0x10], UR6 ;  /* 0x0000100604ff75b2 */ /* 0x0002a20008000100 */
[----:B------:R1:W1:Y:S01]  /*11b0*/  SYNCS.EXCH.64 URZ, [UR4+0x18], UR6 ;  /* 0x0000180604ff75b2 */ /* 0x0002620008000100 */
[----:B------:R-:W-:Y:S01]  /*11c0*/  NOP ;  /* 0x0000000000007918 */ /* 0x000fe20000000000 */
.L_x_28:
[----:B------:R-:W-:Y:S01]  /*11d0*/  NOP ;  /* 0x0000000000007918 */ /* 0x000fe20000000000 */
[----:B------:R-:W-:Y:S05]  /*11e0*/  BRA.U !UP0, `(.L_x_29) ;  /* 0x0000000108087547 */ /* 0x000fea000b800000 */
[----:B-1234-:R-:W-:Y:S01]  /*11f0*/  UCGABAR_ARV ;  /* 0x00000000000079c7 */ /* 0x01efe20008000000 */
[----:B------:R-:W-:Y:S05]  /*1200*/  BRA `(.L_x_30) ;  /* 0x0000000000047947 */ /* 0x000fea0003800000 */
.L_x_29:
[----:B-1234-:R-:W-:Y:S01]  /*1210*/  NOP ;  /* 0x0000000000007918 */ /* 0x01efe20000000000 */
.L_x_30:
[----:B------:R-:W-:Y:S05]  /*1220*/  BRA.U !UP0, `(.L_x_31) ;  /* 0x00000001080c7547 */ /* 0x000fea000b800000 */
[----:B------:R-:W-:Y:S01]  /*1230*/  UCGABAR_WAIT ;  /* 0x0000000000007dc7 */ /* 0x000fe20008000000 */
[----:B------:R-:W-:Y:S01]  /*1240*/  CCTL.IVALL ;  /* 0x00000000ff00798f */ /* 0x000fe20002000000 */
[----:B------:R-:W-:Y:S05]  /*1250*/  BRA `(.L_x_32) ;  /* 0x0000000000047947 */ /* 0x000fea0003800000 */
.L_x_31:
[----:B------:R-:W-:Y:S06]  /*1260*/  BAR.SYNC.DEFER_BLOCKING 0x0 ;  /* 0x0000000000007b1d */ /* 0x000fec0000010000 */
.L_x_32:
[----:B------:R-:W-:-:S13]  /*1270*/  R2UR UR4, R0 ;  /* 0x00000000000472ca */ /* 0x000fda00000e0000 */
[----:B------:R-:W-:-:S09]  /*1280*/  UISETP.NE.AND UP0, UPT, UR4, 0xe, UPT ;  /* 0x0000000e0400788c */ /* 0x000fd2000bf05270 */
[----:B------:R-:W-:Y:S05]  /*1290*/  BRA.U !UP0, `(.L_x_33) ;  /* 0x0000000108187547 */ /* 0x000fea000b800000 */
[----:B------:R-:W-:-:S13]  /*12a0*/  R2UR UR4, R0 ;  /* 0x00000000000472ca */ /* 0x000fda00000e0000 */
[----:B------:R-:W-:-:S09]  /*12b0*/  UISETP.NE.AND UP0, UPT, UR4, 0xf, UPT ;  /* 0x0000000f0400788c */ /* 0x000fd2000bf05270 */
[----:B------:R-:W-:Y:S05]  /*12c0*/  BRA.U UP0, `(.L_x_34) ;  /* 0x00000005000c7547 */ /* 0x000fea000b800000 */
[----:B------:R-:W-:-:S08]  /*12d0*/  NOP ;  /* 0x0000000000007918 */ /* 0x000fd00000000000 */
[----:B------:R-:W1:-:S00]  /*12e0*/  USETMAXREG.DEALLOC.CTAPOOL 0x18 ;  /* 0x00000018000079c8 */ /* 0x000e4000080e0500 */
[----:B-1----:R-:W-:Y:S05]  /*12f0*/  BRA `(.L_x_35) ;  /* 0x0000002000547947 */ /* 0x002fea0003800000 */
.L_x_33:
[----:B------:R-:W-:-:S08]  /*1300*/  NOP ;  /* 0x0000000000007918 */ /* 0x000fd00000000000 */
[----:B------:R-:W1:-:S00]  /*1310*/  USETMAXREG.DEALLOC.CTAPOOL 0x68 ;  /* 0x00000068000079c8 */ /* 0x000e4000080e0500 */
[----:B------:R-:W2:Y:S02]  /*1320*/  LDCU UR6, c[0x0][0x380] ;  /* 0x00007000ff0677ac */ /* 0x000ea40008000800 */
[----:B--2---:R-:W-:Y:S02]  /*1330*/  UIADD3 UR4, UPT, UPT, -UR6, URZ, URZ ;  /* 0x000000ff06047290 */ /* 0x004fe4000fffe1ff */
[----:B------:R-:W-:Y:S02]  /*1340*/  UIADD3 UR5, UPT, UPT, UR6, -0x1, URZ ;  /* 0xffffffff06057890 */ /* 0x000fe4000fffe0ff */
[----:B------:R-:W-:Y:S02]  /*1350*/  USHF.R.S32.HI UR4, URZ, 0x1f, UR4 ;  /* 0x0000001fff047899 */ /* 0x000fe40008011404 */
[----:B------:R-:W-:Y:S02]  /*1360*/  USHF.R.S32.HI UR8, URZ, 0x1f, UR5 ;  /* 0x0000001fff087899 */ /* 0x000fe40008011405 */
[----:B------:R-:W-:-:S02]  /*1370*/  ULEA.HI UR4, UR4, -UR6, URZ, 0x7 ;  /* 0x8000000604047291 */ /* 0x000fc4000f8f38ff */
[----:B------:R-:W-:Y:S02]  /*1380*/  UISETP.GT.AND UP0, UPT, UR6, URZ, UPT ;  /* 0x000000ff0600728c */ /* 0x000fe4000bf04270 */
[----:B------:R-:W-:Y:S02]  /*1390*/  ULEA.HI UR8, UR8, UR5, URZ, 0x7 ;  /* 0x0000000508087291 */ /* 0x000fe4000f8f38ff */
[----:B------:R-:W-:Y:S02]  /*13a0*/  USHF.R.S32.HI UR4, URZ, 0x7, UR4 ;  /* 0x00000007ff047899 */ /* 0x000fe40008011404 */
[----:B------:R-:W-:Y:S02]  /*13b0*/  ULEA.HI.SX32 UR8, UR8, 0x1, 0x19 ;  /* 0x0000000108087891 */ /* 0x000fe4000f8fcaff */
[----:B------:R-:W-:-:S07]  /*13c0*/  UIADD3 UR4, UPT, UPT, -UR4, URZ, URZ ;  /* 0x000000ff04047290 */ /* 0x000fce000fffe1ff */
[----:B------:R-:W-:Y:S02]  /*13d0*/  @!UP0 UMOV UR8, UR4 ;  /* 0x0000000400088c82 */ /* 0x000fe40008000000 */
[----:B------:R-:W-:-:S09]  /*13e0*/  UISETP.GE.AND UP0, UPT, UR8, 0x1, UPT ;  /* 0x000000010800788c */ /* 0x000fd2000bf06270 */
[----:B-1----:R-:W-:Y:S05]  /*13f0*/  BRA.U !UP0, `(.L_x_34) ;  /* 0x0000000108c07547 */ /* 0x002fea000b800000 */
[----:B------:R-:W-:Y:S01]  /*1400*/  R2UR UR5, R5 ;  /* 0x00000000050572ca */ /* 0x000fe200000e0000 */
[----:B------:R-:W-:Y:S01]  /*1410*/  UISETP.GE.U32.AND UP0, UPT, UR8, 0x4, UPT ;  /* 0x000000040800788c */ /* 0x000fe2000bf06070 */
[----:B------:R-:W-:Y:S01]  /*1420*/  UMOV UR4, 0x400 ;  /* 0x0000040000047882 */ /* 0x000fe20000000000 */
[----:B------:R-:W-:-:S10]  /*1430*/  ULOP3.LUT UR7, UR8, 0x3, URZ, 0xc0, !UPT ;  /* 0x0000000308077892 */ /* 0x000fd4000f8ec0ff */
[----:B------:R-:W-:-:S04]  /*1440*/  ULEA UR4, UR5, UR4, 0x18 ;  /* 0x0000000405047291 */ /* 0x000fc8000f8ec0ff */
[----:B------:R-:W-:-:S04]  /*1450*/  UIADD3 UR5, UPT, UPT, UR4, 0x120, URZ ;  /* 0x0000012004057890 */ /* 0x000fc8000fffe0ff */
[----:B------:R-:W-:Y:S01]  /*1460*/  UPRMT UR5, URZ, 0x654, UR5 ;  /* 0x00000654ff057896 */ /* 0x000fe20008000005 */
[----:B------:R-:W-:Y:S11]  /*1470*/  BRA.U !UP0, `(.L_x_36) ;  /* 0x0000000108687547 */ /* 0x000ff6000b800000 */
[----:B------:R-:W-:Y:S01]  /*1480*/  HFMA2 R8, -RZ, RZ, 0, 5.9604644775390625e-08 ;  /* 0x00000001ff087431 */ /* 0x000fe200000001ff */
[----:B------:R-:W-:Y:S01]  /*1490*/  ULOP3.LUT UR8, UR8, 0x7ffffffc, URZ, 0xc0, !UPT ;  /* 0x7ffffffc08087892 */ /* 0x000fe2000f8ec0ff */
[----:B------:R-:W-:-:S04]  /*14a0*/  UMOV UR6, URZ ;  /* 0x000000ff00067c82 */ /* 0x000fc80008000000 */
.L_x_41:
[----:B-1----:R-:W1:Y:S02]  /*14b0*/  SYNCS.PHASECHK.TRANS64.TRYWAIT P0, [UR4+0x118], RZ ;  /* 0x000118ffff0075a7 */ /* 0x002e640008001104 */
[----:B-12---:R-:W-:Y:S05]  /*14c0*/  @!P0 BRA `(.L_x_37) ;  /* 0x000000a400ec8947 */ /* 0x006fea0003800000 */
.L_x_143:
[----:B------:R-:W-:Y:S01]  /*14d0*/  ELECT P0, URZ, PT ;  /* 0x0000000000ff782f */ /* 0x000fe20003800000 */
[----:B------:R-:W-:-:S12]  /*14e0*/  HFMA2 R9, -RZ, RZ, -0.0 , 0 ;  /* 0x80000000ff097431 */ /* 0x000fd800000001ff */
[----:B-1----:R-:W-:-:S04]  /*14f0*/  @P0 IMAD.MOV.U32 R7, RZ, RZ, 0x1 ;  /* 0x00000001ff070424 */ /* 0x002fc800078e00ff */
[----:B------:R1:W-:Y:S01]  /*1500*/  @P0 SYNCS.ARRIVE.TRANS64.RED.ART0 RZ, [UR5], R7 ;  /* 0x00000007ffff09a7 */ /* 0x0003e20008500405 */
[----:B------:R-:W2:Y:S02]  /*1510*/  SYNCS.PHASECHK.TRANS64.TRYWAIT P0, [UR4+0x118], R9 ;  /* 0x00011809ff0075a7 */ /* 0x000ea40008001104 */
[----:B-12---:R-:W-:Y:S05]  /*1520*/  @!P0 BRA `(.L_x_38) ;  /* 0x000000a400ec8947 */ /* 0x006fea0003800000 */
.L_x_145:
[----:B------:R-:W-:-:S13]  /*1530*/  ELECT P0, URZ, PT ;  /* 0x0000000000ff782f */ /* 0x000fda0003800000 */
[----:B-1----:R-:W-:-:S04]  /*1540*/  @P0 MOV R7, 0x1 ;  /* 0x0000000100070802 */ /* 0x002fc80000000f00 */
[----:B------:R1:W-:Y:S01]  /*1550*/  @P0 SYNCS.ARRIVE.TRANS64.RED.ART0 RZ, [UR5], R7 ;  /* 0x00000007ffff09a7 */ /* 0x0003e20008500405 */
[----:B------:R-:W2:Y:S02]  /*1560*/  SYNCS.PHASECHK.TRANS64.TRYWAIT P0, [UR4+0x118], RZ ;  /* 0x000118ffff0075a7 */ /* 0x000ea40008001104 */
[----:B-12---:R-:W-:Y:S05]  /*1570*/  @!P0 BRA `(.L_x_39) ;  /* 0x000000a400f88947 */ /* 0x006fea0003800000 */
.L_x_147:
[----:B------:R-:W-:-:S13]  /*1580*/  ELECT P0, URZ, PT ;  /* 0x0000000000ff782f */ /* 0x000fda0003800000 */
[----:B-1----:R-:W-:-:S04]  /*1590*/  @P0 MOV R7, 0x1 ;  /* 0x0000000100070802 */ /* 0x002fc80000000f00 */
[----:B------:R1:W-:Y:S01]  /*15a0*/  @P0 SYNCS.ARRIVE.TRANS64.RED.ART0 RZ, [UR5], R7 ;  /* 0x00000007ffff09a7 */ /* 0x0003e20008500405 */
[----:B------:R-:W2:Y:S02]  /*15b0*/  SYNCS.PHASECHK.TRANS64.TRYWAIT P0, [UR4+0x118], R9 ;  /* 0x00011809ff0075a7 */ /* 0x000ea40008001104 */
[----:B-12---:R-:W-:Y:S05]  /*15c0*/  @!P0 BRA `(.L_x_40) ;  /* 0x000000a400fc8947 */ /* 0x006fea0003800000 */
.L_x_149:
[----:B------:R-:W-:Y:S01]  /*15d0*/  ELECT P0, URZ, PT ;  /* 0x0000000000ff782f */ /* 0x000fe20003800000 */
[----:B------:R-:W-:-:S04]  /*15e0*/  UIADD3 UR6, UPT, UPT, UR6, 0x4, URZ ;  /* 0x0000000406067890 */ /* 0x000fc8000fffe0ff */
[----:B------:R-:W-:-:S08]  /*15f0*/  UISETP.NE.AND UP0, UPT, UR6, UR8, UPT ;  /* 0x000000080600728c */ /* 0x000fd0000bf05270 */
[----:B------:R2:W-:Y:S01]  /*1600*/  @P0 SYNCS.ARRIVE.TRANS64.RED.ART0 RZ, [UR5], R8 ;  /* 0x00000008ffff09a7 */ /* 0x0005e20008500405 */
[----:B------:R-:W-:Y:S05]  /*1610*/  BRA.U UP0, `(.L_x_41) ;  /* 0xfffffffd00a47547 */ /* 0x000fea000b83ffff */
.L_x_36:
[----:B------:R-:W-:-:S09]  /*1620*/  UISETP.NE.AND UP0, UPT, UR7, URZ, UPT ;  /* 0x000000ff0700728c */ /* 0x000fd2000bf05270 */
[----:B------:R-:W-:Y:S05]  /*1630*/  BRA.U !UP0, `(.L_x_34) ;  /* 0x0000000108307547 */ /* 0x000fea000b800000 */
[----:B------:R-:W-:Y:S01]  /*1640*/  HFMA2 R9, -RZ, RZ, 0, 0 ;  /* 0x00000000ff097431 */ /* 0x000fe200000001ff */
[----:B--2---:R-:W-:Y:S01]  /*1650*/  MOV R8, 0x1 ;  /* 0x0000000100087802 */ /* 0x004fe20000000f00 */
[----:B------:R-:W-:-:S06]  /*1660*/  UMOV UR6, URZ ;  /* 0x000000ff00067c82 */ /* 0x000fcc0008000000 */
.L_x_43:
[----:B------:R-:W-:-:S04]  /*1670*/  SHF.L.U32 R10, R9, 0x1f, RZ ;  /* 0x0000001f090a7819 */ /* 0x000fc800000006ff */
[----:B------:R-:W2:Y:S02]  /*1680*/  SYNCS.PHASECHK.TRANS64.TRYWAIT P0, [UR4+0x118], R10 ;  /* 0x0001180aff0075a7 */ /* 0x000ea40008001104 */
[----:B--23--:R-:W-:Y:S05]  /*1690*/  @!P0 BRA `(.L_x_42) ;  /* 0x000000a400e88947 */ /* 0x00cfea0003800000 */
.L_x_151:
[----:B------:R-:W-:Y:S02]  /*16a0*/  ELECT P0, URZ, PT ;  /* 0x0000000000ff782f */ /* 0x000fe40003800000 */
[----:B------:R-:W-:Y:S01]  /*16b0*/  LOP3.LUT R9, R9, 0x1, RZ, 0x3c, !PT ;  /* 0x0000000109097812 */ /* 0x000fe200078e3cff */
[----:B------:R-:W-:-:S04]  /*16c0*/  UIADD3 UR6, UPT, UPT, UR6, 0x1, URZ ;  /* 0x0000000106067890 */ /* 0x000fc8000fffe0ff */
[----:B------:R-:W-:-:S06]  /*16d0*/  UISETP.NE.AND UP0, UPT, UR6, UR7, UPT ;  /* 0x000000070600728c */ /* 0x000fcc000bf05270 */
[----:B------:R3:W-:Y:S03]  /*16e0*/  @P0 SYNCS.ARRIVE.TRANS64.RED.ART0 RZ, [UR5], R8 ;  /* 0x00000008ffff09a7 */ /* 0x0007e60008500405 */
[----:B------:R-:W-:Y:S05]  /*16f0*/  BRA.U UP0, `(.L_x_43) ;  /* 0xfffffffd00dc7547 */ /* 0x000fea000b83ffff */
.L_x_34:
[----:B------:R-:W-:Y:S01]  /*1700*/  R2UR UR4, R0 ;  /* 0x00000000000472ca */ /* 0x000fe200000e0000 */
[----:B------:R-:W-:-:S12]  /*1710*/  BSSY.RECONVERGENT B0, `(.L_x_35) ;  /* 0x00001d3000007945 */ /* 0x000fd80003800200 */
[----:B------:R-:W-:-:S09]  /*1720*/  UISETP.NE.AND UP0, UPT, UR4, 0xd, UPT ;  /* 0x0000000d0400788c */ /* 0x000fd2000bf05270 */
[----:B------:R-:W-:Y:S05]  /*1730*/  BRA.U UP0, `(.L_x_44) ;  /* 0x0000001d00407547 */ /* 0x000fea000b800000 */
[----:B------:R-:W-:-:S04]  /*1740*/  ULOP3.LUT UR4, UR43, 0x1, URZ, 0xc0, !UPT ;  /* 0x000000012b047892 */ /* 0x000fc8000f8ec0ff */
[----:B------:R-:W-:-:S04]  /*1750*/  UISETP.NE.AND UP6, UPT, UR4, URZ, UPT ;  /* 0x000000ff0400728c */ /* 0x000fc8000bfc5270 */
[----:B------:R-:W4:-:S00]  /*1760*/  USETMAXREG.DEALLOC.CTAPOOL 0x68 ;  /* 0x00000068000079c8 */ /* 0x000f0000080e0500 */
[----:B------:R-:W5:Y:S01]  /*1770*/  S2UR UR5, SR_CgaCtaId ;  /* 0x00000000000579c3 */ /* 0x000f620000008800 */
[----:B------:R-:W-:Y:S01]  /*1780*/  UMOV UR4, 0x400 ;  /* 0x0000040000047882 */ /* 0x000fe20000000000 */
[----:B--234-:R-:W-:Y:S01]  /*1790*/  HFMA2 R8, -RZ, RZ, -0.0 , 0 ;  /* 0x80000000ff087431 */ /* 0x01cfe200000001ff */
[----:B------:R-:W2:Y:S01]  /*17a0*/  LDCU.64 UR6, c[0x0][0x348] ;  /* 0x00006900ff0677ac */ /* 0x000ea20008000a00 */
[----:B------:R-:W3:Y:S04]  /*17b0*/  LDCU.64 UR16, c[0x0][0x348] ;  /* 0x00006900ff1077ac */ /* 0x000ee80008000a00 */
[----:B------:R-:W4:Y:S01]  /*17c0*/  S2UR UR76, SR_CTAID.Y ;  /* 0x00000000004c79c3 */ /* 0x000f220000002600 */
[----:B------:R-:W1:Y:S01]  /*17d0*/  LDCU.64 UR22, c[0x0][0x348] ;  /* 0x00006900ff1677ac */ /* 0x000e620008000a00 */
[----:B------:R-:W1:Y:S06]  /*17e0*/  LDCU.64 UR24, c[0x0][0x348] ;  /* 0x00006900ff1877ac */ /* 0x000e6c0008000a00 */
[----:B------:R-:W1:Y:S01]  /*17f0*/  S2UR UR77, SR_CTAID.Z ;  /* 0x00000000004d79c3 */ /* 0x000e620000002700 */
[----:B------:R-:W1:Y:S01]  /*1800*/  LDCU.64 UR30, c[0x0][0x348] ;  /* 0x00006900ff1e77ac */ /* 0x000e620008000a00 */
[----:B------:R-:W1:Y:S01]  /*1810*/  LDCU.64 UR38, c[0x0][0x348] ;  /* 0x00006900ff2677ac */ /* 0x000e620008000a00 */
[----:B-----5:R-:W-:Y:S01]  /*1820*/  MOV R5, UR5 ;  /* 0x0000000500057c02 */ /* 0x020fe20008000f00 */
[----:B------:R-:W-:-:S02]  /*1830*/  ULEA UR4, UR5, UR4, 0x18 ;  /* 0x0000000405047291 */ /* 0x000fc4000f8ec0ff */
[----:B------:R-:W-:Y:S02]  /*1840*/  ULOP3.LUT UR5, UR43, 0x1, URZ, 0xc0, !UPT ;  /* 0x000000012b057892 */ /* 0x000fe4000f8ec0ff */
[----:B------:R-:W-:Y:S02]  /*1850*/  USHF.L.U32 UR59, UR43, 0x7, URZ ;  /* 0x000000072b3b7899 */ /* 0x000fe400080006ff */
[----:B------:R-:W-:Y:S02]  /*1860*/  ULOP3.LUT UR43, UR5, 0x1fffffe, UR43, 0xf8, !UPT ;  /* 0x01fffffe052b7892 */ /* 0x000fe4000f8ef82b */
[----:B------:R-:W-:Y:S01]  /*1870*/  USHF.L.U32 UR10, UR5, 0x6, URZ ;  /* 0x00000006050a7899 */ /* 0x000fe200080006ff */
[----:B------:R-:W5:Y:S01]  /*1880*/  SYNCS.PHASECHK.TRANS64.TRYWAIT P0, [UR4+0x8], R8 ;  /* 0x00000808ff0075a7 */ /* 0x000f620008001104 */
[----:B------:R-:W-:Y:S02]  /*1890*/  USHF.L.U32 UR43, UR43, 0x7, URZ ;  /* 0x000000072b2b7899 */ /* 0x000fe400080006ff */
[----:B------:R-:W-:-:S02]  /*18a0*/  ULOP3.LUT UR73, UR4, 0xfefffc00, URZ, 0xc0, !UPT ;  /* 0xfefffc0004497892 */ /* 0x000fc4000f8ec0ff */
[----:B--2---:R-:W-:Y:S02]  /*18b0*/  UIADD3 UR8, UP5, UPT, UR6, 0x280, URZ ;  /* 0x0000028006087890 */ /* 0x004fe4000ffbe0ff */
[----:B---3--:R-:W-:Y:S02]  /*18c0*/  UIADD3 UR6, UP4, UPT, UR16, 0x280, URZ ;  /* 0x0000028010067890 */ /* 0x008fe4000ff9e0ff */
[----:B-1----:R-:W-:Y:S02]  /*18d0*/  UIADD3 UR11, UP3, UPT, UR22, 0x280, URZ ;  /* 0x00000280160b7890 */ /* 0x002fe4000ff7e0ff */
[----:B------:R-:W-:Y:S02]  /*18e0*/  UIADD3 UR13, UP2, UPT, UR24, 0x180, URZ ;  /* 0x00000180180d7890 */ /* 0x000fe4000ff5e0ff */
[----:B------:R-:W-:Y:S02]  /*18f0*/  UIADD3 UR15, UP1, UPT, UR30, 0x180, URZ ;  /* 0x000001801e0f7890 */ /* 0x000fe4000ff3e0ff */
[----:B------:R-:W-:Y:S01]  /*1900*/  UIADD3.X UR9, UPT, UPT, URZ, UR7, URZ, UP5, !UPT ;  /* 0x00000007ff097290 */ /* 0x000fe2000affe4ff */
[----:B------:R-:W-:Y:S01]  /*1910*/  UMOV UR42, URZ ;  /* 0x000000ff002a7c82 */ /* 0x000fe20008000000 */
[----:B------:R-:W-:Y:S01]  /*1920*/  UMOV UR34, 0x40 ;  /* 0x0000004000227882 */ /* 0x000fe20000000000 */
[----:B------:R-:W-:Y:S01]  /*1930*/  UMOV UR18, 0x80 ;  /* 0x0000008000127882 */ /* 0x000fe20000000000 */
[----:B------:R-:W-:Y:S01]  /*1940*/  UMOV UR74, URZ ;  /* 0x000000ff004a7c82 */ /* 0x000fe20008000000 */
[----:B------:R-:W-:Y:S01]  /*1950*/  UMOV UR26, 0x40 ;  /* 0x00000040001a7882 */ /* 0x000fe20000000000 */
[----:B------:R-:W-:Y:S01]  /*1960*/  UIADD3 UR22, UP0, UPT, UR38, 0x180, URZ ;  /* 0x0000018026167890 */ /* 0x000fe2000ff1e0ff */
[----:B----4-:R-:W-:Y:S01]  /*1970*/  UMOV UR44, UR76 ;  /* 0x0000004c002c7c82 */ /* 0x010fe20008000000 */
[----:B------:R-:W-:Y:S01]  /*1980*/  UMOV UR45, UR77 ;  /* 0x0000004d002d7c82 */ /* 0x000fe20008000000 */
        /* <DEDUP_REMOVED lines=8> */
[----:B------:R-:W-:-:S02]  /*1a10*/  UIADD3.X UR7, UPT, UPT, URZ, UR17, URZ, UP4, !UPT ;  /* 0x00000011ff077290 */ /* 0x000fc4000a7fe4ff */
[----:B------:R-:W-:Y:S02]  /*1a20*/  UIADD3.X UR5, UPT, UPT, URZ, UR23, URZ, UP3, !UPT ;  /* 0x00000017ff057290 */ /* 0x000fe40009ffe4ff */
[----:B------:R-:W-:Y:S02]  /*1a30*/  UIADD3.X UR12, UPT, UPT, URZ, UR25, URZ, UP2, !UPT ;  /* 0x00000019ff0c7290 */ /* 0x000fe400097fe4ff */
[----:B------:R-:W-:Y:S02]  /*1a40*/  UIADD3.X UR14, UPT, UPT, URZ, UR31, URZ, UP1, !UPT ;  /* 0x0000001fff0e7290 */ /* 0x000fe40008ffe4ff */
[----:B------:R-:W-:Y:S02]  /*1a50*/  UIADD3 UR40, UPT, UPT, UR4, 0x6400, URZ ;  /* 0x0000640004287890 */ /* 0x000fe4000fffe0ff */
[----:B------:R-:W-:Y:S02]  /*1a60*/  UIADD3 UR32, UPT, UPT, UR4, 0xa400, URZ ;  /* 0x0000a40004207890 */ /* 0x000fe4000fffe0ff */
[----:B------:R-:W-:-:S02]  /*1a70*/  UIADD3 UR16, UPT, UPT, UR4, 0xe400, URZ ;  /* 0x0000e40004107890 */ /* 0x000fc4000fffe0ff */
[----:B------:R-:W-:Y:S01]  /*1a80*/  UIADD3 UR72, UPT, UPT, UR4, 0x400, URZ ;  /* 0x0000040004487890 */ /* 0x000fe2000fffe0ff */
[----:B------:R-:W-:Y:S01]  /*1a90*/  UMOV UR35, UR43 ;  /* 0x0000002b00237c82 */ /* 0x000fe20008000000 */
[----:B------:R-:W-:Y:S01]  /*1aa0*/  UMOV UR19, UR43 ;  /* 0x0000002b00137c82 */ /* 0x000fe20008000000 */
[----:B------:R-:W-:Y:S01]  /*1ab0*/  UMOV UR41, UR73 ;  /* 0x0000004900297c82 */ /* 0x000fe20008000000 */
[----:B------:R-:W-:Y:S01]  /*1ac0*/  UMOV UR33, UR73 ;  /* 0x0000004900217c82 */ /* 0x000fe20008000000 */
[----:B-----5:R-:W-:Y:S07]  /*1ad0*/  @!P0 BRA `(.L_x_45) ;  /* 0x000000a000f48947 */ /* 0x020fee0003800000 */
.L_x_153:
[----:B------:R-:W-:Y:S05]  /*1ae0*/  BRA.U UP6, `(.L_x_46) ;  /* 0x00000001060c7547 */ /* 0x000fea000b800000 */
[----:B------:R-:W-:-:S13]  /*1af0*/  ELECT P0, URZ, PT ;  /* 0x0000000000ff782f */ /* 0x000fda0003800000 */
[----:B-1----:R-:W-:-:S04]  /*1b00*/  @P0 MOV R7, 0x24000 ;  /* 0x0002400000070802 */ /* 0x002fc80000000f00 */
[----:B------:R2:W-:Y:S03]  /*1b10*/  @P0 SYNCS.ARRIVE.TRANS64 RZ, [UR4], R7 ;  /* 0x00000007ffff09a7 */ /* 0x0005e60008000004 */
.L_x_46:
[----:B------:R3:W-:Y:S01]  /*1b20*/  UTMALDG.4D.2CTA [UR40], [UR8], desc[URZ] ;  /* 0x0000ff28080075b4 */ /* 0x0007e20008219000 */
[----:B------:R-:W-:Y:S01]  /*1b30*/  UMOV UR17, UR73 ;  /* 0x0000004900117c82 */ /* 0x000fe20008000000 */
[----:B------:R-:W-:Y:S01]  /*1b40*/  UIADD3 UR24, UPT, UPT, UR4, 0x2400, URZ ;  /* 0x0000240004187890 */ /* 0x000fe2000fffe0ff */
[----:B------:R-:W-:Y:S01]  /*1b50*/  UMOV UR25, UR73 ;  /* 0x0000004900197c82 */ /* 0x000fe20008000000 */
[----:B------:R4:W-:Y:S01]  /*1b60*/  UTMALDG.4D.2CTA [UR32], [UR6], desc[URZ] ;  /* 0x0000ff20060075b4 */ /* 0x0009e20008219000 */
[----:B---3--:R-:W-:Y:S01]  /*1b70*/  UMOV UR8, UR13 ;  /* 0x0000000d00087c82 */ /* 0x008fe20008000000 */
[----:B------:R-:W-:Y:S01]  /*1b80*/  UMOV UR9, UR12 ;  /* 0x0000000c00097c82 */ /* 0x000fe20008000000 */
[----:B------:R-:W3:Y:S01]  /*1b90*/  LDCU.64 UR12, c[0x0][0x3c0] ;  /* 0x00007800ff0c77ac */ /* 0x000ee20008000a00 */
[----:B----4-:R-:W-:Y:S01]  /*1ba0*/  UMOV UR6, UR11 ;  /* 0x0000000b00067c82 */ /* 0x010fe20008000000 */
[----:B------:R-:W-:Y:S02]  /*1bb0*/  UMOV UR7, UR5 ;  /* 0x0000000500077c82 */ /* 0x000fe40008000000 */
[----:B------:R4:W-:Y:S01]  /*1bc0*/  UTMALDG.4D.2CTA [UR16], [UR6], desc[URZ] ;  /* 0x0000ff10060075b4 */ /* 0x0009e20008219000 */
[----:B------:R5:W-:Y:S01]  /*1bd0*/  UTMALDG.4D.2CTA [UR72], [UR8], desc[URZ] ;  /* 0x0000ff48080075b4 */ /* 0x000be20008219000 */
[----:B----4-:R-:W-:-:S02]  /*1be0*/  UIADD3.X UR7, UPT, UPT, URZ, UR39, URZ, UP0, !UPT ;  /* 0x00000027ff077290 */ /* 0x010fc400087fe4ff */
[----:B------:R-:W-:Y:S01]  /*1bf0*/  UIADD3 UR16, UPT, UPT, UR4, 0x4400, URZ ;  /* 0x0000440004107890 */ /* 0x000fe2000fffe0ff */
[----:B------:R-:W-:Y:S01]  /*1c00*/  UMOV UR18, 0x80 ;  /* 0x0000008000127882 */ /* 0x000fe20000000000 */
[----:B------:R-:W-:Y:S01]  /*1c10*/  UMOV UR19, UR10 ;  /* 0x0000000a00137c82 */ /* 0x000fe20008000000 */
[----:B------:R-:W-:Y:S01]  /*1c20*/  UMOV UR20, UR76 ;  /* 0x0000004c00147c82 */ /* 0x000fe20008000000 */
[----:B------:R-:W-:Y:S01]  /*1c30*/  UMOV UR21, UR77 ;  /* 0x0000004d00157c82 */ /* 0x000fe20008000000 */
[----:B-----5:R-:W-:Y:S01]  /*1c40*/  UMOV UR8, UR15 ;  /* 0x0000000f00087c82 */ /* 0x020fe20008000000 */
[----:B------:R-:W-:Y:S01]  /*1c50*/  UMOV UR9, UR14 ;  /* 0x0000000e00097c82 */ /* 0x000fe20008000000 */
[----:B------:R-:W-:Y:S01]  /*1c60*/  UMOV UR6, UR22 ;  /* 0x0000001600067c82 */ /* 0x000fe20008000000 */
[----:B------:R4:W-:Y:S01]  /*1c70*/  UTMALDG.4D.2CTA [UR24], [UR8], desc[URZ] ;  /* 0x0000ff18080075b4 */ /* 0x0009e20008219000 */
[----:B------:R5:W-:Y:S01]  /*1c80*/  UTMALDG.4D.2CTA [UR16], [UR6], desc[URZ] ;  /* 0x0000ff10060075b4 */ /* 0x000be20008219000 */
[----:B------:R-:W1:Y:S01]  /*1c90*/  SYNCS.PHASECHK.TRANS64.TRYWAIT P0, [UR4+0x28], R8 ;  /* 0x00002808ff0075a7 */ /* 0x000e620008001104 */
[----:B----4-:R-:W4:Y:S01]  /*1ca0*/  LDCU.64 UR8, c[0x0][0x3d8] ;  /* 0x00007b00ff0877ac */ /* 0x010f220008000a00 */
[----:B-----5:R-:W2:Y:S01]  /*1cb0*/  LDCU.128 UR20, c[0x0][0x3e0] ;  /* 0x00007c00ff1477ac */ /* 0x020ea20008000c00 */
[----:B----4-:R-:W-:-:S04]  /*1cc0*/  UIMAD.WIDE.U32 UR6, UR76, UR8, URZ ;  /* 0x000000084c0672a5 */ /* 0x010fc8000f8e00ff */
[----:B------:R-:W-:Y:S01]  /*1cd0*/  UIMAD UR5, UR76, UR9, UR7 ;  /* 0x000000094c0572a4 */ /* 0x000fe2000f8e0207 */
[----:B-123--:R-:W-:Y:S11]  /*1ce0*/  @!P0 BRA `(.L_x_47) ;  /* 0x000000a000908947 */ /* 0x00eff60003800000 */
.L_x_155:
[----:B------:R-:W-:Y:S01]  /*1cf0*/  R2UR UR8, R5 ;  /* 0x00000000050872ca */ /* 0x000fe200000e0000 */
[----:B------:R-:W-:Y:S01]  /*1d00*/  UMOV UR7, UR5 ;  /* 0x0000000500077c82 */ /* 0x000fe20008000000 */
[----:B------:R-:W-:Y:S01]  /*1d10*/  ELECT P0, URZ, PT ;  /* 0x0000000000ff782f */ /* 0x000fe20003800000 */
[----:B------:R-:W-:Y:S02]  /*1d20*/  UIMAD.WIDE.U32 UR6, UR77, UR20, UR6 ;  /* 0x000000144d0672a5 */ /* 0x000fe4000f8e0006 */
[----:B------:R-:W-:Y:S02]  /*1d30*/  UIADD3 UR5, UPT, UPT, UR4, 0x32400, URZ ;  /* 0x0003240004057890 */ /* 0x000fe4000fffe0ff */
[----:B------:R-:W-:Y:S02]  /*1d40*/  UIMAD UR7, UR77, UR21, UR7 ;  /* 0x000000154d0772a4 */ /* 0x000fe4000f8e0207 */
[----:B------:R-:W-:Y:S02]  /*1d50*/  ULEA UR14, UP0, UR6, UR12, 0x2 ;  /* 0x0000000c060e7291 */ /* 0x000fe4000f8010ff */
[----:B------:R-:W-:-:S02]  /*1d60*/  UIADD3 UR9, UPT, UPT, UR4, 0x20, URZ ;  /* 0x0000002004097890 */ /* 0x000fc4000fffe0ff */
[----:B------:R-:W-:Y:S02]  /*1d70*/  UPRMT UR8, UR8, 0x654, UR5 ;  /* 0x0000065408087896 */ /* 0x000fe40008000005 */
[----:B-1----:R-:W-:Y:S01]  /*1d80*/  @P0 IMAD.MOV.U32 R7, RZ, RZ, 0x200 ;  /* 0x00000200ff070424 */ /* 0x002fe200078e00ff */
[----:B------:R-:W-:Y:S01]  /*1d90*/  ULEA.HI.X UR15, UR6, UR13, UR7, 0x2, UP0 ;  /* 0x0000000d060f7291 */ /* 0x000fe200080f1407 */
[----:B------:R-:W-:Y:S01]  /*1da0*/  MOV R22, UR14 ;  /* 0x0000000e00167c02 */ /* 0x000fe20008000f00 */
[----:B------:R-:W-:Y:S01]  /*1db0*/  UMOV UR5, 0x20 ;  /* 0x0000002000057882 */ /* 0x000fe20000000000 */
[----:B------:R1:W-:Y:S01]  /*1dc0*/  @P0 SYNCS.ARRIVE.TRANS64 RZ, [UR4+0x20], R7 ;  /* 0x00002007ffff09a7 */ /* 0x0003e20008000004 */
[----:B------:R-:W2:Y:S02]  /*1dd0*/  LDCU.64 UR6, c[0x0][0x348] ;  /* 0x00006900ff0677ac */ /* 0x000ea40008000a00 */
[----:B------:R-:W-:Y:S01]  /*1de0*/  IMAD.U32 R23, RZ, RZ, UR15 ;  /* 0x0000000fff177e24 */ /* 0x000fe2000f8e00ff */
[----:B------:R-:W3:Y:S02]  /*1df0*/  LDCU.64 UR12, c[0x0][0x348] ;  /* 0x00006900ff0c77ac */ /* 0x000ee40008000a00 */
[----:B------:R4:W-:Y:S01]  /*1e00*/  UBLKCP.S.G [UR8], [UR14], UR5 ;  /* 0x000000080e0073ba */ /* 0x0009e20008000205 */
[----:B------:R-:W5:Y:S01]  /*1e10*/  LDCU.64 UR30, c[0x0][0x348] ;  /* 0x00006900ff1e77ac */ /* 0x000f620008000a00 */
[----:B------:R-:W-:Y:S01]  /*1e20*/  UIADD3 UR49, UPT, UPT, UR4, 0x10, URZ ;  /* 0x0000001004317890 */ /* 0x000fe2000fffe0ff */
[----:B------:R-:W-:Y:S01]  /*1e30*/  UMOV UR18, URZ ;  /* 0x000000ff00127c82 */ /* 0x000fe20008000000 */
[----:B------:R-:W1:Y:S02]  /*1e40*/  SYNCS.PHASECHK.TRANS64.TRYWAIT P0, [UR4+0x18], R8 ;  /* 0x00001808ff0075a7 */ /* 0x000e640008001104 */
[----:B------:R-:W-:-:S02]  /*1e50*/  ULOP3.LUT UR49, UR49, 0xfefffc10, URZ, 0xc0, !UPT ;  /* 0xfefffc1031317892 */ /* 0x000fc4000f8ec0ff */
[----:B--2---:R-:W-:Y:S01]  /*1e60*/  UIADD3 UR6, UP3, UPT, UR6, 0x380, URZ ;  /* 0x0000038006067890 */ /* 0x004fe2000ff7e0ff */
[----:B------:R-:W-:Y:S01]  /*1e70*/  UMOV UR50, 0x40 ;  /* 0x0000004000327882 */ /* 0x000fe20000000000 */
[----:B------:R-:W-:Y:S01]  /*1e80*/  UMOV UR26, URZ ;  /* 0x000000ff001a7c82 */ /* 0x000fe20008000000 */
[----:B------:R-:W-:Y:S01]  /*1e90*/  UMOV UR20, UR76 ;  /* 0x0000004c00147c82 */ /* 0x000fe20008000000 */
[----:B------:R-:W-:Y:S01]  /*1ea0*/  UMOV UR21, UR77 ;  /* 0x0000004d00157c82 */ /* 0x000fe20008000000 */
[----:B------:R-:W-:Y:S01]  /*1eb0*/  UMOV UR52, UR76 ;  /* 0x0000004c00347c82 */ /* 0x000fe20008000000 */
[----:B------:R-:W-:Y:S01]  /*1ec0*/  UMOV UR53, UR77 ;  /* 0x0000004d00357c82 */ /* 0x000fe20008000000 */
[----:B------:R-:W-:Y:S01]  /*1ed0*/  UMOV UR27, UR10 ;  /* 0x0000000a001b7c82 */ /* 0x000fe20008000000 */
[----:B------:R-:W-:Y:S02]  /*1ee0*/  UIADD3.X UR7, UPT, UPT, URZ, UR7, URZ, UP3, !UPT ;  /* 0x00000007ff077290 */ /* 0x000fe40009ffe4ff */
[----:B------:R-:W-:-:S02]  /*1ef0*/  UIADD3 UR16, UPT, UPT, UR4, 0x12400, URZ ;  /* 0x0001240004107890 */ /* 0x000fc4000fffe0ff */
[----:B------:R-:W-:Y:S02]  /*1f00*/  UIADD3 UR48, UPT, UPT, UR4, 0x16400, URZ ;  /* 0x0001640004307890 */ /* 0x000fe4000fffe0ff */
[----:B------:R-:W-:Y:S01]  /*1f10*/  UIADD3 UR24, UPT, UPT, UR4, 0x1a400, URZ ;  /* 0x0001a40004187890 */ /* 0x000fe2000fffe0ff */
[----:B------:R-:W-:Y:S01]  /*1f20*/  UMOV UR28, UR76 ;  /* 0x0000004c001c7c82 */ /* 0x000fe20008000000 */
[----:B----4-:R-:W2:Y:S01]  /*1f30*/  LDCU.64 UR14, c[0x0][0x348] ;  /* 0x00006900ff0e77ac */ /* 0x010ea20008000a00 */
[----:B---3--:R-:W-:Y:S02]  /*1f40*/  UIADD3 UR9, UP2, UPT, UR12, 0x380, URZ ;  /* 0x000003800c097890 */ /* 0x008fe4000ff5e0ff */
[----:B-----5:R-:W-:Y:S02]  /*1f50*/  UIADD3 UR12, UP0, UPT, UR30, 0x480, URZ ;  /* 0x000004801e0c7890 */ /* 0x020fe4000ff1e0ff */
[----:B------:R-:W-:Y:S01]  /*1f60*/  UIADD3.X UR8, UPT, UPT, URZ, UR13, URZ, UP2, !UPT ;  /* 0x0000000dff087290 */ /* 0x000fe200097fe4ff */
[----:B------:R-:W-:Y:S01]  /*1f70*/  UMOV UR29, UR77 ;  /* 0x0000004d001d7c82 */ /* 0x000fe20008000000 */
[----:B------:R-:W-:Y:S01]  /*1f80*/  UMOV UR19, UR43 ;  /* 0x0000002b00137c82 */ /* 0x000fe20008000000 */
[----:B------:R-:W-:Y:S01]  /*1f90*/  UMOV UR51, UR43 ;  /* 0x0000002b00337c82 */ /* 0x000fe20008000000 */
[----:B------:R-:W-:Y:S01]  /*1fa0*/  UMOV UR17, UR49 ;  /* 0x0000003100117c82 */ /* 0x000fe20008000000 */
[----:B--2---:R-:W-:-:S04]  /*1fb0*/  UIADD3 UR11, UP1, UPT, UR14, 0x480, URZ ;  /* 0x000004800e0b7890 */ /* 0x004fc8000ff3e0ff */
[----:B------:R-:W-:Y:S01]  /*1fc0*/  UIADD3.X UR5, UPT, UPT, URZ, UR15, URZ, UP1, !UPT ;  /* 0x0000000fff057290 */ /* 0x000fe20008ffe4ff */
[----:B-1----:R-:W-:Y:S11]  /*1fd0*/  @!P0 BRA `(.L_x_48) ;  /* 0x0000009c00f48947 */ /* 0x002ff60003800000 */
.L_x_157:
[----:B------:R-:W-:Y:S05]  /*1fe0*/  BRA.U UP6, `(.L_x_49) ;  /* 0x00000001060c7547 */ /* 0x000fea000b800000 */
[----:B------:R-:W-:-:S13]  /*1ff0*/  ELECT P0, URZ, PT ;  /* 0x0000000000ff782f */ /* 0x000fda0003800000 */
[----:B-1----:R-:W-:-:S04]  /*2000*/  @P0 MOV R7, 0x18000 ;  /* 0x0001800000070802 */ /* 0x002fc80000000f00 */
[----:B------:R2:W-:Y:S03]  /*2010*/  @P0 SYNCS.ARRIVE.TRANS64 RZ, [UR4+0x10], R7 ;  /* 0x00001007ffff09a7 */ /* 0x0005e60008000004 */
.L_x_49:
[----:B------:R-:W-:Y:S01]  /*2020*/  ULOP3.LUT UR9, UR9, UR8, URZ, 0x3c, !UPT ;  /* 0x0000000809097292 */ /* 0x000fe2000f8e3cff */
[----:B------:R3:W-:Y:S01]  /*2030*/  UTMALDG.4D.2CTA [UR16], [UR6], desc[URZ] ;  /* 0x0000ff10060075b4 */ /* 0x0007e20008219000 */
[----:B------:R-:W-:Y:S02]  /*2040*/  UMOV UR25, UR49 ;  /* 0x0000003100197c82 */ /* 0x000fe40008000000 */
[----:B------:R-:W-:-:S04]  /*2050*/  ULOP3.LUT UR8, UR9, UR8, URZ, 0x3c, !UPT ;  /* 0x0000000809087292 */ /* 0x000fc8000f8e3cff */
[----:B------:R-:W-:-:S09]  /*2060*/  ULOP3.LUT UR9, UR9, UR8, URZ, 0x3c, !UPT ;  /* 0x0000000809097292 */ /* 0x000fd2000f8e3cff */
[----:B------:R4:W-:Y:S01]  /*2070*/  UTMALDG.4D.2CTA [UR48], [UR8], desc[URZ] ;  /* 0x0000ff30080075b4 */ /* 0x0009e20008219000 */
[----:B---3--:R-:W-:Y:S02]  /*2080*/  UIADD3.X UR7, UPT, UPT, URZ, UR31, URZ, UP0, !UPT ;  /* 0x0000001fff077290 */ /* 0x008fe400087fe4ff */
[----:B------:R-:W-:Y:S01]  /*2090*/  UIADD3 UR16, UPT, UPT, UR4, 0x1c400, URZ ;  /* 0x0001c40004107890 */ /* 0x000fe2000fffe0ff */
[----:B------:R-:W-:Y:S01]  /*20a0*/  UMOV UR18, 0x40 ;  /* 0x0000004000127882 */ /* 0x000fe20000000000 */
[----:B------:R-:W-:Y:S01]  /*20b0*/  UMOV UR19, UR10 ;  /* 0x0000000a00137c82 */ /* 0x000fe20008000000 */
[----:B------:R-:W-:Y:S01]  /*20c0*/  UMOV UR20, UR76 ;  /* 0x0000004c00147c82 */ /* 0x000fe20008000000 */
[----:B------:R-:W-:Y:S01]  /*20d0*/  UMOV UR21, UR77 ;  /* 0x0000004d00157c82 */ /* 0x000fe20008000000 */
[----:B------:R-:W-:Y:S01]  /*20e0*/  UMOV UR17, UR49 ;  /* 0x0000003100117c82 */ /* 0x000fe20008000000 */
[----:B------:R-:W-:Y:S01]  /*20f0*/  UMOV UR6, UR12 ;  /* 0x0000000c00067c82 */ /* 0x000fe20008000000 */
[----:B------:R-:W3:Y:S01]  /*2100*/  LDCU.128 UR12, c[0x0][0x400] ;  /* 0x00008000ff0c77ac */ /* 0x000ee20008000c00 */
[----:B----4-:R-:W-:Y:S01]  /*2110*/  UMOV UR8, UR11 ;  /* 0x0000000b00087c82 */ /* 0x010fe20008000000 */
[----:B------:R-:W-:-:S02]  /*2120*/  UMOV UR9, UR5 ;  /* 0x0000000500097c82 */ /* 0x000fc40008000000 */
[----:B------:R-:W-:Y:S01]  /*2130*/  UTMALDG.4D.2CTA [UR24], [UR8], desc[URZ] ;  /* 0x0000ff18080075b4 */ /* 0x000fe20008219000 */
[----:B------:R3:W-:Y:S01]  /*2140*/  UTMALDG.4D.2CTA [UR16], [UR6], desc[URZ] ;  /* 0x0000ff10060075b4 */ /* 0x0007e20008219000 */
[----:B------:R-:W4:Y:S01]  /*2150*/  SYNCS.PHASECHK.TRANS64.TRYWAIT P0, [UR4+0x38], R8 ;  /* 0x00003808ff0075a7 */ /* 0x000f220008001104 */
[----:B---3--:R-:W-:-:S04]  /*2160*/  UIMAD.WIDE.U32 UR6, UR76, UR12, URZ ;  /* 0x0000000c4c0672a5 */ /* 0x008fc8000f8e00ff */
[----:B------:R-:W-:Y:S01]  /*2170*/  UIMAD UR5, UR76, UR13, UR7 ;  /* 0x0000000d4c0572a4 */ /* 0x000fe2000f8e0207 */
[----:B----4-:R-:W-:Y:S11]  /*2180*/  @!P0 BRA `(.L_x_50) ;  /* 0x0000009c00a88947 */ /* 0x010ff60003800000 */
.L_x_159:
[----:B------:R-:W-:Y:S01]  /*2190*/  R2UR UR16, R5 ;  /* 0x00000000051072ca */ /* 0x000fe200000e0000 */
[----:B------:R-:W-:Y:S01]  /*21a0*/  UMOV UR7, UR5 ;  /* 0x0000000500077c82 */ /* 0x000fe20008000000 */
[----:B------:R-:W-:Y:S02]  /*21b0*/  ELECT P0, URZ, PT ;  /* 0x0000000000ff782f */ /* 0x000fe40003800000 */
[----:B------:R-:W-:Y:S01]  /*21c0*/  R2UR UR11, R6 ;  /* 0x00000000060b72ca */ /* 0x000fe200000e0000 */
[----:B------:R-:W-:Y:S02]  /*21d0*/  UIMAD.WIDE.U32 UR6, UR77, UR14, UR6 ;  /* 0x0000000e4d0672a5 */ /* 0x000fe4000f8e0006 */
[----:B------:R-:W-:Y:S02]  /*21e0*/  UIADD3 UR8, UPT, UPT, UR4, 0x32600, URZ ;  /* 0x0003260004087890 */ /* 0x000fe4000fffe0ff */
[----:B------:R-:W-:Y:S02]  /*21f0*/  UIMAD UR5, UR77, UR15, UR7 ;  /* 0x0000000f4d0572a4 */ /* 0x000fe4000f8e0207 */
[----:B------:R-:W-:-:S02]  /*2200*/  ULEA UR12, UP0, UR6, UR22, 0x2 ;  /* 0x00000016060c7291 */ /* 0x000fc4000f8010ff */
[----:B------:R-:W-:Y:S02]  /*2210*/  UIADD3 UR9, UPT, UPT, UR4, 0x30, URZ ;  /* 0x0000003004097890 */ /* 0x000fe4000fffe0ff */
[----:B------:R-:W-:Y:S01]  /*2220*/  UPRMT UR8, UR16, 0x654, UR8 ;  /* 0x0000065410087896 */ /* 0x000fe20008000008 */
[----:B-12---:R-:W-:Y:S01]  /*2230*/  @P0 IMAD.MOV.U32 R7, RZ, RZ, 0x200 ;  /* 0x00000200ff070424 */ /* 0x006fe200078e00ff */
[----:B------:R-:W-:Y:S01]  /*2240*/  ULEA.HI.X UR13, UR6, UR23, UR5, 0x2, UP0 ;  /* 0x00000017060d7291 */ /* 0x000fe200080f1405 */
[----:B------:R-:W-:Y:S01]  /*2250*/  IMAD.U32 R20, RZ, RZ, UR12 ;  /* 0x0000000cff147e24 */ /* 0x000fe2000f8e00ff */
[----:B------:R-:W1:Y:S01]  /*2260*/  LDCU.64 UR32, c[0x0][0x348] ;  /* 0x00006900ff2077ac */ /* 0x000e620008000a00 */
[----:B------:R2:W-:Y:S01]  /*2270*/  @P0 SYNCS.ARRIVE.TRANS64 RZ, [UR4+0x30], R7 ;  /* 0x00003007ffff09a7 */ /* 0x0005e20008000004 */
[----:B------:R-:W-:Y:S01]  /*2280*/  UMOV UR5, 0x20 ;  /* 0x0000002000057882 */ /* 0x000fe20000000000 */
[----:B------:R-:W3:Y:S01]  /*2290*/  LDCU.64 UR6, c[0x0][0x348] ;  /* 0x00006900ff0677ac */ /* 0x000ee20008000a00 */
[----:B------:R-:W-:-:S03]  /*22a0*/  IMAD.U32 R21, RZ, RZ, UR13 ;  /* 0x0000000dff157e24 */ /* 0x000fc6000f8e00ff */
[----:B------:R4:W-:Y:S01]  /*22b0*/  UBLKCP.S.G [UR8], [UR12], UR5 ;  /* 0x000000080c0073ba */ /* 0x0009e20008000205 */
[----:B------:R-:W5:Y:S01]  /*22c0*/  LDCU.64 UR16, c[0x0][0x348] ;  /* 0x00006900ff1077ac */ /* 0x000f620008000a00 */
[----:B------:R-:W2:Y:S01]  /*22d0*/  LDCU.64 UR24, c[0x0][0x348] ;  /* 0x00006900ff1877ac */ /* 0x000ea20008000a00 */
[----:B------:R-:W2:Y:S01]  /*22e0*/  SYNCS.PHASECHK.TRANS64.TRYWAIT P0, [UR4+0x8], RZ ;  /* 0x000008ffff0075a7 */ /* 0x000ea20008001104 */
[----:B------:R-:W4:Y:S01]  /*22f0*/  LDCU.64 UR30, c[0x0][0x348] ;  /* 0x00006900ff1e77ac */ /* 0x000f220008000a00 */
[----:B------:R-:W-:Y:S02]  /*2300*/  UIMAD UR34, UR11, 0x60, URZ ;  /* 0x000000600b2278a4 */ /* 0x000fe4000f8e02ff */
[----:B-1----:R-:W-:Y:S02]  /*2310*/  UIADD3 UR23, UP0, UPT, UR32, 0x300, URZ ;  /* 0x0000030020177890 */ /* 0x002fe4000ff1e0ff */
[----:B---3--:R-:W-:Y:S02]  /*2320*/  UIADD3 UR6, UP5, UPT, UR6, 0x200, URZ ;  /* 0x0000020006067890 */ /* 0x008fe4000ffbe0ff */
[----:B-----5:R-:W-:-:S02]  /*2330*/  UIADD3 UR11, UP3, UPT, UR16, 0x200, URZ ;  /* 0x00000200100b7890 */ /* 0x020fc4000ff7e0ff */
[----:B------:R-:W-:Y:S01]  /*2340*/  UIADD3.X UR22, UPT, UPT, URZ, UR33, URZ, UP0, !UPT ;  /* 0x00000021ff167290 */ /* 0x000fe200087fe4ff */
[----:B------:R-:W-:Y:S01]  /*2350*/  UMOV UR35, URZ ;  /* 0x000000ff00237c82 */ /* 0x000fe20008000000 */
[----:B------:R-:W-:Y:S01]  /*2360*/  UMOV UR27, URZ ;  /* 0x000000ff001b7c82 */ /* 0x000fe20008000000 */
[----:B------:R-:W-:Y:S01]  /*2370*/  UMOV UR19, URZ ;  /* 0x000000ff00137c82 */ /* 0x000fe20008000000 */
[----:B------:R-:W-:Y:S02]  /*2380*/  ULOP3.LUT UR59, UR59, 0xffffff00, URZ, 0xc0, !UPT ;  /* 0xffffff003b3b7892 */ /* 0x000fe4000f8ec0ff */
[----:B----4-:R-:W-:Y:S01]  /*2390*/  UIADD3 UR15, UP1, UPT, UR30, 0x300, URZ ;  /* 0x000003001e0f7890 */ /* 0x010fe2000ff3e0ff */
[----:B------:R-:W1:Y:S01]  /*23a0*/  LDCU.64 UR8, c[0x0][0x348] ;  /* 0x00006900ff0877ac */ /* 0x000e620008000a00 */
[----:B--2---:R-:W-:Y:S02]  /*23b0*/  UIADD3 UR13, UP2, UPT, UR24, 0x300, URZ ;  /* 0x00000300180d7890 */ /* 0x004fe4000ff5e0ff */
[----:B------:R-:W-:-:S02]  /*23c0*/  UIADD3 UR26, UPT, UPT, UR34, 0x20, URZ ;  /* 0x00000020221a7890 */ /* 0x000fc4000fffe0ff */
[----:B------:R-:W-:Y:S01]  /*23d0*/  UIADD3 UR18, UPT, UPT, UR34, 0x40, URZ ;  /* 0x0000004022127890 */ /* 0x000fe2000fffe0ff */
        /* <DEDUP_REMOVED lines=8> */
[----:B-1----:R-:W-:Y:S01]  /*2460*/  UIADD3 UR8, UP4, UPT, UR8, 0x200, URZ ;  /* 0x0000020008087890 */ /* 0x002fe2000ff9e0ff */
[----:B------:R-:W-:Y:S01]  /*2470*/  UMOV UR61, UR77 ;  /* 0x0000004d003d7c82 */ /* 0x000fe20008000000 */
[----:B------:R-:W-:-:S02]  /*2480*/  UIADD3.X UR7, UPT, UPT, URZ, UR7, URZ, UP5, !UPT ;  /* 0x00000007ff077290 */ /* 0x000fc4000affe4ff */
[----:B------:R-:W-:Y:S02]  /*2490*/  UIADD3.X UR5, UPT, UPT, URZ, UR9, URZ, UP4, !UPT ;  /* 0x00000009ff057290 */ /* 0x000fe4000a7fe4ff */
[----:B------:R-:W-:Y:S02]  /*24a0*/  UIADD3.X UR9, UPT, UPT, URZ, UR17, URZ, UP3, !UPT ;  /* 0x00000011ff097290 */ /* 0x000fe40009ffe4ff */
[----:B------:R-:W-:Y:S02]  /*24b0*/  UIADD3.X UR12, UPT, UPT, URZ, UR25, URZ, UP2, !UPT ;  /* 0x00000019ff0c7290 */ /* 0x000fe400097fe4ff */
[----:B------:R-:W-:Y:S02]  /*24c0*/  UIADD3.X UR14, UPT, UPT, URZ, UR31, URZ, UP1, !UPT ;  /* 0x0000001fff0e7290 */ /* 0x000fe40008ffe4ff */
[----:B------:R-:W-:Y:S02]  /*24d0*/  UIADD3 UR32, UPT, UPT, UR4, 0x400, URZ ;  /* 0x0000040004207890 */ /* 0x000fe4000fffe0ff */
[----:B------:R-:W-:-:S02]  /*24e0*/  UIADD3 UR24, UPT, UPT, UR4, 0x2400, URZ ;  /* 0x0000240004187890 */ /* 0x000fc4000fffe0ff */
[----:B------:R-:W-:Y:S01]  /*24f0*/  UIADD3 UR16, UPT, UPT, UR4, 0x4400, URZ ;  /* 0x0000440004107890 */ /* 0x000fe2000fffe0ff */
[----:B------:R-:W-:Y:S01]  /*2500*/  UMOV UR44, UR76 ;  /* 0x0000004c002c7c82 */ /* 0x000fe20008000000 */
[----:B------:R-:W-:Y:S01]  /*2510*/  UMOV UR45, UR77 ;  /* 0x0000004d002d7c82 */ /* 0x000fe20008000000 */
[----:B------:R-:W-:Y:S01]  /*2520*/  UMOV UR33, UR73 ;  /* 0x0000004900217c82 */ /* 0x000fe20008000000 */
[----:B------:R-:W-:Y:S08]  /*2530*/  @!P0 BRA `(.L_x_51) ;  /* 0x0000009800dc8947 */ /* 0x000ff00003800000 */
.L_x_161:
[----:B------:R-:W-:Y:S05]  /*2540*/  BRA.U UP6, `(.L_x_52) ;  /* 0x00000001060c7547 */ /* 0x000fea000b800000 */
[----:B------:R-:W-:-:S13]  /*2550*/  ELECT P0, URZ, PT ;  /* 0x0000000000ff782f */ /* 0x000fda0003800000 */
[----:B-1----:R-:W-:-:S04]  /*2560*/  @P0 MOV R7, 0x24000 ;  /* 0x0002400000070802 */ /* 0x002fc80000000f00 */
[----:B------:R2:W-:Y:S03]  /*2570*/  @P0 SYNCS.ARRIVE.TRANS64 RZ, [UR4], R7 ;  /* 0x00000007ffff09a7 */ /* 0x0005e60008000004 */
.L_x_52:
[----:B------:R-:W-:Y:S01]  /*2580*/  UIADD3 UR56, UPT, UPT, UR4, 0x1e400, URZ ;  /* 0x0001e40004387890 */ /* 0x000fe2000fffe0ff */
[----:B------:R3:W-:Y:S01]  /*2590*/  UTMALDG.4D.2CTA [UR32], [UR6], desc[URZ] ;  /* 0x0000ff20060075b4 */ /* 0x0007e20008219000 */
[----:B------:R-:W-:Y:S01]  /*25a0*/  UIADD3 UR40, UPT, UPT, UR4, 0x22400, URZ ;  /* 0x0002240004287890 */ /* 0x000fe2000fffe0ff */
[----:B------:R-:W-:Y:S01]  /*25b0*/  UMOV UR25, UR73 ;  /* 0x0000004900197c82 */ /* 0x000fe20008000000 */
        /* <DEDUP_REMOVED lines=8> */
[----:B---3--:R-:W-:Y:S01]  /*2640*/  UMOV UR6, UR8 ;  /* 0x0000000800067c82 */ /* 0x008fe20008000000 */
[----:B------:R-:W-:Y:S01]  /*2650*/  UMOV UR7, UR5 ;  /* 0x0000000500077c82 */ /* 0x000fe20008000000 */
[----:B------:R-:W-:Y:S01]  /*2660*/  UMOV UR8, UR13 ;  /* 0x0000000d00087c82 */ /* 0x000fe20008000000 */
[----:B------:R3:W-:Y:S01]  /*2670*/  UTMALDG.4D.2CTA [UR24], [UR6], desc[URZ] ;  /* 0x0000ff18060075b4 */ /* 0x0007e20008219000 */
[----:B------:R-:W-:Y:S01]  /*2680*/  UMOV UR13, UR77 ;  /* 0x0000004d000d7c82 */ /* 0x000fe20008000000 */
[----:B---3--:R-:W-:Y:S01]  /*2690*/  UMOV UR6, UR11 ;  /* 0x0000000b00067c82 */ /* 0x008fe20008000000 */
[----:B------:R-:W-:Y:S01]  /*26a0*/  UMOV UR7, UR9 ;  /* 0x0000000900077c82 */ /* 0x000fe20008000000 */
[----:B------:R-:W-:Y:S01]  /*26b0*/  UMOV UR9, UR12 ;  /* 0x0000000c00097c82 */ /* 0x000fe20008000000 */
[----:B------:R3:W-:Y:S01]  /*26c0*/  UTMALDG.4D.2CTA [UR16], [UR6], desc[URZ] ;  /* 0x0000ff10060075b4 */ /* 0x0007e20008219000 */
[----:B------:R-:W4:Y:S01]  /*26d0*/  LDCU UR12, c[0x0][0x380] ;  /* 0x00007000ff0c77ac */ /* 0x000f220008000800 */
[----:B------:R-:W-:Y:S01]  /*26e0*/  UMOV UR11, URZ ;  /* 0x000000ff000b7c82 */ /* 0x000fe20008000000 */
[----:B------:R5:W-:Y:S01]  /*26f0*/  UTMALDG.4D.2CTA [UR56], [UR8], desc[URZ] ;  /* 0x0000ff38080075b4 */ /* 0x000be20008219000 */
[----:B----4-:R-:W-:-:S04]  /*2700*/  UIADD3 UR5, UPT, UPT, -UR12, URZ, URZ ;  /* 0x000000ff0c057290 */ /* 0x010fc8000fffe1ff */
[----:B------:R-:W-:-:S04]  /*2710*/  USHF.R.S32.HI UR5, URZ, 0x1f, UR5 ;  /* 0x0000001fff057899 */ /* 0x000fc80008011405 */
[----:B------:R-:W-:Y:S01]  /*2720*/  ULEA.HI UR5, UR5, -UR12, URZ, 0x7 ;  /* 0x8000000c05057291 */ /* 0x000fe2000f8f38ff */
[----:B---3--:R-:W-:Y:S01]  /*2730*/  UMOV UR6, UR15 ;  /* 0x0000000f00067c82 */ /* 0x008fe20008000000 */
[----:B------:R-:W-:Y:S01]  /*2740*/  UMOV UR7, UR14 ;  /* 0x0000000e00077c82 */ /* 0x000fe20008000000 */
[----:B------:R-:W-:Y:S01]  /*2750*/  UIADD3 UR14, UPT, UPT, UR12, -0x1, URZ ;  /* 0xffffffff0c0e7890 */ /* 0x000fe2000fffe0ff */
[----:B------:R3:W-:Y:S03]  /*2760*/  UTMALDG.4D.2CTA [UR40], [UR6], desc[URZ] ;  /* 0x0000ff28060075b4 */ /* 0x0007e60008219000 */
[----:B-----5:R-:W-:Y:S02]  /*2770*/  USHF.R.S32.HI UR9, URZ, 0x1f, UR14 ;  /* 0x0000001fff097899 */ /* 0x020fe4000801140e */
[----:B------:R-:W-:Y:S02]  /*2780*/  UIADD3 UR8, UPT, UPT, UR4, 0x1a400, URZ ;  /* 0x0001a40004087890 */ /* 0x000fe4000fffe0ff */
[----:B------:R-:W-:-:S03]  /*2790*/  ULEA.HI UR14, UR9, UR14, URZ, 0x7 ;  /* 0x0000000e090e7291 */ /* 0x000fc6000f8f38ff */
[----:B------:R-:W-:Y:S01]  /*27a0*/  UMOV UR9, UR49 ;  /* 0x0000003100097c82 */ /* 0x000fe20008000000 */
[----:B---3--:R-:W-:Y:S01]  /*27b0*/  UMOV UR6, UR23 ;  /* 0x0000001700067c82 */ /* 0x008fe20008000000 */
[----:B------:R-:W-:Y:S02]  /*27c0*/  UMOV UR7, UR22 ;  /* 0x0000001600077c82 */ /* 0x000fe40008000000 */
[----:B------:R3:W-:Y:S01]  /*27d0*/  UTMALDG.4D.2CTA [UR72], [UR6], desc[URZ] ;  /* 0x0000ff48060075b4 */ /* 0x0007e20008219000 */
[----:B------:R-:W4:Y:S01]  /*27e0*/  SYNCS.PHASECHK.TRANS64.TRYWAIT P0, [UR4+0x18], RZ ;  /* 0x000018ffff0075a7 */ /* 0x000f220008001104 */
[----:B---3--:R-:W3:Y:S02]  /*27f0*/  LDCU.64 UR6, c[0x0][0x348] ;  /* 0x00006900ff0677ac */ /* 0x008ee40008000a00 */
[----:B---3--:R-:W-:-:S04]  /*2800*/  UIADD3 UR6, UP0, UPT, UR6, 0x400, URZ ;  /* 0x0000040006067890 */ /* 0x008fc8000ff1e0ff */
[----:B------:R-:W-:Y:S02]  /*2810*/  UIADD3.X UR7, UPT, UPT, URZ, UR7, URZ, UP0, !UPT ;  /* 0x00000007ff077290 */ /* 0x000fe400087fe4ff */
[----:B------:R-:W-:-:S03]  /*2820*/  UISETP.GT.AND UP0, UPT, UR12, URZ, UPT ;  /* 0x000000ff0c00728c */ /* 0x000fc6000bf04270 */
[----:B------:R-:W-:Y:S01]  /*2830*/  UMOV UR12, UR76 ;  /* 0x0000004c000c7c82 */ /* 0x000fe20008000000 */
[----:B----4-:R-:W-:Y:S05]  /*2840*/  @!P0 BRA `(.L_x_53) ;  /* 0x0000009800308947 */ /* 0x010fea0003800000 */
.L_x_163:
[----:B------:R-:W-:Y:S05]  /*2850*/  BRA.U UP6, `(.L_x_54) ;  /* 0x00000001060c7547 */ /* 0x000fea000b800000 */
[----:B------:R-:W-:-:S13]  /*2860*/  ELECT P0, URZ, PT ;  /* 0x0000000000ff782f */ /* 0x000fda0003800000 */
[----:B-12---:R-:W-:-:S04]  /*2870*/  @P0 MOV R7, 0x8000 ;  /* 0x0000800000070802 */ /* 0x006fc80000000f00 */
[----:B------:R3:W-:Y:S03]  /*2880*/  @P0 SYNCS.ARRIVE.TRANS64 RZ, [UR4+0x10], R7 ;  /* 0x00001007ffff09a7 */ /* 0x0007e60008000004 */
.L_x_54:
[----:B------:R-:W-:Y:S01]  /*2890*/  USHF.R.S32.HI UR5, URZ, 0x7, UR5 ;  /* 0x00000007ff057899 */ /* 0x000fe20008011405 */
[----:B------:R4:W-:Y:S01]  /*28a0*/  UTMALDG.4D.2CTA [UR8], [UR6], desc[URZ] ;  /* 0x0000ff08060075b4 */ /* 0x0009e20008219000 */
[----:B------:R-:W-:Y:S01]  /*28b0*/  ULEA.HI.SX32 UR14, UR14, 0x1, 0x19 ;  /* 0x000000010e0e7891 */ /* 0x000fe2000f8fcaff */
[----:B------:R-:W-:Y:S01]  /*28c0*/  CS2R R10, SRZ ;  /* 0x00000000000a7805 */ /* 0x000fe2000001ff00 */
[----:B------:R-:W-:-:S07]  /*28d0*/  UIADD3 UR5, UPT, UPT, -UR5, URZ, URZ ;  /* 0x000000ff05057290 */ /* 0x000fce000fffe1ff */
[----:B------:R-:W-:Y:S02]  /*28e0*/  @!UP0 UMOV UR14, UR5 ;  /* 0x00000005000e8c82 */ /* 0x000fe40008000000 */
[----:B------:R-:W-:-:S09]  /*28f0*/  UISETP.GE.AND UP0, UPT, UR14, 0x2, UPT ;  /* 0x000000020e00788c */ /* 0x000fd2000bf06270 */
[----:B----4-:R-:W-:Y:S05]  /*2900*/  BRA.U !UP0, `(.L_x_55) ;  /* 0x0000000908687547 */ /* 0x010fea000b800000 */
[----:B------:R-:W4:Y:S01]  /*2910*/  LDCU.64 UR6, c[0x0][0x348] ;  /* 0x00006900ff0677ac */ /* 0x000f220008000a00 */
[----:B------:R-:W-:Y:S02]  /*2920*/  R2UR UR12, R5 ;  /* 0x00000000050c72ca */ /* 0x000fe400000e0000 */
[----:B------:R-:W-:Y:S02]  /*2930*/  CS2R R10, SRZ ;  /* 0x00000000000a7805 */ /* 0x000fe4000001ff00 */
[----:B------:R-:W-:Y:S01]  /*2940*/  R2UR UR8, R6 ;  /* 0x00000000060872ca */ /* 0x000fe200000e0000 */
[----:B------:R-:W-:Y:S02]  /*2950*/  UIADD3 UR13, UPT, UPT, UR4, 0x20, URZ ;  /* 0x00000020040d7890 */ /* 0x000fe4000fffe0ff */
[----:B------:R-:W-:Y:S02]  /*2960*/  UIADD3 UR9, UPT, UPT, UR4, 0x32400, URZ ;  /* 0x0003240004097890 */ /* 0x000fe4000fffe0ff */
[----:B------:R-:W-:-:S02]  /*2970*/  UIADD3 UR11, UPT, UPT, UR4, 0x32600, URZ ;  /* 0x00032600040b7890 */ /* 0x000fc4000fffe0ff */
[----:B------:R-:W-:Y:S01]  /*2980*/  IMAD.U32 R13, RZ, RZ, UR13 ;  /* 0x0000000dff0d7e24 */ /* 0x000fe2000f8e00ff */
[----:B------:R-:W-:Y:S01]  /*2990*/  UMOV UR5, 0x1 ;  /* 0x0000000100057882 */ /* 0x000fe20000000000 */
[----:B------:R-:W-:Y:S02]  /*29a0*/  UIADD3 UR72, UPT, UPT, UR4, 0x400, URZ ;  /* 0x0000040004487890 */ /* 0x000fe4000fffe0ff */
[----:B------:R-:W-:Y:S02]  /*29b0*/  UPRMT UR13, UR12, 0x654, UR9 ;  /* 0x000006540c0d7896 */ /* 0x000fe40008000009 */
[----:B------:R-:W-:Y:S02]  /*29c0*/  UPRMT UR9, UR12, 0x654, UR11 ;  /* 0x000006540c097896 */ /* 0x000fe4000800000b */
[----:B----4-:R-:W-:Y:S02]  /*29d0*/  UIADD3 UR20, UP2, UPT, UR6, 0x180, URZ ;  /* 0x0000018006147890 */ /* 0x010fe4000ff5e0ff */
[----:B------:R-:W-:Y:S01]  /*29e0*/  UIADD3 UR22, UP3, UPT, UR6, 0x180, URZ ;  /* 0x0000018006167890 */ /* 0x000fe2000ff7e0ff */
[----:B------:R-:W-:Y:S01]  /*29f0*/  MOV R15, UR13 ;  /* 0x0000000d000f7c02 */ /* 0x000fe20008000f00 */
[----:B------:R-:W-:Y:S01]  /*2a00*/  UIADD3 UR70, UP1, UPT, UR6, 0x180, URZ ;  /* 0x0000018006467890 */ /* 0x000fe2000ff3e0ff */
[----:B------:R-:W-:Y:S01]  /*2a10*/  IMAD.U32 R14, RZ, RZ, UR9 ;  /* 0x00000009ff0e7e24 */ /* 0x000fe2000f8e00ff */
[----:B------:R-:W-:Y:S01]  /*2a20*/  UIADD3.X UR21, UPT, UPT, URZ, UR7, URZ, UP2, !UPT ;  /* 0x00000007ff157290 */ /* 0x000fe200097fe4ff */
[----:B------:R-:W-:Y:S01]  /*2a30*/  MOV R16, UR20 ;  /* 0x0000001400107c02 */ /* 0x000fe20008000f00 */
[----:B------:R-:W-:Y:S01]  /*2a40*/  UISETP.NE.AND UP0, UPT, UR8, URZ, UPT ;  /* 0x000000ff0800728c */ /* 0x000fe2000bf05270 */
[----:B------:R-:W-:Y:S01]  /*2a50*/  MOV R18, UR22 ;  /* 0x0000001600127c02 */ /* 0x000fe20008000f00 */
[----:B------:R-:W-:-:S02]  /*2a60*/  UIADD3 UR8, UPT, UPT, UR4, 0x30, URZ ;  /* 0x0000003004087890 */ /* 0x000fc4000fffe0ff */
[----:B------:R-:W-:Y:S01]  /*2a70*/  UIADD3.X UR23, UPT, UPT, URZ, UR7, URZ, UP3, !UPT ;  /* 0x00000007ff177290 */ /* 0x000fe20009ffe4ff */
[----:B------:R-:W-:Y:S01]  /*2a80*/  IMAD.U32 R17, RZ, RZ, UR21 ;  /* 0x00000015ff117e24 */ /* 0x000fe2000f8e00ff */
[----:B------:R-:W-:Y:S02]  /*2a90*/  UIADD3.X UR71, UPT, UPT, URZ, UR7, URZ, UP1, !UPT ;  /* 0x00000007ff477290 */ /* 0x000fe40008ffe4ff */
[----:B------:R-:W-:Y:S01]  /*2aa0*/  UIADD3 UR62, UP6, UPT, UR6, 0x480, URZ ;  /* 0x00000480063e7890 */ /* 0x000fe2000ffde0ff */
[----:B------:R-:W-:Y:S01]  /*2ab0*/  IMAD.U32 R12, RZ, RZ, UR8 ;  /* 0x00000008ff0c7e24 */ /* 0x000fe2000f8e00ff */
[----:B------:R-:W-:Y:S01]  /*2ac0*/  UIADD3 UR54, UP5, UPT, UR6, 0x480, URZ ;  /* 0x0000048006367890 */ /* 0x000fe2000ffbe0ff */
[----:B------:R-:W-:Y:S01]  /*2ad0*/  IMAD.U32 R19, RZ, RZ, UR23 ;  /* 0x00000017ff137e24 */ /* 0x000fe2000f8e00ff */
[----:B------:R-:W-:Y:S02]  /*2ae0*/  UIADD3 UR46, UP4, UPT, UR6, 0x200, URZ ;  /* 0x00000200062e7890 */ /* 0x000fe4000ff9e0ff */
[----:B------:R-:W-:-:S02]  /*2af0*/  UIADD3 UR38, UP3, UPT, UR6, 0x200, URZ ;  /* 0x0000020006267890 */ /* 0x000fc4000ff7e0ff */
[----:B------:R-:W-:Y:S02]  /*2b00*/  UIADD3 UR30, UP2, UPT, UR6, 0x200, URZ ;  /* 0x00000200061e7890 */ /* 0x000fe4000ff5e0ff */
[----:B------:R-:W-:Y:S01]  /*2b10*/  UIADD3 UR22, UP1, UPT, UR6, 0x400, URZ ;  /* 0x0000040006167890 */ /* 0x000fe2000ff3e0ff */
[----:B------:R-:W-:Y:S01]  /*2b20*/  UMOV UR74, URZ ;  /* 0x000000ff004a7c82 */ /* 0x000fe20008000000 */
[----:B------:R-:W-:Y:S01]  /*2b30*/  UIADD3 UR64, UPT, UPT, UR4, 0x2400, URZ ;  /* 0x0000240004407890 */ /* 0x000fe2000fffe0ff */
[----:B------:R-:W-:Y:S01]  /*2b40*/  UMOV UR66, 0x40 ;  /* 0x0000004000427882 */ /* 0x000fe20000000000 */
[----:B------:R-:W-:Y:S02]  /*2b50*/  UIADD3 UR56, UPT, UPT, UR4, 0x4400, URZ ;  /* 0x0000440004387890 */ /* 0x000fe4000fffe0ff */
[----:B------:R-:W-:Y:S02]  /*2b60*/  UIADD3 UR48, UPT, UPT, UR4, 0x1a400, URZ ;  /* 0x0001a40004307890 */ /* 0x000fe4000fffe0ff */
[----:B------:R-:W-:-:S02]  /*2b70*/  UIADD3 UR40, UPT, UPT, UR4, 0x1c400, URZ ;  /* 0x0001c40004287890 */ /* 0x000fc4000fffe0ff */
[----:B------:R-:W-:Y:S02]  /*2b80*/  UIADD3 UR32, UPT, UPT, UR4, 0x400, URZ ;  /* 0x0000040004207890 */ /* 0x000fe4000fffe0ff */
[----:B------:R-:W-:Y:S02]  /*2b90*/  UIADD3 UR24, UPT, UPT, UR4, 0x2400, URZ ;  /* 0x0000240004187890 */ /* 0x000fe4000fffe0ff */
[----:B------:R-:W-:Y:S02]  /*2ba0*/  UIADD3 UR16, UPT, UPT, UR4, 0x4400, URZ ;  /* 0x0000440004107890 */ /* 0x000fe4000fffe0ff */
[----:B------:R-:W-:Y:S02]  /*2bb0*/  UIADD3 UR8, UPT, UPT, UR4, 0x1a400, URZ ;  /* 0x0001a40004087890 */ /* 0x000fe4000fffe0ff */
[----:B------:R-:W-:Y:S02]  /*2bc0*/  UIADD3.X UR63, UPT, UPT, URZ, UR7, URZ, UP6, !UPT ;  /* 0x00000007ff3f7290 */ /* 0x000fe4000b7fe4ff */
[----:B------:R-:W-:-:S02]  /*2bd0*/  UIADD3.X UR55, UPT, UPT, URZ, UR7, URZ, UP5, !UPT ;  /* 0x00000007ff377290 */ /* 0x000fc4000affe4ff */
[----:B------:R-:W-:Y:S02]  /*2be0*/  UIADD3.X UR47, UPT, UPT, URZ, UR7, URZ, UP4, !UPT ;  /* 0x00000007ff2f7290 */ /* 0x000fe4000a7fe4ff */
[----:B------:R-:W-:Y:S02]  /*2bf0*/  UIADD3.X UR39, UPT, UPT, URZ, UR7, URZ, UP3, !UPT ;  /* 0x00000007ff277290 */ /* 0x000fe40009ffe4ff */
[----:B------:R-:W-:Y:S02]  /*2c00*/  UIADD3.X UR31, UPT, UPT, URZ, UR7, URZ, UP2, !UPT ;  /* 0x00000007ff1f7290 */ /* 0x000fe400097fe4ff */
[----:B------:R-:W-:Y:S01]  /*2c10*/  UIADD3.X UR23, UPT, UPT, URZ, UR7, URZ, UP1, !UPT ;  /* 0x00000007ff177290 */ /* 0x000fe20008ffe4ff */
[----:B------:R-:W-:Y:S01]  /*2c20*/  UMOV UR58, 0x80 ;  /* 0x00000080003a7882 */ /* 0x000fe20000000000 */
[----:B------:R-:W-:Y:S01]  /*2c30*/  UMOV UR50, URZ ;  /* 0x000000ff00327c82 */ /* 0x000fe20008000000 */
[----:B------:R-:W-:-:S09]  /*2c40*/  UMOV UR42, 0x40 ;  /* 0x00000040002a7882 */ /* 0x000fd20000000000 */
.L_x_66:
[----:B------:R-:W-:-:S04]  /*2c50*/  SHF.L.U32 R9, R10, 0x1f, RZ ;  /* 0x0000001f0a097819 */ /* 0x000fc800000006ff */
[----:B----4-:R-:W4:Y:S02]  /*2c60*/  SYNCS.PHASECHK.TRANS64.TRYWAIT P0, [UR4+0x28], R9 ;  /* 0x00002809ff0075a7 */ /* 0x010f240008001104 */
[----:B----4-:R-:W-:Y:S05]  /*2c70*/  @!P0 BRA `(.L_x_56) ;  /* 0x00000094003c8947 */ /* 0x010fea0003800000 */
.L_x_165:
[----:B------:R-:W-:Y:S02]  /*2c80*/  R2UR UR20, R22 ;  /* 0x00000000161472ca */ /* 0x000fe400000e0000 */
[----:B------:R-:W-:Y:S02]  /*2c90*/  ELECT P0, URZ, PT ;  /* 0x0000000000ff782f */ /* 0x000fe40003800000 */
[----:B------:R-:W-:Y:S01]  /*2ca0*/  R2UR UR21, R23 ;  /* 0x00000000171572ca */ /* 0x000fe200000e0000 */
[----:B------:R-:W-:Y:S01]  /*2cb0*/  USHF.L.U32 UR6, UR5, 0x7, URZ ;  /* 0x0000000705067899 */ /* 0x000fe200080006ff */
[----:B------:R-:W-:Y:S01]  /*2cc0*/  R2UR UR12, R15 ;  /* 0x000000000f0c72ca */ /* 0x000fe200000e0000 */
[----:B------:R-:W-:Y:S01]  /*2cd0*/  UMOV UR9, 0x20 ;  /* 0x0000002000097882 */ /* 0x000fe20000000000 */
[----:B------:R-:W-:Y:S01]  /*2ce0*/  R2UR UR13, R13 ;  /* 0x000000000d0d72ca */ /* 0x000fe200000e0000 */
[----:B------:R-:W-:Y:S01]  /*2cf0*/  USHF.L.U32 UR35, UR5, 0x7, URZ ;  /* 0x0000000705237899 */ /* 0x000fe200080006ff */
[----:B------:R-:W-:Y:S01]  /*2d00*/  IMAD.U32 R9, R11, -0x80000000, RZ ;  /* 0x800000000b097824 */ /* 0x000fe200078e00ff */
[----:B------:R-:W-:-:S02]  /*2d10*/  UPLOP3.LUT UP6, UPT, UPT, UPT, UP0, 0x80, 0x8 ;  /* 0x000000000008789c */ /* 0x000fc40003fcf000 */
[----:B------:R-:W-:Y:S01]  /*2d20*/  UIADD3 UR75, UPT, UPT, UR10, UR35, URZ ;  /* 0x000000230a4b7290 */ /* 0x000fe2000fffe0ff */
[----:B------:R-:W-:Y:S01]  /*2d30*/  UMOV UR65, UR73 ;  /* 0x0000004900417c82 */ /* 0x000fe20008000000 */
[----:B-123--:R-:W-:Y:S02]  /*2d40*/  @P0 IMAD.MOV.U32 R7, RZ, RZ, 0x200 ;  /* 0x00000200ff070424 */ /* 0x00efe400078e00ff */
[----:B------:R-:W-:Y:S01]  /*2d50*/  UIMAD.WIDE UR6, UR6, 0x4, UR20 ;  /* 0x00000004060678a5 */ /* 0x000fe2000f8e0214 */
[----:B------:R-:W-:Y:S01]  /*2d60*/  UMOV UR68, UR76 ;  /* 0x0000004c00447c82 */ /* 0x000fe20008000000 */
[----:B------:R1:W-:Y:S01]  /*2d70*/  @P0 SYNCS.ARRIVE.TRANS64 RZ, [UR4+0x20], R7 ;  /* 0x00002007ffff09a7 */ /* 0x0003e20008000004 */
[----:B------:R-:W-:Y:S01]  /*2d80*/  UMOV UR69, UR77 ;  /* 0x0000004d00457c82 */ /* 0x000fe20008000000 */
[----:B------:R-:W-:Y:S01]  /*2d90*/  UMOV UR57, UR73 ;  /* 0x0000004900397c82 */ /* 0x000fe20008000000 */
[----:B------:R-:W-:Y:S01]  /*2da0*/  UMOV UR60, UR76 ;  /* 0x0000004c003c7c82 */ /* 0x000fe20008000000 */
[----:B------:R-:W-:Y:S01]  /*2db0*/  UMOV UR61, UR77 ;  /* 0x0000004d003d7c82 */ /* 0x000fe20008000000 */
[----:B------:R-:W-:-:S02]  /*2dc0*/  UMOV UR67, UR75 ;  /* 0x0000004b00437c82 */ /* 0x000fc40008000000 */
[----:B------:R1:W-:Y:S01]  /*2dd0*/  UBLKCP.S.G [UR12], [UR6], UR9 ;  /* 0x0000000c060073ba */ /* 0x0003e20008000209 */
[----:B------:R-:W-:Y:S01]  /*2de0*/  UMOV UR59, UR75 ;  /* 0x0000004b003b7c82 */ /* 0x000fe20008000000 */
[----:B------:R-:W2:Y:S02]  /*2df0*/  SYNCS.PHASECHK.TRANS64.TRYWAIT P0, [UR4+0x8], R8 ;  /* 0x00000808ff0075a7 */ /* 0x000ea40008001104 */
[----:B-12---:R-:W-:Y:S05]  /*2e00*/  @!P0 BRA `(.L_x_57) ;  /* 0x0000009000f88947 */ /* 0x006fea0003800000 */
.L_x_167:
[----:B------:R-:W-:Y:S05]  /*2e10*/  BRA.U UP6, `(.L_x_58) ;  /* 0x00000001060c7547 */ /* 0x000fea000b800000 */
[----:B------:R-:W-:-:S13]  /*2e20*/  ELECT P0, URZ, PT ;  /* 0x0000000000ff782f */ /* 0x000fda0003800000 */
[----:B-1----:R-:W-:-:S04]  /*2e30*/  @P0 MOV R7, 0xc000 ;  /* 0x0000c00000070802 */ /* 0x002fc80000000f00 */
[----:B------:R2:W-:Y:S03]  /*2e40*/  @P0 SYNCS.ARRIVE.TRANS64 RZ, [UR4], R7 ;  /* 0x00000007ffff09a7 */ /* 0x0005e60008000004 */
.L_x_58:
[----:B------:R-:W-:Y:S02]  /*2e50*/  R2UR UR12, R18 ;  /* 0x00000000120c72ca */ /* 0x000fe400000e0000 */
[----:B------:R-:W-:Y:S02]  /*2e60*/  R2UR UR13, R19 ;  /* 0x00000000130d72ca */ /* 0x000fe400000e0000 */
[----:B------:R-:W-:Y:S02]  /*2e70*/  R2UR UR6, R16 ;  /* 0x00000000100672ca */ /* 0x000fe400000e0000 */
[----:B------:R-:W-:-:S09]  /*2e80*/  R2UR UR7, R17 ;  /* 0x00000000110772ca */ /* 0x000fd200000e0000 */
[----:B------:R3:W-:Y:S04]  /*2e90*/  UTMALDG.4D.2CTA [UR72], [UR12], desc[URZ] ;  /* 0x0000ff480c0075b4 */ /* 0x0007e80008219000 */
[----:B------:R3:W-:Y:S01]  /*2ea0*/  UTMALDG.4D.2CTA [UR64], [UR6], desc[URZ] ;  /* 0x0000ff40060075b4 */ /* 0x0007e20008219000 */
[----:B------:R3:W-:Y:S01]  /*2eb0*/  UTMALDG.4D.2CTA [UR56], [UR70], desc[URZ] ;  /* 0x0000ff38460075b4 */ /* 0x0007e20008219000 */
[----:B------:R-:W4:Y:S02]  /*2ec0*/  SYNCS.PHASECHK.TRANS64.TRYWAIT P0, [UR4+0x38], R9 ;  /* 0x00003809ff0075a7 */ /* 0x000f240008001104 */
[----:B---34-:R-:W-:Y:S05]  /*2ed0*/  @!P0 BRA `(.L_x_59) ;  /* 0x0000009000e48947 */ /* 0x018fea0003800000 */
.L_x_169:
[----:B------:R-:W-:Y:S02]  /*2ee0*/  R2UR UR6, R20 ;  /* 0x00000000140672ca */ /* 0x000fe400000e0000 */
[----:B------:R-:W-:Y:S02]  /*2ef0*/  ELECT P0, URZ, PT ;  /* 0x0000000000ff782f */ /* 0x000fe40003800000 */
[----:B------:R-:W-:Y:S01]  /*2f00*/  R2UR UR7, R21 ;  /* 0x00000000150772ca */ /* 0x000fe200000e0000 */
[----:B------:R-:W-:Y:S01]  /*2f10*/  UMOV UR9, 0x20 ;  /* 0x0000002000097882 */ /* 0x000fe20000000000 */
[----:B------:R-:W-:Y:S01]  /*2f20*/  R2UR UR12, R14 ;  /* 0x000000000e0c72ca */ /* 0x000fe200000e0000 */
[----:B------:R-:W-:Y:S01]  /*2f30*/  UMOV UR52, UR76 ;  /* 0x0000004c00347c82 */ /* 0x000fe20008000000 */
[----:B------:R-:W-:Y:S01]  /*2f40*/  R2UR UR13, R12 ;  /* 0x000000000c0d72ca */ /* 0x000fe200000e0000 */
[----:B------:R-:W-:Y:S01]  /*2f50*/  UMOV UR53, UR77 ;  /* 0x0000004d00357c82 */ /* 0x000fe20008000000 */
[----:B------:R-:W-:Y:S01]  /*2f60*/  UMOV UR41, UR49 ;  /* 0x0000003100297c82 */ /* 0x000fe20008000000 */
[----:B------:R-:W-:Y:S01]  /*2f70*/  UMOV UR44, UR76 ;  /* 0x0000004c002c7c82 */ /* 0x000fe20008000000 */
[----:B------:R-:W-:Y:S01]  /*2f80*/  UMOV UR45, UR77 ;  /* 0x0000004d002d7c82 */ /* 0x000fe20008000000 */
[----:B------:R-:W-:Y:S01]  /*2f90*/  UMOV UR51, UR75 ;  /* 0x0000004b00337c82 */ /* 0x000fe20008000000 */
[----:B------:R-:W-:Y:S01]  /*2fa0*/  UMOV UR43, UR75 ;  /* 0x0000004b002b7c82 */ /* 0x000fe20008000000 */
[----:B-12---:R-:W-:-:S02]  /*2fb0*/  @P0 IMAD.MOV.U32 R7, RZ, RZ, 0x200 ;  /* 0x00000200ff070424 */ /* 0x006fc400078e00ff */
[----:B------:R-:W-:Y:S02]  /*2fc0*/  UIMAD.WIDE UR6, UR35, 0x4, UR6 ;  /* 0x00000004230678a5 */ /* 0x000fe4000f8e0206 */
[----:B------:R1:W-:Y:S07]  /*2fd0*/  @P0 SYNCS.ARRIVE.TRANS64 RZ, [UR4+0x30], R7 ;  /* 0x00003007ffff09a7 */ /* 0x0003ee0008000004 */
[----:B------:R1:W-:Y:S01]  /*2fe0*/  UBLKCP.S.G [UR12], [UR6], UR9 ;  /* 0x0000000c060073ba */ /* 0x0003e20008000209 */
[----:B------:R-:W2:Y:S02]  /*2ff0*/  SYNCS.PHASECHK.TRANS64.TRYWAIT P0, [UR4+0x18], R8 ;  /* 0x00001808ff0075a7 */ /* 0x000ea40008001104 */
[----:B-12---:R-:W-:Y:S05]  /*3000*/  @!P0 BRA `(.L_x_60) ;  /* 0x0000009000b88947 */ /* 0x006fea0003800000 */
.L_x_171:
[----:B------:R-:W-:Y:S05]  /*3010*/  BRA.U UP6, `(.L_x_61) ;  /* 0x00000001060c7547 */ /* 0x000fea000b800000 */
[----:B------:R-:W-:-:S13]  /*3020*/  ELECT P0, URZ, PT ;  /* 0x0000000000ff782f */ /* 0x000fda0003800000 */
[----:B-1----:R-:W-:-:S04]  /*3030*/  @P0 MOV R7, 0x8000 ;  /* 0x0000800000070802 */ /* 0x002fc80000000f00 */
[----:B------:R2:W-:Y:S03]  /*3040*/  @P0 SYNCS.ARRIVE.TRANS64 RZ, [UR4+0x10], R7 ;  /* 0x00001007ffff09a7 */ /* 0x0005e60008000004 */
.L_x_61:
[----:B------:R3:W-:Y:S01]  /*3050*/  UTMALDG.4D.2CTA [UR48], [UR62], desc[URZ] ;  /* 0x0000ff303e0075b4 */ /* 0x0007e20008219000 */
[----:B------:R-:W-:Y:S01]  /*3060*/  UMOV UR33, UR73 ;  /* 0x0000004900217c82 */ /* 0x000fe20008000000 */
[----:B------:R-:W-:Y:S01]  /*3070*/  UMOV UR36, UR76 ;  /* 0x0000004c00247c82 */ /* 0x000fe20008000000 */
[----:B------:R-:W-:Y:S01]  /*3080*/  UMOV UR37, UR77 ;  /* 0x0000004d00257c82 */ /* 0x000fe20008000000 */
[----:B------:R-:W-:Y:S01]  /*3090*/  UMOV UR25, UR73 ;  /* 0x0000004900197c82 */ /* 0x000fe20008000000 */
[----:B------:R-:W-:Y:S01]  /*30a0*/  UMOV UR28, UR76 ;  /* 0x0000004c001c7c82 */ /* 0x000fe20008000000 */
[----:B------:R-:W-:Y:S01]  /*30b0*/  UMOV UR29, UR77 ;  /* 0x0000004d001d7c82 */ /* 0x000fe20008000000 */
[----:B------:R-:W-:Y:S01]  /*30c0*/  UMOV UR17, UR73 ;  /* 0x0000004900117c82 */ /* 0x000fe20008000000 */
[----:B------:R3:W-:Y:S01]  /*30d0*/  UTMALDG.4D.2CTA [UR40], [UR54], desc[URZ] ;  /* 0x0000ff28360075b4 */ /* 0x0007e20008219000 */
[----:B------:R-:W4:Y:S01]  /*30e0*/  SYNCS.PHASECHK.TRANS64.TRYWAIT P0, [UR4+0x8], RZ ;  /* 0x000008ffff0075a7 */ /* 0x000f220008001104 */
[----:B------:R-:W-:Y:S01]  /*30f0*/  UMOV UR20, UR76 ;  /* 0x0000004c00147c82 */ /* 0x000fe20008000000 */
[----:B------:R-:W-:Y:S01]  /*3100*/  UMOV UR21, UR77 ;  /* 0x0000004d00157c82 */ /* 0x000fe20008000000 */
[----:B------:R-:W-:Y:S01]  /*3110*/  UMOV UR27, UR35 ;  /* 0x00000023001b7c82 */ /* 0x000fe20008000000 */
[----:B------:R-:W-:Y:S01]  /*3120*/  UMOV UR19, UR35 ;  /* 0x0000002300137c82 */ /* 0x000fe20008000000 */
[----:B---34-:R-:W-:Y:S05]  /*3130*/  @!P0 BRA `(.L_x_62) ;  /* 0x00000090008c8947 */ /* 0x018fea0003800000 */
.L_x_173:
[----:B------:R-:W-:Y:S05]  /*3140*/  BRA.U UP6, `(.L_x_63) ;  /* 0x00000001060c7547 */ /* 0x000fea000b800000 */
[----:B------:R-:W-:-:S13]  /*3150*/  ELECT P0, URZ, PT ;  /* 0x0000000000ff782f */ /* 0x000fda0003800000 */
[----:B-12---:R-:W-:-:S04]  /*3160*/  @P0 MOV R7, 0xc000 ;  /* 0x0000c00000070802 */ /* 0x006fc80000000f00 */
[----:B------:R3:W-:Y:S03]  /*3170*/  @P0 SYNCS.ARRIVE.TRANS64 RZ, [UR4], R7 ;  /* 0x00000007ffff09a7 */ /* 0x0007e60008000004 */
.L_x_63:
[----:B------:R4:W-:Y:S01]  /*3180*/  UTMALDG.4D.2CTA [UR32], [UR46], desc[URZ] ;  /* 0x0000ff202e0075b4 */ /* 0x0009e20008219000 */
[----:B------:R4:W-:Y:S01]  /*3190*/  UTMALDG.4D.2CTA [UR24], [UR38], desc[URZ] ;  /* 0x0000ff18260075b4 */ /* 0x0009e20008219000 */
[----:B------:R4:W-:Y:S01]  /*31a0*/  UTMALDG.4D.2CTA [UR16], [UR30], desc[URZ] ;  /* 0x0000ff101e0075b4 */ /* 0x0009e20008219000 */
[----:B------:R-:W5:Y:S02]  /*31b0*/  SYNCS.PHASECHK.TRANS64.TRYWAIT P0, [UR4+0x18], RZ ;  /* 0x000018ffff0075a7 */ /* 0x000f640008001104 */
[----:B----45:R-:W-:Y:S05]  /*31c0*/  @!P0 BRA `(.L_x_64) ;  /* 0x0000009000808947 */ /* 0x030fea0003800000 */
.L_x_175:
[----:B------:R-:W-:Y:S05]  /*31d0*/  BRA.U UP6, `(.L_x_65) ;  /* 0x00000001060c7547 */ /* 0x000fea000b800000 */
[----:B------:R-:W-:-:S13]  /*31e0*/  ELECT P0, URZ, PT ;  /* 0x0000000000ff782f */ /* 0x000fda0003800000 */
[----:B-123--:R-:W-:-:S04]  /*31f0*/  @P0 MOV R7, 0x8000 ;  /* 0x0000800000070802 */ /* 0x00efc80000000f00 */
[----:B------:R4:W-:Y:S03]  /*3200*/  @P0 SYNCS.ARRIVE.TRANS64 RZ, [UR4+0x10], R7 ;  /* 0x00001007ffff09a7 */ /* 0x0009e60008000004 */
.L_x_65:
[----:B------:R-:W-:Y:S01]  /*3210*/  UMOV UR9, UR49 ;  /* 0x0000003100097c82 */ /* 0x000fe20008000000 */
[----:B------:R-:W-:Y:S01]  /*3220*/  UMOV UR11, UR35 ;  /* 0x00000023000b7c82 */ /* 0x000fe20008000000 */
[----:B------:R-:W-:Y:S01]  /*3230*/  UMOV UR12, UR76 ;  /* 0x0000004c000c7c82 */ /* 0x000fe20008000000 */
[----:B------:R-:W-:Y:S01]  /*3240*/  UMOV UR13, UR77 ;  /* 0x0000004d000d7c82 */ /* 0x000fe20008000000 */
[----:B------:R-:W-:Y:S01]  /*3250*/  UIADD3 UR5, UPT, UPT, UR5, 0x1, URZ ;  /* 0x0000000105057890 */ /* 0x000fe2000fffe0ff */
[----:B------:R1:W-:Y:S01]  /*3260*/  UTMALDG.4D.2CTA [UR8], [UR22], desc[URZ] ;  /* 0x0000ff08160075b4 */ /* 0x0003e20008219000 */
[----:B------:R-:W-:Y:S02]  /*3270*/  LOP3.LUT R11, R11, 0x1, RZ, 0x3c, !PT ;  /* 0x000000010b0b7812 */ /* 0x000fe400078e3cff */
[----:B------:R-:W-:Y:S01]  /*3280*/  UISETP.NE.AND UP1, UPT, UR5, UR14, UPT ;  /* 0x0000000e0500728c */ /* 0x000fe2000bf25270 */
[----:B------:R-:W-:-:S08]  /*3290*/  LOP3.LUT R10, R10, 0x1, RZ, 0x3c, !PT ;  /* 0x000000010a0a7812 */ /* 0x000fd000078e3cff */
[----:B-1----:R-:W-:Y:S05]  /*32a0*/  BRA.U UP1, `(.L_x_66) ;  /* 0xfffffff901687547 */ /* 0x002fea000b83ffff */
.L_x_55:
[----:B------:R-:W5:Y:S01]  /*32b0*/  SYNCS.PHASECHK.TRANS64.TRYWAIT P0, [UR4+0x8], R8 ;  /* 0x00000808ff0075a7 */ /* 0x000f620008001104 */
[----:B------:R-:W-:Y:S01]  /*32c0*/  SHF.L.U32 R14, R10, 0x1f, RZ ;  /* 0x0000001f0a0e7819 */ /* 0x000fe200000006ff */
[----:B-----5:R-:W-:Y:S06]  /*32d0*/  @!P0 BRA `(.L_x_67) ;  /* 0x0000009000548947 */ /* 0x020fec0003800000 */
.L_x_177:
[----:B------:R-:W-:Y:S05]  /*32e0*/  BRA.U UP6, `(.L_x_68) ;  /* 0x00000001060c7547 */ /* 0x000fea000b800000 */
[----:B------:R-:W-:-:S13]  /*32f0*/  ELECT P0, URZ, PT ;  /* 0x0000000000ff782f */ /* 0x000fda0003800000 */
[----:B-1234-:R-:W-:-:S04]  /*3300*/  @P0 MOV R7, 0xc000 ;  /* 0x0000c00000070802 */ /* 0x01efc80000000f00 */
[----:B------:R1:W-:Y:S03]  /*3310*/  @P0 SYNCS.ARRIVE.TRANS64 RZ, [UR4], R7 ;  /* 0x00000007ffff09a7 */ /* 0x0003e60008000004 */
.L_x_68:
[----:B------:R-:W5:Y:S02]  /*3320*/  SYNCS.PHASECHK.TRANS64.TRYWAIT P0, [UR4+0x28], R14 ;  /* 0x0000280eff0075a7 */ /* 0x000f640008001104 */
[----:B-----5:R-:W-:Y:S05]  /*3330*/  @!P0 BRA `(.L_x_69) ;  /* 0x00000090005c8947 */ /* 0x020fea0003800000 */
.L_x_179:
[----:B------:R-:W-:Y:S02]  /*3340*/  ELECT P0, URZ, PT ;  /* 0x0000000000ff782f */ /* 0x000fe40003800000 */
[----:B------:R-:W-:-:S11]  /*3350*/  SHF.L.U32 R10, R11, 0x1f, RZ ;  /* 0x0000001f0b0a7819 */ /* 0x000fd600000006ff */
[----:B-1234-:R-:W-:-:S04]  /*3360*/  @P0 IMAD.MOV.U32 R7, RZ, RZ, 0x200 ;  /* 0x00000200ff070424 */ /* 0x01efc800078e00ff */
[----:B------:R1:W-:Y:S01]  /*3370*/  @P0 SYNCS.ARRIVE.TRANS64 RZ, [UR4+0x20], R7 ;  /* 0x00002007ffff09a7 */ /* 0x0003e20008000004 */
[----:B------:R-:W2:Y:S02]  /*3380*/  SYNCS.PHASECHK.TRANS64.TRYWAIT P0, [UR4+0x18], R8 ;  /* 0x00001808ff0075a7 */ /* 0x000ea40008001104 */
[----:B-12---:R-:W-:Y:S05]  /*3390*/  @!P0 BRA `(.L_x_70) ;  /* 0x0000009000608947 */ /* 0x006fea0003800000 */
.L_x_181:
[----:B------:R-:W-:Y:S05]  /*33a0*/  BRA.U UP6, `(.L_x_71) ;  /* 0x00000001060c7547 */ /* 0x000fea000b800000 */
[----:B------:R-:W-:-:S13]  /*33b0*/  ELECT P0, URZ, PT ;  /* 0x0000000000ff782f */ /* 0x000fda0003800000 */
[----:B-1----:R-:W-:-:S04]  /*33c0*/  @P0 MOV R7, 0x8000 ;  /* 0x0000800000070802 */ /* 0x002fc80000000f00 */
[----:B------:R2:W-:Y:S03]  /*33d0*/  @P0 SYNCS.ARRIVE.TRANS64 RZ, [UR4+0x10], R7 ;  /* 0x00001007ffff09a7 */ /* 0x0005e60008000004 */
.L_x_71:
[----:B------:R-:W3:Y:S02]  /*33e0*/  SYNCS.PHASECHK.TRANS64.TRYWAIT P0, [UR4+0x38], R10 ;  /* 0x0000380aff0075a7 */ /* 0x000ee40008001104 */
[----:B---3--:R-:W-:Y:S05]  /*33f0*/  @!P0 BRA `(.L_x_72) ;  /* 0x0000009000688947 */ /* 0x008fea0003800000 */
.L_x_183:
[----:B------:R-:W-:-:S13]  /*3400*/  ELECT P0, URZ, PT ;  /* 0x0000000000ff782f */ /* 0x000fda0003800000 */
[----:B------:R-:W-:Y:S05]  /*3410*/  @!P0 BRA `(.L_x_44) ;  /* 0x0000000000088947 */ /* 0x000fea0003800000 */
[----:B-12---:R-:W-:-:S04]  /*3420*/  HFMA2 R7, -RZ, RZ, 0, 3.0517578125e-05 ;  /* 0x00000200ff077431 */ /* 0x006fc800000001ff */
[----:B------:R4:W-:Y:S03]  /*3430*/  SYNCS.ARRIVE.TRANS64 RZ, [UR4+0x30], R7 ;  /* 0x00003007ffff79a7 */ /* 0x0009e60008000004 */
.L_x_44:
[----:B------:R-:W-:Y:S05]  /*3440*/  BSYNC.RECONVERGENT B0 ;  /* 0x0000000000007941 */ /* 0x000fea0003800200 */
.L_x_35:
[----:B------:R-:W-:Y:S01]  /*3450*/  @!P2 NOP ;  /* 0x000000000000a918 */ /* 0x000fe20000000000 */
[----:B------:R-:W-:Y:S05]  /*3460*/  @!P2 BRA `(.L_x_73) ;  /* 0x0000003c00aca947 */ /* 0x000fea0003800000 */
[----:B------:R-:W5:Y:S01]  /*3470*/  S2UR UR4, SR_CgaCtaId ;  /* 0x00000000000479c3 */ /* 0x000f620000008800 */
[----:B------:R-:W-:Y:S01]  /*3480*/  UMOV UR6, 0x400 ;  /* 0x0000040000067882 */ /* 0x000fe20000000000 */
[----:B------:R-:W-:Y:S01]  /*3490*/  UMOV UR5, 0x20 ;  /* 0x0000002000057882 */ /* 0x000fe20000000000 */
[----:B------:R-:W-:Y:S01]  /*34a0*/  ELECT P0, URZ, PT ;  /* 0x0000000000ff782f */ /* 0x000fe20003800000 */
[----:B-----5:R-:W-:Y:S02]  /*34b0*/  ULEA UR6, UR4, UR6, 0x18 ;  /* 0x0000000604067291 */ /* 0x020fe4000f8ec0ff */
[----:B------:R-:W-:-:S04]  /*34c0*/  UIADD3 UR4, UPT, UPT, -UR5, 0x100000, URZ ;  /* 0x0010000005047890 */ /* 0x000fc8000fffe1ff */
[----:B------:R-:W-:Y:S02]  /*34d0*/  USHF.L.U32 UR5, UR4, 0xb, URZ ;  /* 0x0000000b04057899 */ /* 0x000fe400080006ff */
[----:B------:R-:W-:Y:S01]  /*34e0*/  USHF.L.U32 UR4, UR4, 0x1, URZ ;  /* 0x0000000104047899 */ /* 0x000fe200080006ff */
[----:B------:R-:W5:Y:S11]  /*34f0*/  FENCE.VIEW.ASYNC.S ;  /* 0x00000000000073c6 */ /* 0x000f760000000000 */
[----:B-----5:R1:W5:Y:S01]  /*3500*/  SYNCS.EXCH.64 URZ, [UR6+0xe8], UR4 ;  /* 0x0000e80406ff75b2 */ /* 0x0203620008000100 */
[----:B------:R-:W-:Y:S01]  /*3510*/  NOP ;  /* 0x0000000000007918 */ /* 0x000fe20000000000 */
[----:B------:R-:W2:-:S00]  /*3520*/  USETMAXREG.DEALLOC.CTAPOOL 0x68 ;  /* 0x00000068000079c8 */ /* 0x000e8000080e0500 */
[----:B--2---:R-:W2:Y:S01]  /*3530*/  S2R R10, SR_CgaCtaId ;  /* 0x00000000000a7919 */ /* 0x004ea20000008800 */
[----:B-----5:R-:W-:Y:S01]  /*3540*/  NOP ;  /* 0x0000000000007918 */ /* 0x020fe20000000000 */
[----:B------:R-:W-:Y:S02]  /*3550*/  MOV R5, 0x40 ;  /* 0x0000004000057802 */ /* 0x000fe40000000f00 */
[----:B-1--4-:R-:W-:Y:S02]  /*3560*/  MOV R7, 0x400 ;  /* 0x0000040000077802 */ /* 0x012fe40000000f00 */
[C---:B--2---:R-:W-:Y:S02]  /*3570*/  LEA R5, R10.reuse, R5, 0x18 ;  /* 0x000000050a057211 */ /* 0x044fe400078ec0ff */
[----:B------:R-:W-:-:S04]  /*3580*/  LEA R7, R10, R7, 0x18 ;  /* 0x000000070a077211 */ /* 0x000fc800078ec0ff */
[----:B------:R-:W1:Y:S02]  /*3590*/  LDS.U8 R5, [R5] ;  /* 0x0000000005057984 */ /* 0x000e640000000000 */
[----:B-1----:R-:W-:-:S13]  /*35a0*/  ISETP.NE.AND P0, PT, R5, RZ, PT ;  /* 0x000000ff0500720c */ /* 0x002fda0003f05270 */
[----:B------:R-:W-:Y:S05]  /*35b0*/  @P0 BRA `(.L_x_74) ;  /* 0x0000000400500947 */ /* 0x000fea0003800000 */
[C---:B------:R-:W-:Y:S02]  /*35c0*/  LOP3.LUT R5, R10.reuse, 0x1, RZ, 0xc0, !PT ;  /* 0x000000010a057812 */ /* 0x040fe400078ec0ff */
[----:B------:R-:W-:Y:S02]  /*35d0*/  LOP3.LUT R13, R10, 0x1, RZ, 0x3c, !PT ;  /* 0x000000010a0d7812 */ /* 0x000fe400078e3cff */
[----:B------:R-:W-:-:S13]  /*35e0*/  ISETP.NE.U32.AND P1, PT, R5, 0x1, PT ;  /* 0x000000010500780c */ /* 0x000fda0003f25070 */
[----:B------:R-:W-:Y:S05]  /*35f0*/  @!P1 BRA `(.L_x_75) ;  /* 0x0000000000c49947 */ /* 0x000fea0003800000 */
[----:B------:R-:W-:Y:S01]  /*3600*/  ELECT P0, URZ, PT ;  /* 0x0000000000ff782f */ /* 0x000fe20003800000 */
[----:B------:R-:W-:-:S12]  /*3610*/  BSSY B0, `(.L_x_75) ;  /* 0x000002f000007945 */ /* 0x000fd80003800000 */
[----:B------:R-:W-:Y:S05]  /*3620*/  @!P0 BRA `(.L_x_76) ;  /* 0x0000000000b48947 */ /* 0x000fea0003800000 */
[----:B------:R-:W-:-:S05]  /*3630*/  UMOV UR4, 0x10 ;  /* 0x0000001000047882 */ /* 0x000fca0000000000 */
[----:B------:R-:W-:Y:S04]  /*3640*/  DEPBAR.LE SB1, 0x36 ;  /* 0x00009d800000791a */ /* 0x000fe80000000000 */
[----:B------:R-:W1:Y:S02]  /*3650*/  UTCATOMSWS.2CTA.FIND_AND_SET.ALIGN UP0, UR4, UR4 ;  /* 0x00000004000475e3 */ /* 0x000e640008200800 */
[----:B-1----:R-:W-:Y:S01]  /*3660*/  PLOP3.LUT P0, PT, PT, PT, UP0, 0x80, 0x8 ;  /* 0x000000000008781c */ /* 0x002fe20003f0f008 */
[----:B------:R-:W-:-:S03]  /*3670*/  IMAD.U32 R20, RZ, RZ, UR4 ;  /* 0x00000004ff147e24 */ /* 0x000fc6000f8e00ff */
[----:B------:R-:W-:-:S04]  /*3680*/  SEL R5, RZ, 0xffffffff, !P0 ;  /* 0xffffffffff057807 */ /* 0x000fc80004000000 */
[----:B------:R-:W-:-:S13]  /*3690*/  ISETP.NE.AND P0, PT, R5, RZ, PT ;  /* 0x000000ff0500720c */ /* 0x000fda0003f05270 */
[----:B------:R-:W-:Y:S05]  /*36a0*/  @P0 BRA `(.L_x_77) ;  /* 0x0000000000240947 */ /* 0x000fea0003800000 */
.L_x_78:
[----:B------:R-:W-:Y:S05]  /*36b0*/  NANOSLEEP 0x64 ;  /* 0x000000640000795d */ /* 0x000fea0003800000 */
[----:B------:R-:W-:-:S05]  /*36c0*/  UMOV UR4, 0x10 ;  /* 0x0000001000047882 */ /* 0x000fca0000000000 */
[----:B------:R-:W-:Y:S04]  /*36d0*/  DEPBAR.LE SB1, 0x36 ;  /* 0x00009d800000791a */ /* 0x000fe80000000000 */
[----:B------:R-:W1:Y:S02]  /*36e0*/  UTCATOMSWS.2CTA.FIND_AND_SET.ALIGN UP0, UR4, UR4 ;  /* 0x00000004000475e3 */ /* 0x000e640008200800 */
[----:B-1----:R-:W-:Y:S01]  /*36f0*/  PLOP3.LUT P0, PT, PT, PT, UP0, 0x80, 0x8 ;  /* 0x000000000008781c */ /* 0x002fe20003f0f008 */
[----:B------:R-:W-:-:S03]  /*3700*/  IMAD.U32 R20, RZ, RZ, UR4 ;  /* 0x00000004ff147e24 */ /* 0x000fc6000f8e00ff */
[----:B------:R-:W-:-:S04]  /*3710*/  SEL R5, RZ, 0xffffffff, !P0 ;  /* 0xffffffffff057807 */ /* 0x000fc80004000000 */
[----:B------:R-:W-:-:S13]  /*3720*/  ISETP.NE.AND P0, PT, R5, RZ, PT ;  /* 0x000000ff0500720c */ /* 0x000fda0003f05270 */
[----:B------:R-:W-:Y:S05]  /*3730*/  @!P0 BRA `(.L_x_78) ;  /* 0xfffffffc00dc8947 */ /* 0x000fea000383ffff */
.L_x_77:
[----:B------:R-:W-:Y:S01]  /*3740*/  MOV R5, 0x60 ;  /* 0x0000006000057802 */ /* 0x000fe20000000f00 */
[----:B---3--:R-:W-:Y:S02]  /*3750*/  VIADD R8, R7, 0xe0 ;  /* 0x000000e007087836 */ /* 0x008fe40000000000 */
[----:B------:R-:W-:Y:S01]  /*3760*/  IMAD.MOV.U32 R12, RZ, RZ, 0x4 ;  /* 0x00000004ff0c7424 */ /* 0x000fe200078e00ff */
[----:B------:R-:W-:Y:S02]  /*3770*/  LEA R18, R10, R5, 0x18 ;  /* 0x000000050a127211 */ /* 0x000fe400078ec0ff */
[----:B------:R-:W-:-:S03]  /*3780*/  MOV R5, 0x58 ;  /* 0x0000005800057802 */ /* 0x000fc60000000f00 */
[----:B------:R-:W1:Y:S01]  /*3790*/  LDS R16, [R18] ;  /* 0x0000000012107984 */ /* 0x000e620000000800 */
[----:B------:R-:W-:Y:S01]  /*37a0*/  LEA R14, R10, R5, 0x18 ;  /* 0x000000050a0e7211 */ /* 0x000fe200078ec0ff */
[----:B-1----:R-:W-:-:S04]  /*37b0*/  IMAD.U32 R16, R16, -0x80000000, RZ ;  /* 0x8000000010107824 */ /* 0x002fc800078e00ff */
[----:B------:R-:W1:Y:S02]  /*37c0*/  SYNCS.PHASECHK.TRANS64.TRYWAIT P0, [R14+URZ], R16 ;  /* 0x000000100e0075a7 */ /* 0x000e6400080011ff */
[----:B-1----:R-:W-:Y:S05]  /*37d0*/  @P0 BRA `(.L_x_79) ;  /* 0x0000000000080947 */ /* 0x002fea0003800000 */
[----:B------:R-:W1:Y:S02]  /*37e0*/  SYNCS.PHASECHK.TRANS64.TRYWAIT P0, [R14+URZ], R16 ;  /* 0x000000100e0075a7 */ /* 0x000e6400080011ff */
[----:B-1----:R-:W-:Y:S05]  /*37f0*/  @!P0 BRA `(.L_x_80) ;  /* 0x0000008c00848947 */ /* 0x002fea0003800000 */
.L_x_79:
[C---:B------:R-:W-:Y:S01]  /*3800*/  PRMT R9, R13.reuse, 0x654, R14 ;  /* 0x000006540d097816 */ /* 0x040fe2000000000e */
[C---:B------:R-:W-:Y:S01]  /*3810*/  IMAD.SHL.U32 R16, R20.reuse, 0x20, RZ ;  /* 0x0000002014107824 */ /* 0x040fe200078e00ff */
[----:B------:R-:W-:Y:S01]  /*3820*/  PRMT R8, R13, 0x654, R8 ;  /* 0x000006540d087816 */ /* 0x000fe20000000008 */
[----:B------:R-:W-:Y:S01]  /*3830*/  IMAD.MOV.U32 R11, RZ, RZ, 0xffff ;  /* 0x0000ffffff0b7424 */ /* 0x000fe200078e00ff */
[----:B------:R2:W-:Y:S01]  /*3840*/  SYNCS.ARRIVE.TRANS64.RED RZ, [R9+URZ], R12 ;  /* 0x0000000c09ff79a7 */ /* 0x0005e200080004ff */
[----:B------:R-:W-:Y:S01]  /*3850*/  IMAD.MOV.U32 R5, RZ, RZ, 0x1 ;  /* 0x00000001ff057424 */ /* 0x000fe200078e00ff */
[----:B------:R4:W-:Y:S01]  /*3860*/  STS [R7+0xe0], R16 ;  /* 0x0000e01007007388 */ /* 0x0009e20000000800 */
[----:B-1----:R-:W-:Y:S01]  /*3870*/  VIADD R14, R20, 0x10 ;  /* 0x00000010140e7836 */ /* 0x002fe20000000000 */
[----:B------:R-:W-:Y:S02]  /*3880*/  SHF.L.U32 R11, R11, R20, RZ ;  /* 0x000000140b0b7219 */ /* 0x000fe400000006ff */
[----:B------:R4:W-:Y:S01]  /*3890*/  STAS [R8.64], R20 ;  /* 0x0000001408007dbd */ /* 0x0009e2000c0008ff */
[----:B------:R-:W-:-:S02]  /*38a0*/  MOV R15, 0x50 ;  /* 0x00000050000f7802 */ /* 0x000fc40000000f00 */
[----:B------:R-:W-:-:S04]  /*38b0*/  SHF.L.U32 R14, R5, R14, RZ ;  /* 0x0000000e050e7219 */ /* 0x000fc800000006ff */
[----:B------:R-:W-:Y:S02]  /*38c0*/  LOP3.LUT R11, R14, R11, RZ, 0xfc, !PT ;  /* 0x0000000b0e0b7212 */ /* 0x000fe400078efcff */
[----:B--2---:R-:W-:-:S05]  /*38d0*/  LEA R12, R10, R15, 0x18 ;  /* 0x0000000f0a0c7211 */ /* 0x004fca00078ec0ff */
[----:B------:R4:W-:Y:S04]  /*38e0*/  ATOMS.OR RZ, [R12], R11 ;  /* 0x0000000b0cff738c */ /* 0x0009e80003000000 */
[----:B------:R4:W-:Y:S02]  /*38f0*/  ATOMS.XOR RZ, [R18], R5 ;  /* 0x0000000512ff738c */ /* 0x0009e40003800000 */
.L_x_76:
[----:B------:R-:W-:Y:S05]  /*3900*/  BSYNC B0 ;  /* 0x0000000000007941 */ /* 0x000fea0003800000 */
.L_x_75:
[----:B------:R-:W-:Y:S05]  /*3910*/  @P1 BRA `(.L_x_81) ;  /* 0x0000000000881947 */ /* 0x000fea0003800000 */
[----:B------:R-:W-:Y:S05]  /*3920*/  WARPSYNC.ALL ;  /* 0x0000000000007948 */ /* 0x000fea0003800000 */
[----:B------:R-:W-:Y:S01]  /*3930*/  NOP ;  /* 0x0000000000007918 */ /* 0x000fe20000000000 */
[----:B------:R-:W-:-:S13]  /*3940*/  ELECT P0, URZ, PT ;  /* 0x0000000000ff782f */ /* 0x000fda0003800000 */
[----:B------:R-:W-:Y:S05]  /*3950*/  @!P0 BRA `(.L_x_81) ;  /* 0x0000000000788947 */ /* 0x000fea0003800000 */
[----:B----4-:R-:W-:Y:S02]  /*3960*/  MOV R5, 0x60 ;  /* 0x0000006000057802 */ /* 0x010fe40000000f00 */
[----:B------:R-:W-:Y:S02]  /*3970*/  MOV R9, 0x58 ;  /* 0x0000005800097802 */ /* 0x000fe40000000f00 */
[C---:B------:R-:W-:Y:S02]  /*3980*/  LEA R14, R10.reuse, R5, 0x18 ;  /* 0x000000050a0e7211 */ /* 0x040fe400078ec0ff */
[----:B------:R-:W-:-:S03]  /*3990*/  LEA R12, R10, R9, 0x18 ;  /* 0x000000090a0c7211 */ /* 0x000fc600078ec0ff */
[----:B------:R-:W1:Y:S02]  /*39a0*/  LDS R5, [R14] ;  /* 0x000000000e057984 */ /* 0x000e640000000800 */
[----:B-1-3--:R-:W-:-:S04]  /*39b0*/  IMAD.U32 R8, R5, -0x80000000, RZ ;  /* 0x8000000005087824 */ /* 0x00afc800078e00ff */
[----:B------:R-:W1:Y:S02]  /*39c0*/  SYNCS.PHASECHK.TRANS64.TRYWAIT P0, [R12+URZ], R8 ;  /* 0x000000080c0075a7 */ /* 0x000e6400080011ff */
[----:B-1----:R-:W-:Y:S05]  /*39d0*/  @P0 BRA `(.L_x_82) ;  /* 0x0000000000080947 */ /* 0x002fea0003800000 */
[----:B------:R-:W1:Y:S02]  /*39e0*/  SYNCS.PHASECHK.TRANS64.TRYWAIT P0, [R12+URZ], R8 ;  /* 0x000000080c0075a7 */ /* 0x000e6400080011ff */
[----:B-1----:R-:W-:Y:S05]  /*39f0*/  @!P0 BRA `(.L_x_83) ;  /* 0x0000008c001c8947 */ /* 0x002fea0003800000 */
.L_x_82:
[----:B-1----:R-:W1:Y:S01]  /*3a00*/  LDS R9, [R7+0xe0] ;  /* 0x0000e00007097984 */ /* 0x002e620000000800 */
[----:B------:R-:W-:Y:S01]  /*3a10*/  IMAD.MOV.U32 R8, RZ, RZ, 0xffff ;  /* 0x0000ffffff087424 */ /* 0x000fe200078e00ff */
[----:B------:R-:W-:Y:S01]  /*3a20*/  PRMT R12, R13, 0x654, R12 ;  /* 0x000006540d0c7816 */ /* 0x000fe2000000000c */
[----:B------:R-:W-:Y:S02]  /*3a30*/  IMAD.MOV.U32 R5, RZ, RZ, 0x1 ;  /* 0x00000001ff057424 */ /* 0x000fe400078e00ff */
[C---:B-1----:R-:W-:Y:S01]  /*3a40*/  IMAD.SHL.U32 R18, R9.reuse, 0x20, RZ ;  /* 0x0000002009127824 */ /* 0x042fe200078e00ff */
[----:B------:R-:W-:Y:S01]  /*3a50*/  SHF.L.U32 R8, R8, R9, RZ ;  /* 0x0000000908087219 */ /* 0x000fe200000006ff */
[----:B------:R-:W-:-:S03]  /*3a60*/  VIADD R16, R9, 0x10 ;  /* 0x0000001009107836 */ /* 0x000fc60000000000 */
[----:B------:R1:W-:Y:S01]  /*3a70*/  STS [R7+0xe0], R18 ;  /* 0x0000e01207007388 */ /* 0x0003e20000000800 */
[----:B------:R-:W-:Y:S02]  /*3a80*/  MOV R9, 0x50 ;  /* 0x0000005000097802 */ /* 0x000fe40000000f00 */
[----:B------:R-:W-:Y:S02]  /*3a90*/  SHF.L.U32 R11, R5, R16, RZ ;  /* 0x00000010050b7219 */ /* 0x000fe400000006ff */
[----:B------:R-:W-:Y:S02]  /*3aa0*/  LEA R9, R10, R9, 0x18 ;  /* 0x000000090a097211 */ /* 0x000fe400078ec0ff */
[----:B------:R-:W-:-:S05]  /*3ab0*/  LOP3.LUT R8, R11, R8, RZ, 0xfc, !PT ;  /* 0x000000080b087212 */ /* 0x000fca00078efcff */
[----:B------:R1:W-:Y:S01]  /*3ac0*/  ATOMS.OR RZ, [R9], R8 ;  /* 0x0000000809ff738c */ /* 0x0003e20003000000 */
[----:B------:R1:W-:Y:S03]  /*3ad0*/  SYNCS.ARRIVE.TRANS64.RED.A1T0 RZ, [R12+URZ], RZ ;  /* 0x000000ff0cff79a7 */ /* 0x0003e600081004ff */
[----:B------:R1:W-:Y:S01]  /*3ae0*/  ATOMS.XOR RZ, [R14], R5 ;  /* 0x000000050eff738c */ /* 0x0003e20003800000 */
[----:B------:R-:W-:Y:S05]  /*3af0*/  BRA `(.L_x_81) ;  /* 0x0000000000107947 */ /* 0x000fea0003800000 */
.L_x_74:
[----:B---3--:R-:W-:Y:S02]  /*3b00*/  MOV R8, 0xffffffff ;  /* 0xffffffff00087802 */ /* 0x008fe40000000f00 */
[----:B------:R-:W-:-:S03]  /*3b10*/  MOV R5, 0x3b40 ;  /* 0x00003b4000057802 */ /* 0x000fc60000000f00 */
[----:B------:R1:W-:Y:S04]  /*3b20*/  STS [R7+0xe0], R8 ;  /* 0x0000e00807007388 */ /* 0x0003e80000000800 */
[----:B-1----:R-:W-:Y:S05]  /*3b30*/  CALL.REL.NOINC `($__internal_1_$__cuda_sm10x_tcgen05_guardrail_trap_phase_invalid_during_alloc) ;  /* 0x00000094005c7944 */ /* 0x002fea0003c00000 */
.L_x_81:
[----:B------:R-:W-:Y:S05]  /*3b40*/  WARPSYNC.ALL ;  /* 0x0000000000007948 */ /* 0x000fea0003800000 */
[----:B------:R-:W-:Y:S01]  /*3b50*/  NOP ;  /* 0x0000000000007918 */ /* 0x000fe20000000000 */
[----:B------:R-:W2:Y:S01]  /*3b60*/  S2UR UR4, SR_CgaCtaId ;  /* 0x00000000000479c3 */ /* 0x000ea20000008800 */
[----:B------:R-:W-:-:S07]  /*3b70*/  R2UR UR9, R6 ;  /* 0x00000000060972ca */ /* 0x000fce00000e0000 */
[----:B------:R-:W-:Y:S06]  /*3b80*/  BAR.SYNC.DEFER_BLOCKING 0x5, 0x1a0 ;  /* 0x0146800000007b1d */ /* 0x000fec0000010000 */
[----:B------:R-:W-:Y:S01]  /*3b90*/  UMOV UR24, 0x400 ;  /* 0x0000040000187882 */ /* 0x000fe20000000000 */
[----:B------:R-:W5:Y:S01]  /*3ba0*/  LDCU UR7, c[0x0][0x380] ;  /* 0x00007000ff0777ac */ /* 0x000f620008000800 */
[----:B------:R-:W-:Y:S01]  /*3bb0*/  UISETP.NE.AND UP0, UPT, UR9, URZ, UPT ;  /* 0x000000ff0900728c */ /* 0x000fe2000bf05270 */
[----:B--2---:R-:W-:Y:S01]  /*3bc0*/  IMAD.U32 R6, RZ, RZ, UR4 ;  /* 0x00000004ff067e24 */ /* 0x004fe2000f8e00ff */
[----:B-----5:R-:W-:-:S04]  /*3bd0*/  UIADD3 UR6, UPT, UPT, UR7, -0x1, URZ ;  /* 0xffffffff07067890 */ /* 0x020fc8000fffe0ff */
[----:B------:R-:W-:Y:S01]  /*3be0*/  R2UR UR4, R6 ;  /* 0x00000000060472ca */ /* 0x000fe200000e0000 */
[----:B------:R-:W-:Y:S02]  /*3bf0*/  UISETP.GT.AND UP1, UPT, UR7, URZ, UPT ;  /* 0x000000ff0700728c */ /* 0x000fe4000bf24270 */
[----:B------:R-:W-:-:S04]  /*3c00*/  USHF.R.S32.HI UR5, URZ, 0x1f, UR6 ;  /* 0x0000001fff057899 */ /* 0x000fc80008011406 */
[----:B------:R-:W-:-:S04]  /*3c10*/  ULEA.HI UR5, UR5, UR6, URZ, 0x7 ;  /* 0x0000000605057291 */ /* 0x000fc8000f8f38ff */
[----:B------:R-:W-:Y:S02]  /*3c20*/  ULEA.HI.SX32 UR8, UR5, 0x1, 0x19 ;  /* 0x0000000105087891 */ /* 0x000fe4000f8fcaff */
[----:B------:R-:W-:Y:S02]  /*3c30*/  ULEA UR24, UR4, UR24, 0x18 ;  /* 0x0000001804187291 */ /* 0x000fe4000f8ec0ff */
[----:B------:R-:W-:-:S04]  /*3c40*/  UIADD3 UR4, UPT, UPT, -UR7, URZ, URZ ;  /* 0x000000ff07047290 */ /* 0x000fc8000fffe1ff */
[----:B------:R-:W-:-:S03]  /*3c50*/  USHF.R.S32.HI UR4, URZ, 0x1f, UR4 ;  /* 0x0000001fff047899 */ /* 0x000fc60008011404 */
[----:B------:R-:W2:Y:S01]  /*3c60*/  LDS R10, [UR24+0xe0] ;  /* 0x0000e018ff0a7984 */ /* 0x000ea20008000800 */
[----:B------:R-:W-:-:S04]  /*3c70*/  ULEA.HI UR4, UR4, -UR7, URZ, 0x7 ;  /* 0x8000000704047291 */ /* 0x000fc8000f8f38ff */
[----:B------:R-:W-:-:S04]  /*3c80*/  USHF.R.S32.HI UR4, URZ, 0x7, UR4 ;  /* 0x00000007ff047899 */ /* 0x000fc80008011404 */
[----:B------:R-:W-:-:S07]  /*3c90*/  UIADD3 UR4, UPT, UPT, -UR4, URZ, URZ ;  /* 0x000000ff04047290 */ /* 0x000fce000fffe1ff */
[----:B------:R-:W-:Y:S02]  /*3ca0*/  @!UP1 UMOV UR8, UR4 ;  /* 0x0000000400089c82 */ /* 0x000fe40008000000 */
[----:B----4-:R-:W-:Y:S01]  /*3cb0*/  IMAD.U32 R16, RZ, RZ, UR8 ;  /* 0x00000008ff107e24 */ /* 0x010fe2000f8e00ff */
[----:B------:R-:W-:Y:S06]  /*3cc0*/  BRA.U UP0, `(.L_x_84) ;  /* 0x0000003100807547 */ /* 0x000fec000b800000 */
[----:B------:R-:W-:-:S13]  /*3cd0*/  R2UR UR4, R16 ;  /* 0x00000000100472ca */ /* 0x000fda00000e0000 */
[----:B------:R-:W-:-:S09]  /*3ce0*/  UISETP.GE.AND UP0, UPT, UR4, 0x1, UPT ;  /* 0x000000010400788c */ /* 0x000fd2000bf06270 */
[----:B------:R-:W-:Y:S05]  /*3cf0*/  BRA.U !UP0, `(.L_x_85) ;  /* 0x0000003108447547 */ /* 0x000fea000b800000 */
[----:B------:R-:W-:Y:S01]  /*3d00*/  R2UR UR4, R4 ;  /* 0x00000000040472ca */ /* 0x000fe200000e0000 */
[----:B------:R-:W-:Y:S01]  /*3d10*/  UIADD3 UR8, UPT, UPT, UR24, 0x6400, URZ ;  /* 0x0000640018087890 */ /* 0x000fe2000fffe0ff */
[----:B------:R-:W-:Y:S01]  /*3d20*/  MOV.SPILL R4, UR24 ;  /* 0x0000001800047c02 */ /* 0x000fe20009000f00 */
[----:B------:R-:W-:Y:S01]  /*3d30*/  UIADD3 UR7, UPT, UPT, UR24, 0x400, URZ ;  /* 0x0000040018077890 */ /* 0x000fe2000fffe0ff */
[----:B------:R-:W-:Y:S01]  /*3d40*/  MOV.SPILL R29, UR37 ;  /* 0x00000025001d7c02 */ /* 0x000fe20009000f00 */
[----:B------:R-:W-:Y:S01]  /*3d50*/  USHF.R.U32.HI UR8, URZ, 0x4, UR8 ;  /* 0x00000004ff087899 */ /* 0x000fe20008011608 */
[----:B------:R-:W-:Y:S01]  /*3d60*/  MOV.SPILL R33, UR33 ;  /* 0x0000002100217c02 */ /* 0x000fe20009000f00 */
[----:B------:R-:W-:Y:S01]  /*3d70*/  USHF.R.U32.HI UR48, URZ, 0x4, UR7 ;  /* 0x00000004ff307899 */ /* 0x000fe20008011607 */
[----:B------:R-:W-:Y:S01]  /*3d80*/  MOV.SPILL R35, UR29 ;  /* 0x0000001d00237c02 */ /* 0x000fe20009000f00 */
[----:B------:R-:W-:Y:S01]  /*3d90*/  ULOP3.LUT UR44, UR8, 0x3fc0, URZ, 0xc0, !UPT ;  /* 0x00003fc0082c7892 */ /* 0x000fe2000f8ec0ff */
[----:B------:R-:W-:Y:S01]  /*3da0*/  MOV.SPILL R37, UR23 ;  /* 0x0000001700257c02 */ /* 0x000fe20009000f00 */
[----:B------:R-:W-:Y:S01]  /*3db0*/  UIADD3 UR6, UPT, UPT, UR24, 0x12400, URZ ;  /* 0x0001240018067890 */ /* 0x000fe2000fffe0ff */
[----:B------:R-:W-:Y:S01]  /*3dc0*/  MOV.SPILL R39, UR19 ;  /* 0x0000001300277c02 */ /* 0x000fe20009000f00 */
[----:B------:R-:W-:Y:S01]  /*3dd0*/  ULOP3.LUT UR14, UR4, 0xffff, URZ, 0xc0, !UPT ;  /* 0x0000ffff040e7892 */ /* 0x000fe2000f8ec0ff */
[----:B------:R-:W-:Y:S01]  /*3de0*/  MOV.SPILL R41, UR15 ;  /* 0x0000000f00297c02 */ /* 0x000fe20009000f00 */
[----:B------:R-:W-:Y:S01]  /*3df0*/  ULOP3.LUT UR12, UR4, 0xffff, URZ, 0xc0, !UPT ;  /* 0x0000ffff040c7892 */ /* 0x000fe2000f8ec0ff */
[----:B------:R-:W-:Y:S01]  /*3e00*/  MOV.SPILL R43, UR39 ;  /* 0x00000027002b7c02 */ /* 0x000fe20009000f00 */
[----:B------:R-:W-:Y:S01]  /*3e10*/  ULOP3.LUT UR16, UR4, 0xffff, URZ, 0xc0, !UPT ;  /* 0x0000ffff04107892 */ /* 0x000fe2000f8ec0ff */
[----:B------:R-:W-:Y:S01]  /*3e20*/  MOV.SPILL R45, UR35 ;  /* 0x00000023002d7c02 */ /* 0x000fe20009000f00 */
[----:B------:R-:W-:Y:S01]  /*3e30*/  IMAD.U32 R13, RZ, RZ, UR14 ;  /* 0x0000000eff0d7e24 */ /* 0x000fe2000f8e00ff */
[----:B------:R-:W-:Y:S01]  /*3e40*/  UIADD3 UR14, UPT, UPT, UR24, 0x40, URZ ;  /* 0x00000040180e7890 */ /* 0x000fe2000fffe0ff */
[----:B------:R-:W-:Y:S01]  /*3e50*/  IMAD.U32 R21, RZ, RZ, UR12 ;  /* 0x0000000cff157e24 */ /* 0x000fe2000f8e00ff */
[----:B------:R-:W-:Y:S01]  /*3e60*/  ULOP3.LUT UR44, UR44, 0x10000, URZ, 0xfc, !UPT ;  /* 0x000100002c2c7892 */ /* 0x000fe2000f8efcff */
[----:B------:R-:W-:Y:S01]  /*3e70*/  IMAD.U32 R15, RZ, RZ, UR16 ;  /* 0x00000010ff0f7e24 */ /* 0x000fe2000f8e00ff */
[----:B------:R-:W-:Y:S01]  /*3e80*/  UIADD3 UR16, UPT, UPT, UR24, 0x50, URZ ;  /* 0x0000005018107890 */ /* 0x000fe2000fffe0ff */
[----:B------:R-:W-:Y:S01]  /*3e90*/  IMAD.U32 R11, RZ, RZ, UR12 ;  /* 0x0000000cff0b7e24 */ /* 0x000fe2000f8e00ff */
[----:B------:R-:W-:Y:S01]  /*3ea0*/  UIADD3 UR12, UPT, UPT, UR24, 0x8, URZ ;  /* 0x00000008180c7890 */ /* 0x000fe2000fffe0ff */
[----:B------:R-:W-:Y:S01]  /*3eb0*/  IMAD.U32 R23, RZ, RZ, UR14 ;  /* 0x0000000eff177e24 */ /* 0x000fe2000f8e00ff */
[----:B------:R-:W-:Y:S01]  /*3ec0*/  UIADD3 UR14, UPT, UPT, UR24, 0x18, URZ ;  /* 0x00000018180e7890 */ /* 0x000fe2000fffe0ff */
[----:B------:R-:W-:Y:S01]  /*3ed0*/  MOV.SPILL R47, UR31 ;  /* 0x0000001f002f7c02 */ /* 0x000fe20009000f00 */
[----:B------:R-:W-:Y:S01]  /*3ee0*/  IMAD.U32 R20, RZ, RZ, UR16 ;  /* 0x00000010ff147e24 */ /* 0x000fe2000f8e00ff */
[----:B------:R-:W-:Y:S01]  /*3ef0*/  UIADD3 UR5, UPT, UPT, UR24, 0x1a400, URZ ;  /* 0x0001a40018057890 */ /* 0x000fe2000fffe0ff */
[----:B------:R-:W-:Y:S01]  /*3f00*/  IMAD.U32 R22, RZ, RZ, UR12 ;  /* 0x0000000cff167e24 */ /* 0x000fe2000f8e00ff */
[----:B------:R-:W-:Y:S01]  /*3f10*/  UIADD3 UR9, UPT, UPT, UR24, 0x1e400, URZ ;  /* 0x0001e40018097890 */ /* 0x000fe2000fffe0ff */
[----:B------:R-:W-:Y:S01]  /*3f20*/  IMAD.U32 R19, RZ, RZ, UR14 ;  /* 0x0000000eff137e24 */ /* 0x000fe2000f8e00ff */
[----:B------:R-:W-:Y:S01]  /*3f30*/  UIADD3 UR10, UPT, UPT, UR24, 0x2a400, URZ ;  /* 0x0002a400180a7890 */ /* 0x000fe2000fffe0ff */
[----:B-1----:R-:W-:Y:S01]  /*3f40*/  IMAD.U32 R14, RZ, RZ, UR12 ;  /* 0x0000000cff0e7e24 */ /* 0x002fe2000f8e00ff */
[----:B------:R-:W-:Y:S01]  /*3f50*/  UIADD3 UR16, UPT, UPT, UR24, 0x18, URZ ;  /* 0x0000001818107890 */ /* 0x000fe2000fffe0ff */
[----:B------:R-:W-:Y:S01]  /*3f60*/  MOV.SPILL R49, UR27 ;  /* 0x0000001b00317c02 */ /* 0x000fe20009000f00 */
[----:B------:R-:W-:Y:S01]  /*3f70*/  UIADD3 UR14, UPT, UPT, UR24, 0x90, URZ ;  /* 0x00000090180e7890 */ /* 0x000fe2000fffe0ff */
[----:B------:R-:W-:Y:S01]  /*3f80*/  MOV.SPILL R51, UR21 ;  /* 0x0000001500337c02 */ /* 0x000fe20009000f00 */
[----:B------:R-:W-:Y:S01]  /*3f90*/  UIADD3 UR12, UPT, UPT, UR24, 0x68, URZ ;  /* 0x00000068180c7890 */ /* 0x000fe2000fffe0ff */
[----:B------:R-:W-:Y:S01]  /*3fa0*/  MOV.SPILL R53, UR17 ;  /* 0x0000001100357c02 */ /* 0x000fe20009000f00 */
[----:B------:R-:W-:Y:S01]  /*3fb0*/  UIADD3 UR36, UPT, UPT, UR44, 0x804, URZ ;  /* 0x000008042c247890 */ /* 0x000fe2000fffe0ff */
[----:B------:R-:W-:Y:S01]  /*3fc0*/  IMAD.U32 R12, RZ, RZ, UR16 ;  /* 0x00000010ff0c7e24 */ /* 0x000fe2000f8e00ff */
[----:B------:R-:W-:Y:S01]  /*3fd0*/  UIADD3 UR24, UPT, UPT, UR44, 0x806, URZ ;  /* 0x000008062c187890 */ /* 0x000fe2000fffe0ff */
[----:B------:R-:W-:Y:S01]  /*3fe0*/  IMAD.U32 R18, RZ, RZ, UR14 ;  /* 0x0000000eff127e24 */ /* 0x000fe2000f8e00ff */
[----:B------:R-:W-:Y:S01]  /*3ff0*/  ULOP3.LUT UR48, UR48, 0x3fc0, URZ, 0xc0, !UPT ;  /* 0x00003fc030307892 */ /* 0x000fe2000f8ec0ff */
[----:B------:R-:W-:Y:S01]  /*4000*/  IMAD.U32 R17, RZ, RZ, UR12 ;  /* 0x0000000cff117e24 */ /* 0x000fe2000f8e00ff */
[----:B------:R-:W-:Y:S01]  /*4010*/  UMOV UR25, URZ ;  /* 0x000000ff00197c82 */ /* 0x000fe20008000000 */
[----:B------:R-:W-:Y:S01]  /*4020*/  UIADD3 UR32, UPT, UPT, UR44, 0x802, URZ ;  /* 0x000008022c207890 */ /* 0x000fe2000fffe0ff */
[----:B------:R-:W-:Y:S01]  /*4030*/  MOV.SPILL R5, UR25 ;  /* 0x0000001900057c02 */ /* 0x000fe20009000f00 */
[----:B------:R-:W-:Y:S01]  /*4040*/  ULOP3.LUT UR42, UR48, 0x10000, URZ, 0xfc, !UPT ;  /* 0x00010000302a7892 */ /* 0x000fe2000f8efcff */
[----:B------:R-:W-:Y:S01]  /*4050*/  MOV.SPILL R28, UR25 ;  /* 0x00000019001c7c02 */ /* 0x000fe20009000f00 */
[----:B------:R-:W-:Y:S01]  /*4060*/  UMOV UR25, UR37 ;  /* 0x0000002500197c82 */ /* 0x000fe20008000000 */
[----:B------:R-:W-:Y:S01]  /*4070*/  MOV.SPILL R27, UR24 ;  /* 0x00000018001b7c02 */ /* 0x000fe20009000f00 */
[----:B------:R-:W-:Y:S01]  /*4080*/  UMOV UR24, UR36 ;  /* 0x0000002400187c82 */ /* 0x000fe20008000000 */
[----:B------:R-:W-:Y:S01]  /*4090*/  R2UR.FILL UR37, R29 ;  /* 0x000000001d2572ca */ /* 0x000fe200004e0000 */
[----:B------:R-:W-:Y:S01]  /*40a0*/  UIADD3 UR28, UPT, UPT, UR42, 0x400, URZ ;  /* 0x000004002a1c7890 */ /* 0x000fe2000fffe0ff */
[----:B------:R-:W-:Y:S01]  /*40b0*/  MOV.SPILL R29, UR24 ;  /* 0x00000018001d7c02 */ /* 0x000fe20009000f00 */
[----:B------:R-:W-:Y:S01]  /*40c0*/  UIADD3 UR24, UPT, UPT, UR42, 0x402, URZ ;  /* 0x000004022a187890 */ /* 0x000fe2000fffe0ff */
[----:B------:R-:W-:Y:S01]  /*40d0*/  MOV.SPILL R30, UR25 ;  /* 0x00000019001e7c02 */ /* 0x000fe20009000f00 */
[----:B------:R-:W-:Y:S01]  /*40e0*/  UIADD3 UR22, UPT, UPT, UR44, 0x800, URZ ;  /* 0x000008002c167890 */ /* 0x000fe2000fffe0ff */
[----:B------:R-:W-:Y:S01]  /*40f0*/  MOV.SPILL R32, UR25 ;  /* 0x0000001900207c02 */ /* 0x000fe20009000f00 */
[----:B------:R-:W-:Y:S01]  /*4100*/  UMOV UR25, UR33 ;  /* 0x0000002100197c82 */ /* 0x000fe20008000000 */
[----:B------:R-:W-:Y:S01]  /*4110*/  R2UR.FILL UR33, R33 ;  /* 0x00000000212172ca */ /* 0x000fe200004e0000 */
[----:B------:R-:W-:Y:S01]  /*4120*/  UIADD3 UR18, UPT, UPT, UR42, 0x206, URZ ;  /* 0x000002062a127890 */ /* 0x000fe2000fffe0ff */
[----:B------:R-:W-:Y:S01]  /*4130*/  MOV.SPILL R31, UR24 ;  /* 0x00000018001f7c02 */ /* 0x000fe20009000f00 */
[----:B------:R-:W-:Y:S01]  /*4140*/  UMOV UR24, UR32 ;  /* 0x0000002000187c82 */ /* 0x000fe20008000000 */
[----:B------:R-:W-:Y:S01]  /*4150*/  MOV.SPILL R34, UR25 ;  /* 0x0000001900227c02 */ /* 0x000fe20009000f00 */
[----:B------:R-:W-:Y:S01]  /*4160*/  UMOV UR25, UR29 ;  /* 0x0000001d00197c82 */ /* 0x000fe20008000000 */
        /* <DEDUP_REMOVED lines=57> */
[----:B------:R-:W-:Y:S01]  /*4500*/  UIADD3 UR74, UPT, UPT, UR42, 0x4, URZ ;  /* 0x000000042a4a7890 */ /* 0x000fe2000fffe0ff */
        /* <DEDUP_REMOVED lines=15> */
[----:B------:R-:W-:Y:S01]  /*4600*/  USHF.R.U32.HI UR9, URZ, 0x4, UR9 ;  /* 0x00000004ff097899 */ /* 0x000fe20008011609 */
[----:B------:R-:W-:Y:S01]  /*4610*/  R2UR.FILL UR77, R57 ;  /* 0x00000000394d72ca */ /* 0x000fe200004e0000 */
[----:B------:R-:W-:Y:S01]  /*4620*/  UMOV UR4, URZ ;  /* 0x000000ff00047c82 */ /* 0x000fe20008000000 */
[----:B------:R-:W-:Y:S01]  /*4630*/  MOV.SPILL R58, UR25 ;  /* 0x00000019003a7c02 */ /* 0x000fe20009000f00 */
[----:B------:R-:W-:Y:S01]  /*4640*/  UMOV UR25, UR75 ;  /* 0x0000004b00197c82 */ /* 0x000fe20008000000 */
[----:B------:R-:W-:Y:S01]  /*4650*/  MOV.SPILL R57, UR24 ;  /* 0x0000001800397c02 */ /* 0x000fe20009000f00 */
[----:B------:R-:W-:Y:S01]  /*4660*/  UMOV UR24, UR74 ;  /* 0x0000004a00187c82 */ /* 0x000fe20008000000 */
[----:B------:R-:W-:Y:S01]  /*4670*/  R2UR.FILL UR75, R59 ;  /* 0x000000003b4b72ca */ /* 0x000fe200004e0000 */
[----:B------:R-:W-:Y:S01]  /*4680*/  ULOP3.LUT UR9, UR9, 0x3fc0, URZ, 0xc0, !UPT ;  /* 0x00003fc009097892 */ /* 0x000fe2000f8ec0ff */
[----:B------:R-:W-:Y:S01]  /*4690*/  MOV.SPILL R60, UR25 ;  /* 0x00000019003c7c02 */ /* 0x000fe20009000f00 */
[----:B------:R-:W-:Y:S01]  /*46a0*/  UMOV UR25, UR73 ;  /* 0x0000004900197c82 */ /* 0x000fe20008000000 */
        /* <DEDUP_REMOVED lines=10> */
[----:B------:R-:W-:Y:S01]  /*4750*/  UMOV UR25, 0x40004040 ;  /* 0x4000404000197882 */ /* 0x000fe20000000000 */
[----:B------:R-:W-:Y:S01]  /*4760*/  IMAD.U32 R66, RZ, RZ, UR24 ;  /* 0x00000018ff427e24 */ /* 0x000fe2000f8e00ff */
[----:B------:R-:W-:Y:S01]  /*4770*/  R2UR.FILL UR24, R63 ;  /* 0x000000003f1872ca */ /* 0x000fe200004e0000 */
[----:B------:R-:W-:Y:S01]  /*4780*/  IMAD.U32 R67, RZ, RZ, UR25 ;  /* 0x00000019ff437e24 */ /* 0x000fe2000f8e00ff */
[----:B------:R-:W-:Y:S01]  /*4790*/  R2UR.FILL UR25, R64 ;  /* 0x00000000401972ca */ /* 0x000fe200004e0000 */
[----:B------:R-:W-:Y:S01]  /*47a0*/  ULOP3.LUT UR9, UR9, 0x4000000, URZ, 0xfc, !UPT ;  /* 0x0400000009097892 */ /* 0x000fe2000f8efcff */
[----:B------:R-:W-:Y:S01]  /*47b0*/  MOV.SPILL R26, UR4 ;  /* 0x00000004001a7c02 */ /* 0x000fe20009000f00 */
[----:B------:R-:W-:Y:S01]  /*47c0*/  USHF.R.U32.HI UR7, URZ, 0x4, UR6 ;  /* 0x00000004ff077899 */ /* 0x000fe20008011606 */
[----:B------:R-:W-:Y:S01]  /*47d0*/  MOV.SPILL R9, UR73 ;  /* 0x0000004900097c02 */ /* 0x000fe20009000f00 */
[----:B------:R-:W-:Y:S01]  /*47e0*/  UIADD3 UR4, UPT, UPT, UR9, 0x100, URZ ;  /* 0x0000010009047890 */ /* 0x000fe2000fffe0ff */
[----:B---3--:R-:W-:Y:S01]  /*47f0*/  MOV.SPILL R8, UR71 ;  /* 0x0000004700087c02 */ /* 0x008fe20009000f00 */
[----:B------:R-:W-:Y:S01]  /*4800*/  USHF.R.U32.HI UR6, URZ, 0x4, UR5 ;  /* 0x00000004ff067899 */ /* 0x000fe20008011605 */
[----:B------:R-:W-:Y:S01]  /*4810*/  MOV.SPILL R7, UR69 ;  /* 0x0000004500077c02 */ /* 0x000fe20009000f00 */
[----:B------:R-:W-:Y:S01]  /*4820*/  USHF.R.U32.HI UR5, URZ, 0x4, UR10 ;  /* 0x00000004ff057899 */ /* 0x000fe2000801160a */
[----:B------:R-:W-:Y:S01]  /*4830*/  R2UR.FILL UR73, R9 ;  /* 0x00000000094972ca */ /* 0x000fe200004e0000 */
[----:B------:R-:W-:Y:S01]  /*4840*/  UMOV UR25, 0x40004040 ;  /* 0x4000404000197882 */ /* 0x000fe20000000000 */
[----:B------:R-:W-:Y:S01]  /*4850*/  IMAD.U32 R64, RZ, RZ, UR24 ;  /* 0x00000018ff407e24 */ /* 0x000fe2000f8e00ff */
[----:B------:R-:W-:Y:S01]  /*4860*/  R2UR.FILL UR24, R61 ;  /* 0x000000003d1872ca */ /* 0x000fe200004e0000 */
[----:B------:R-:W-:Y:S01]  /*4870*/  IMAD.U32 R65, RZ, RZ, UR25 ;  /* 0x00000019ff417e24 */ /* 0x000fe2000f8e00ff */
[----:B------:R-:W-:Y:S01]  /*4880*/  R2UR.FILL UR25, R62 ;  /* 0x000000003e1972ca */ /* 0x000fe200004e0000 */
[----:B------:R-:W-:Y:S01]  /*4890*/  ULOP3.LUT UR5, UR5, 0x3fc0, URZ, 0xc0, !UPT ;  /* 0x00003fc005057892 */ /* 0x000fe2000f8ec0ff */
[----:B------:R-:W-:Y:S01]  /*48a0*/  IMAD.U32 R25, RZ, RZ, UR4 ;  /* 0x00000004ff197e24 */ /* 0x000fe2000f8e00ff */
[----:B------:R-:W-:Y:S01]  /*48b0*/  UIADD3 UR4, UPT, UPT, UR42, 0x404, URZ ;  /* 0x000004042a047890 */ /* 0x000fe2000fffe0ff */
[----:B------:R-:W-:Y:S01]  /*48c0*/  R2UR.FILL UR71, R8 ;  /* 0x00000000084772ca */ /* 0x000fe200004e0000 */
[----:B------:R-:W-:Y:S01]  /*48d0*/  ULOP3.LUT UR7, UR7, 0x3fc0, URZ, 0xc0, !UPT ;  /* 0x00003fc007077892 */ /* 0x000fe2000f8ec0ff */
[----:B------:R-:W-:Y:S01]  /*48e0*/  R2UR.FILL UR69, R7 ;  /* 0x00000000074572ca */ /* 0x000fe200004e0000 */
[----:B------:R-:W-:Y:S01]  /*48f0*/  ULOP3.LUT UR46, UR6, 0x3fc0, URZ, 0xc0, !UPT ;  /* 0x00003fc0062e7892 */ /* 0x000fe2000f8ec0ff */
[----:B------:R1:W-:Y:S01]  /*4900*/  STL.64 [R1+0x18], R66 ;  /* 0x0000184201007387 */ /* 0x0003e20000100a00 */
[----:B------:R-:W-:Y:S01]  /*4910*/  UIADD3 UR6, UPT, UPT, UR5, 0x200, URZ ;  /* 0x0000020005067890 */ /* 0x000fe2000fffe0ff */
[----:B------:R-:W-:Y:S01]  /*4920*/  IMAD.U32 R70, RZ, RZ, UR4 ;  /* 0x00000004ff467e24 */ /* 0x000fe2000f8e00ff */
[----:B------:R-:W-:Y:S01]  /*4930*/  UMOV UR25, 0x40004040 ;  /* 0x4000404000197882 */ /* 0x000fe20000000000 */
[----:B------:R-:W-:Y:S01]  /*4940*/  IMAD.U32 R62, RZ, RZ, UR24 ;  /* 0x00000018ff3e7e24 */ /* 0x000fe2000f8e00ff */
[----:B------:R-:W-:Y:S01]  /*4950*/  R2UR.FILL UR24, R59 ;  /* 0x000000003b1872ca */ /* 0x000fe200004e0000 */
[----:B------:R-:W-:Y:S01]  /*4960*/  IMAD.U32 R63, RZ, RZ, UR25 ;  /* 0x00000019ff3f7e24 */ /* 0x000fe2000f8e00ff */
[----:B------:R-:W-:Y:S01]  /*4970*/  R2UR.FILL UR25, R60 ;  /* 0x000000003c1972ca */ /* 0x000fe200004e0000 */
[----:B------:R-:W-:Y:S01]  /*4980*/  ULOP3.LUT UR48, UR48, 0x2000000, URZ, 0xfc, !UPT ;  /* 0x0200000030307892 */ /* 0x000fe2000f8efcff */
[----:B------:R-:W-:Y:S01]  /*4990*/  R2UR.FILL UR4, R26 ;  /* 0x000000001a0472ca */ /* 0x000fe200004e0000 */
[----:B------:R-:W-:Y:S01]  /*49a0*/  ULOP3.LUT UR52, UR7, 0x10000, URZ, 0xfc, !UPT ;  /* 0x0001000007347892 */ /* 0x000fe2000f8efcff */
[----:B------:R-:W-:Y:S01]  /*49b0*/  IMAD.U32 R24, RZ, RZ, UR6 ;  /* 0x00000006ff187e24 */ /* 0x000fe2000f8e00ff */
[----:B------:R-:W-:Y:S01]  /*49c0*/  ULOP3.LUT UR50, UR46, 0x10000, URZ, 0xfc, !UPT ;  /* 0x000100002e327892 */ /* 0x000fe2000f8efcff */
[----:B------:R3:W-:Y:S01]  /*49d0*/  STL.64 [R1+0x10], R64 ;  /* 0x0000104001007387 */ /* 0x0007e20000100a00 */
[----:B------:R-:W-:Y:S01]  /*49e0*/  UIADD3 UR8, UPT, UPT, UR42, 0x406, URZ ;  /* 0x000004062a087890 */ /* 0x000fe2000fffe0ff */
[----:B------:R-:W-:Y:S01]  /*49f0*/  IMAD.MOV.U32 R9, RZ, RZ, 0x1 ;  /* 0x00000001ff097424 */ /* 0x000fe200078e00ff */
[----:B------:R-:W-:Y:S01]  /*4a00*/  UIADD3 UR22, UPT, UPT, UR52, 0x402, URZ ;  /* 0x0000040234167890 */ /* 0x000fe2000fffe0ff */
[----:B------:R-:W-:Y:S01]  /*4a10*/  IMAD.MOV.U32 R8, RZ, RZ, RZ ;  /* 0x000000ffff087224 */ /* 0x000fe200078e00ff */
[----:B------:R-:W-:Y:S01]  /*4a20*/  UMOV UR25, 0x40004040 ;  /* 0x4000404000197882 */ /* 0x000fe20000000000 */
[----:B------:R-:W-:Y:S01]  /*4a30*/  IMAD.U32 R60, RZ, RZ, UR24 ;  /* 0x00000018ff3c7e24 */ /* 0x000fe2000f8e00ff */
[----:B------:R-:W-:Y:S01]  /*4a40*/  R2UR.FILL UR24, R57 ;  /* 0x00000000391872ca */ /* 0x000fe200004e0000 */
[----:B------:R-:W-:Y:S01]  /*4a50*/  IMAD.U32 R61, RZ, RZ, UR25 ;  /* 0x00000019ff3d7e24 */ /* 0x000fe2000f8e00ff */
[----:B------:R-:W-:Y:S01]  /*4a60*/  R2UR.FILL UR25, R58 ;  /* 0x000000003a1972ca */ /* 0x000fe200004e0000 */
[----:B------:R-:W-:Y:S01]  /*4a70*/  UIADD3 UR18, UPT, UPT, UR52, 0x404, URZ ;  /* 0x0000040434127890 */ /* 0x000fe2000fffe0ff */
[----:B------:R-:W-:Y:S01]  /*4a80*/  IMAD.MOV.U32 R7, RZ, RZ, RZ ;  /* 0x000000ffff077224 */ /* 0x000fe200078e00ff */
[----:B------:R-:W-:Y:S01]  /*4a90*/  UIADD3 UR14, UPT, UPT, UR52, 0x406, URZ ;  /* 0x00000406340e7890 */ /* 0x000fe2000fffe0ff */
[----:B------:R-:W-:Y:S01]  /*4aa0*/  STL.64 [R1+0x8], R62 ;  /* 0x0000083e01007387 */ /* 0x000fe20000100a00 */
[----:B------:R-:W-:Y:S01]  /*4ab0*/  UIADD3 UR20, UPT, UPT, UR50, 0x202, URZ ;  /* 0x0000020232147890 */ /* 0x000fe2000fffe0ff */
[----:B-1----:R-:W-:Y:S01]  /*4ac0*/  IMAD.U32 R66, RZ, RZ, UR8 ;  /* 0x00000008ff427e24 */ /* 0x002fe2000f8e00ff */
[----:B------:R-:W-:Y:S01]  /*4ad0*/  UIADD3 UR16, UPT, UPT, UR50, 0x204, URZ ;  /* 0x0000020432107890 */ /* 0x000fe2000fffe0ff */
[----:B------:R1:W-:Y:S01]  /*4ae0*/  STL.64 [R1], R60 ;  /* 0x0000003c01007387 */ /* 0x0003e20000100a00 */
[----:B------:R-:W-:-:S02]  /*4af0*/  UIADD3 UR12, UPT, UPT, UR50, 0x206, URZ ;  /* 0x00000206320c7890 */ /* 0x000fc4000fffe0ff */
[----:B------:R-:W-:Y:S01]  /*4b00*/  UMOV UR25, 0x40004040 ;  /* 0x4000404000197882 */ /* 0x000fe20000000000 */
[----:B------:R-:W-:Y:S01]  /*4b10*/  IMAD.U32 R100, RZ, RZ, UR24 ;  /* 0x00000018ff647e24 */ /* 0x000fe2000f8e00ff */
[----:B------:R-:W-:Y:S01]  /*4b20*/  R2UR.FILL UR24, R55 ;  /* 0x00000000371872ca */ /* 0x000fe200004e0000 */
[----:B------:R-:W-:Y:S01]  /*4b30*/  IMAD.U32 R101, RZ, RZ, UR25 ;  /* 0x00000019ff657e24 */ /* 0x000fe2000f8e00ff */
[----:B------:R-:W-:Y:S01]  /*4b40*/  R2UR.FILL UR25, R56 ;  /* 0x00000000381972ca */ /* 0x000fe200004e0000 */
[----:B------:R-:W-:Y:S02]  /*4b50*/  UIADD3 UR10, UPT, UPT, UR48, 0x40, URZ ;  /* 0x00000040300a7890 */ /* 0x000fe4000fffe0ff */
[----:B------:R-:W-:Y:S02]  /*4b60*/  UIADD3 UR6, UPT, UPT, UR48, 0x80, URZ ;  /* 0x0000008030067890 */ /* 0x000fe4000fffe0ff */
[----:B------:R-:W-:Y:S02]  /*4b70*/  UIADD3 UR40, UPT, UPT, UR52, 0x2, URZ ;  /* 0x0000000234287890 */ /* 0x000fe4000fffe0ff */
[----:B------:R-:W-:-:S02]  /*4b80*/  UIADD3 UR36, UPT, UPT, UR52, 0x4, URZ ;  /* 0x0000000434247890 */ /* 0x000fc4000fffe0ff */
[----:B------:R-:W-:Y:S02]  /*4b90*/  UIADD3 UR32, UPT, UPT, UR52, 0x6, URZ ;  /* 0x0000000634207890 */ /* 0x000fe4000fffe0ff */
[----:B------:R-:W-:Y:S01]  /*4ba0*/  UMOV UR25, 0x40004040 ;  /* 0x4000404000197882 */ /* 0x000fe20000000000 */
[----:B------:R-:W-:Y:S01]  /*4bb0*/  IMAD.U32 R98, RZ, RZ, UR24 ;  /* 0x00000018ff627e24 */ /* 0x000fe2000f8e00ff */
[----:B------:R-:W-:Y:S01]  /*4bc0*/  R2UR.FILL UR24, R53 ;  /* 0x00000000351872ca */ /* 0x000fe200004e0000 */
[----:B------:R-:W-:Y:S01]  /*4bd0*/  IMAD.U32 R99, RZ, RZ, UR25 ;  /* 0x00000019ff637e24 */ /* 0x000fe2000f8e00ff */
[----:B------:R-:W-:Y:S01]  /*4be0*/  R2UR.FILL UR25, R54 ;  /* 0x00000000361972ca */ /* 0x000fe200004e0000 */
[----:B------:R-:W-:Y:S01]  /*4bf0*/  UIADD3 UR28, UPT, UPT, UR52, 0x400, URZ ;  /* 0x00000400341c7890 */ /* 0x000fe2000fffe0ff */
[----:B---3--:R-:W-:Y:S01]  /*4c00*/  IMAD.U32 R64, RZ, RZ, UR40 ;  /* 0x00000028ff407e24 */ /* 0x008fe2000f8e00ff */
[----:B------:R-:W-:Y:S01]  /*4c10*/  UIADD3 UR38, UPT, UPT, UR50, 0x2, URZ ;  /* 0x0000000232267890 */ /* 0x000fe2000fffe0ff */
[----:B------:R-:W-:Y:S01]  /*4c20*/  IMAD.U32 R56, RZ, RZ, UR32 ;  /* 0x00000020ff387e24 */ /* 0x000fe2000f8e00ff */
[----:B------:R-:W-:Y:S01]  /*4c30*/  UIADD3 UR34, UPT, UPT, UR50, 0x4, URZ ;  /* 0x0000000432227890 */ /* 0x000fe2000fffe0ff */
[----:B-1----:R-:W-:Y:S01]  /*4c40*/  IMAD.U32 R60, RZ, RZ, UR36 ;  /* 0x00000024ff3c7e24 */ /* 0x002fe2000f8e00ff */
[----:B------:R-:W-:-:S02]  /*4c50*/  UIADD3 UR30, UPT, UPT, UR50, 0x6, URZ ;  /* 0x00000006321e7890 */ /* 0x000fc4000fffe0ff */
[----:B------:R-:W-:Y:S01]  /*4c60*/  UIADD3 UR26, UPT, UPT, UR50, 0x200, URZ ;  /* 0x00000200321a7890 */ /* 0x000fe2000fffe0ff */
[----:B------:R-:W-:Y:S01]  /*4c70*/  IMAD.U32 R62, RZ, RZ, UR38 ;  /* 0x00000026ff3e7e24 */ /* 0x000fe2000f8e00ff */
[----:B------:R-:W-:Y:S01]  /*4c80*/  UMOV UR25, 0x40004040 ;  /* 0x4000404000197882 */ /* 0x000fe20000000000 */
[----:B------:R-:W-:Y:S01]  /*4c90*/  IMAD.U32 R96, RZ, RZ, UR24 ;  /* 0x00000018ff607e24 */ /* 0x000fe2000f8e00ff */
[----:B------:R-:W-:Y:S01]  /*4ca0*/  R2UR.FILL UR24, R51 ;  /* 0x00000000331872ca */ /* 0x000fe200004e0000 */
[----:B------:R-:W-:Y:S01]  /*4cb0*/  IMAD.U32 R97, RZ, RZ, UR25 ;  /* 0x00000019ff617e24 */ /* 0x000fe2000f8e00ff */
[----:B------:R-:W-:Y:S01]  /*4cc0*/  R2UR.FILL UR25, R52 ;  /* 0x00000000341972ca */ /* 0x000fe200004e0000 */
[----:B------:R-:W-:Y:S01]  /*4cd0*/  UMOV UR5, 0x40004040 ;  /* 0x4000404000057882 */ /* 0x000fe20000000000 */
        /* <DEDUP_REMOVED lines=10> */
[----:B------:R-:W-:Y:S01]  /*4d80*/  IMAD.U32 R94, RZ, RZ, UR24 ;  /* 0x00000018ff5e7e24 */ /* 0x000fe2000f8e00ff */
[----:B------:R-:W-:Y:S01]  /*4d90*/  R2UR.FILL UR24, R49 ;  /* 0x00000000311872ca */ /* 0x000fe200004e0000 */
[----:B------:R-:W-:Y:S01]  /*4da0*/  IMAD.U32 R95, RZ, RZ, UR25 ;  /* 0x00000019ff5f7e24 */ /* 0x000fe2000f8e00ff */
[----:B------:R-:W-:Y:S01]  /*4db0*/  R2UR.FILL UR25, R50 ;  /* 0x00000000321972ca */ /* 0x000fe200004e0000 */
[----:B------:R-:W-:Y:S01]  /*4dc0*/  IMAD.U32 R71, RZ, RZ, UR5 ;  /* 0x00000005ff477e24 */ /* 0x000fe2000f8e00ff */
[----:B------:R-:W-:Y:S01]  /*4dd0*/  UMOV UR41, 0x40004040 ;  /* 0x4000404000297882 */ /* 0x000fe20000000000 */
[----:B------:R-:W-:Y:S01]  /*4de0*/  UMOV UR39, 0x40004040 ;  /* 0x4000404000277882 */ /* 0x000fe20000000000 */
[----:B------:R-:W-:Y:S01]  /*4df0*/  UMOV UR37, 0x40004040 ;  /* 0x4000404000257882 */ /* 0x000fe20000000000 */
[----:B------:R-:W-:Y:S01]  /*4e00*/  IMAD.U32 R67, RZ, RZ, UR9 ;  /* 0x00000009ff437e24 */ /* 0x000fe2000f8e00ff */
        /* <DEDUP_REMOVED lines=11> */
[----:B------:R-:W-:Y:S01]  /*4ec0*/  UIADD3 UR66, UPT, UPT, UR46, 0x80, URZ ;  /* 0x000000802e427890 */ /* 0x000fe2000fffe0ff */
        /* <DEDUP_REMOVED lines=9> */
[----:B------:R-:W-:Y:S01]  /*4f60*/  UMOV UR25, 0x40004040 ;  /* 0x4000404000197882 */ /* 0x000fe20000000000 */
        /* <DEDUP_REMOVED lines=8> */
[----:B------:R-:W-:Y:S01]  /*4ff0*/  UMOV UR47, 0x40004040 ;  /* 0x40004040002f7882 */ /* 0x000fe20000000000 */
[----:B------:R-:W-:Y:S01]  /*5000*/  IMAD.U32 R58, RZ, RZ, UR34 ;  /* 0x00000022ff3a7e24 */ /* 0x000fe2000f8e00ff */
[----:B------:R-:W-:Y:S01]  /*5010*/  UIADD3 UR76, UPT, UPT, UR48, 0xc0, URZ ;  /* 0x000000c0304c7890 */ /* 0x000fe2000fffe0ff */
[----:B------:R-:W-:Y:S01]  /*5020*/  IMAD.U32 R59, RZ, RZ, UR35 ;  /* 0x00000023ff3b7e24 */ /* 0x000fe2000f8e00ff */
        /* <DEDUP_REMOVED lines=22> */
[----:B------:R-:W-:Y:S01]  /*5190*/  UMOV UR51, 0x40004040 ;  /* 0x4000404000337882 */ /* 0x000fe20000000000 */
[----:B------:R-:W-:Y:S01]  /*51a0*/  IMAD.U32 R41, RZ, RZ, UR15 ;  /* 0x0000000fff297e24 */ /* 0x000fe2000f8e00ff */
[----:B------:R-:W-:Y:S01]  /*51b0*/  UIADD3 UR68, UPT, UPT, UR48, 0x1c0, URZ ;  /* 0x000001c030447890 */ /* 0x000fe2000fffe0ff */
[----:B------:R-:W-:Y:S01]  /*51c0*/  IMAD.U32 R52, RZ, RZ, UR28 ;  /* 0x0000001cff347e24 */ /* 0x000fe2000f8e00ff */
[----:B------:R-:W-:Y:S01]  /*51d0*/  UMOV UR49, 0x80004020 ;  /* 0x8000402000317882 */ /* 0x000fe20000000000 */
[----:B------:R-:W-:Y:S01]  /*51e0*/  IMAD.U32 R53, RZ, RZ, UR29 ;  /* 0x0000001dff357e24 */ /* 0x000fe2000f8e00ff */
[----:B------:R-:W-:Y:S01]  /*51f0*/  UMOV UR67, 0x40004040 ;  /* 0x4000404000437882 */ /* 0x000fe20000000000 */
        /* <DEDUP_REMOVED lines=9> */
[----:B------:R-:W-:Y:S01]  /*5290*/  IMAD.U32 R39, RZ, RZ, UR13 ;  /* 0x0000000dff277e24 */ /* 0x000fe2000f8e00ff */
        /* <DEDUP_REMOVED lines=45> */
[----:B------:R-:W-:-:S07]  /*5570*/  UMOV UR27, 0x8318490 ;  /* 0x08318490001b7882 */ /* 0x000fce0000000000 */
[----:B------:R-:W-:Y:S01]  /*5580*/  UMOV UR25, 0x40004040 ;  /* 0x4000404000197882 */ /* 0x000fe20000000000 */
[----:B------:R-:W-:Y:S01]  /*5590*/  IMAD.U32 R76, RZ, RZ, UR24 ;  /* 0x00000018ff4c7e24 */ /* 0x000fe2000f8e00ff */
[----:B------:R-:W-:Y:S01]  /*55a0*/  R2UR.FILL UR24, R31 ;  /* 0x000000001f1872ca */ /* 0x000fe200004e0000 */
[----:B------:R-:W-:Y:S01]  /*55b0*/  IMAD.U32 R77, RZ, RZ, UR25 ;  /* 0x00000019ff4d7e24 */ /* 0x000fe2000f8e00ff */
[----:B------:R-:W-:-:S11]  /*55c0*/  R2UR.FILL UR25, R32 ;  /* 0x00000000201972ca */ /* 0x000fd600004e0000 */
        /* <DEDUP_REMOVED lines=14> */
[----:B------:R-:W-:-:S15]  /*56b0*/  R2UR.FILL UR25, R5 ;  /* 0x00000000051972ca */ /* 0x000fde00004e0000 */
.L_x_96:
[----:B------:R-:W1:Y:S01]  /*56c0*/  SYNCS.PHASECHK.TRANS64.TRYWAIT P0, [UR24], RZ ;  /* 0x000000ffff0075a7 */ /* 0x000e620008001118 */
[----:B------:R-:W-:Y:S01]  /*56d0*/  UISETP.NE.U32.AND UP0, UPT, UR4, URZ, UPT ;  /* 0x000000ff0400728c */ /* 0x000fe2000bf05070 */
[----:B------:R-:W-:Y:S01]  /*56e0*/  SHF.L.U32 R26, R9, 0x1f, RZ ;  /* 0x0000001f091a7819 */ /* 0x000fe200000006ff */
[----:B-1--4-:R-:W-:Y:S09]  /*56f0*/  @!P0 BRA `(.L_x_86) ;  /* 0x0000006c00f48947 */ /* 0x012ff20003800000 */
.L_x_187:
[----:B------:R-:W3:Y:S01]  /*5700*/  SYNCS.PHASECHK.TRANS64.TRYWAIT P0, [UR24+0x98], R26 ;  /* 0x0000981aff0075a7 */ /* 0x000ee20008001118 */
[----:B-1----:R-:W-:Y:S01]  /*5710*/  HFMA2 R4, -RZ, RZ, 0, 1.9073486328125e-05 ;  /* 0x00000140ff047431 */ /* 0x002fe200000001ff */
[----:B---3--:R-:W-:Y:S06]  /*5720*/  @!P0 BRA `(.L_x_87) ;  /* 0x0000007000008947 */ /* 0x008fec0003800000 */
.L_x_189:
[----:B------:R-:W3:Y:S04]  /*5730*/  LDL.64 R30, [R1] ;  /* 0x00000000011e7983 */ /* 0x000ee80000100a00 */
[----:B------:R-:W4:Y:S04]  /*5740*/  LDL.64 R28, [R1+0x8] ;  /* 0x00000800011c7983 */ /* 0x000f280000100a00 */
[----:B------:R-:W5:Y:S04]  /*5750*/  LDL.64 R32, [R1+0x18] ;  /* 0x0000180001207983 */ /* 0x000f680000100a00 */
[----:B-12---:R-:W2:Y:S01]  /*5760*/  LDL.64 R26, [R1+0x10] ;  /* 0x00001000011a7983 */ /* 0x006ea20000100a00 */
[----:B------:R-:W-:Y:S01]  /*5770*/  R2UR UR7, R4 ;  /* 0x00000000040772ca */ /* 0x000fe200000e0000 */
[----:B------:R-:W-:-:S05]  /*5780*/  IMAD.MOV.U32 R4, RZ, RZ, 0x140 ;  /* 0x00000140ff047424 */ /* 0x000fca00078e00ff */
[----:B------:R-:W-:Y:S01]  /*5790*/  R2UR UR6, R4 ;  /* 0x00000000040672ca */ /* 0x000fe200000e0000 */
[----:B------:R-:W-:Y:S01]  /*57a0*/  UMOV UR12, 0x0 ;  /* 0x00000000000c7882 */ /* 0x000fe20000000000 */
[----:B------:R-:W-:Y:S01]  /*57b0*/  UMOV UR13, 0x10200490 ;  /* 0x10200490000d7882 */ /* 0x000fe20000000000 */
[----:B------:R-:W-:-:S04]  /*57c0*/  R2UR UR22, R98 ;  /* 0x00000000621672ca */ /* 0x000fc800000e0000 */
[----:B------:R1:W-:Y:S01]  /*57d0*/  UTCHMMA.2CTA gdesc[UR44], gdesc[UR42], tmem[UR7], tmem[UR12], idesc[UR13], !UPT ;  /* 0x00ff0c2a2c0075ea */ /* 0x0003e2000fa00007 */
[----:B------:R-:W-:Y:S02]  /*57e0*/  R2UR UR23, R99 ;  /* 0x00000000631772ca */ /* 0x000fe400000e0000 */
[----:B------:R-:W-:Y:S02]  /*57f0*/  R2UR UR16, R100 ;  /* 0x00000000641072ca */ /* 0x000fe400000e0000 */
[----:B------:R-:W-:Y:S02]  /*5800*/  R2UR UR17, R101 ;  /* 0x00000000651172ca */ /* 0x000fe400000e0000 */
[----:B------:R-:W-:Y:S02]  /*5810*/  R2UR UR20, R94 ;  /* 0x000000005e1472ca */ /* 0x000fe400000e0000 */
[----:B------:R-:W-:Y:S02]  /*5820*/  R2UR UR21, R95 ;  /* 0x000000005f1572ca */ /* 0x000fe400000e0000 */
[----:B------:R-:W-:-:S02]  /*5830*/  R2UR UR18, R96 ;  /* 0x00000000601272ca */ /* 0x000fc400000e0000 */
[----:B------:R-:W-:Y:S02]  /*5840*/  R2UR UR19, R97 ;  /* 0x00000000611372ca */ /* 0x000fe400000e0000 */
[----:B------:R-:W-:Y:S02]  /*5850*/  R2UR UR14, R90 ;  /* 0x000000005a0e72ca */ /* 0x000fe400000e0000 */
[----:B------:R-:W-:Y:S02]  /*5860*/  R2UR UR15, R91 ;  /* 0x000000005b0f72ca */ /* 0x000fe400000e0000 */
[----:B-1----:R-:W-:Y:S02]  /*5870*/  R2UR UR7, R4 ;  /* 0x00000000040772ca */ /* 0x002fe400000e0000 */
[----:B------:R-:W-:Y:S02]  /*5880*/  R2UR UR12, R92 ;  /* 0x000000005c0c72ca */ /* 0x000fe400000e0000 */
[----:B------:R-:W-:-:S02]  /*5890*/  R2UR UR13, R93 ;  /* 0x000000005d0d72ca */ /* 0x000fc400000e0000 */
[----:B------:R-:W-:Y:S02]  /*58a0*/  MOV.SPILL R5, UR26 ;  /* 0x0000001a00057c02 */ /* 0x000fe40009000f00 */
[----:B------:R-:W-:Y:S02]  /*58b0*/  R2UR UR26, R80 ;  /* 0x00000000501a72ca */ /* 0x000fe400000e0000 */
[----:B------:R-:W-:Y:S02]  /*58c0*/  LOP3.LUT R9, R9, 0x1, RZ, 0x3c, !PT ;  /* 0x0000000109097812 */ /* 0x000fe400078e3cff */
[----:B---3--:R-:W-:Y:S02]  /*58d0*/  R2UR UR10, R30 ;  /* 0x000000001e0a72ca */ /* 0x008fe400000e0000 */
[----:B------:R-:W-:Y:S02]  /*58e0*/  MOV.SPILL R30, UR31 ;  /* 0x0000001f001e7c02 */ /* 0x000fe40009000f00 */
[----:B----4-:R-:W-:-:S02]  /*58f0*/  R2UR UR9, R29 ;  /* 0x000000001d0972ca */ /* 0x010fc400000e0000 */
[----:B------:R-:W-:Y:S02]  /*5900*/  MOV.SPILL R29, UR30 ;  /* 0x0000001e001d7c02 */ /* 0x000fe40009000f00 */
[----:B-----5:R-:W-:Y:S02]  /*5910*/  R2UR UR4, R32 ;  /* 0x00000000200472ca */ /* 0x020fe400000e0000 */
[----:B------:R-:W-:Y:S02]  /*5920*/  R2UR UR5, R33 ;  /* 0x00000000210572ca */ /* 0x000fe400000e0000 */
[----:B--2---:R-:W-:Y:S02]  /*5930*/  R2UR UR30, R26 ;  /* 0x000000001a1e72ca */ /* 0x004fe400000e0000 */
[----:B------:R-:W-:Y:S02]  /*5940*/  R2UR UR31, R27 ;  /* 0x000000001b1f72ca */ /* 0x000fe400000e0000 */
[----:B------:R-:W-:-:S02]  /*5950*/  R2UR UR8, R28 ;  /* 0x000000001c0872ca */ /* 0x000fc400000e0000 */
[----:B------:R-:W-:Y:S01]  /*5960*/  MOV.SPILL R28, UR29 ;  /* 0x0000001d001c7c02 */ /* 0x000fe20009000f00 */
[----:B------:R-:W-:Y:S01]  /*5970*/  UMOV UR29, 0x10200490 ;  /* 0x10200490001d7882 */ /* 0x000fe20000000000 */
[----:B------:R-:W-:Y:S01]  /*5980*/  MOV.SPILL R27, UR28 ;  /* 0x0000001c001b7c02 */ /* 0x000fe20009000f00 */
[----:B------:R-:W-:Y:S01]  /*5990*/  UMOV UR28, 0x0 ;  /* 0x00000000001c7882 */ /* 0x000fe20000000000 */
[----:B------:R-:W-:-:S05]  /*59a0*/  R2UR UR11, R31 ;  /* 0x000000001f0b72ca */ /* 0x000fca00000e0000 */
[----:B------:R1:W-:Y:S01]  /*59b0*/  UTCHMMA.2CTA gdesc[UR4], gdesc[UR30], tmem[UR6], tmem[UR28], idesc[UR29], UPT ;  /* 0x00ff1c1e040075ea */ /* 0x0003e2000ba00006 */
[----:B------:R-:W-:Y:S01]  /*59c0*/  MOV.SPILL R32, UR33 ;  /* 0x0000002100207c02 */ /* 0x000fe20009000f00 */
[----:B------:R-:W-:Y:S01]  /*59d0*/  UMOV UR33, 0x10200490 ;  /* 0x1020049000217882 */ /* 0x000fe20000000000 */
[----:B------:R-:W-:Y:S01]  /*59e0*/  MOV.SPILL R31, UR32 ;  /* 0x00000020001f7c02 */ /* 0x000fe20009000f00 */
[----:B------:R-:W-:Y:S01]  /*59f0*/  UMOV UR32, 0x0 ;  /* 0x0000000000207882 */ /* 0x000fe20000000000 */
[C---:B-1----:R-:W-:Y:S02]  /*5a00*/  R2UR UR5, R4.reuse ;  /* 0x00000000040572ca */ /* 0x042fe400000e0000 */
[----:B------:R-:W-:Y:S02]  /*5a10*/  R2UR UR4, R4 ;  /* 0x00000000040472ca */ /* 0x000fe400000e0000 */
[----:B------:R-:W-:Y:S02]  /*5a20*/  R2UR UR30, R84 ;  /* 0x00000000541e72ca */ /* 0x000fe400000e0000 */
[----:B------:R-:W-:-:S07]  /*5a30*/  R2UR UR31, R85 ;  /* 0x00000000551f72ca */ /* 0x000fce00000e0000 */
[----:B------:R-:W-:Y:S02]  /*5a40*/  UTCHMMA.2CTA gdesc[UR8], gdesc[UR10], tmem[UR5], tmem[UR32], idesc[UR33], UPT ;  /* 0x00ff200a080075ea */ /* 0x000fe4000ba00005 */
[----:B------:R1:W-:Y:S01]  /*5a50*/  UTCHMMA.2CTA gdesc[UR16], gdesc[UR22], tmem[UR4], tmem[UR32], idesc[UR33], UPT ;  /* 0x00ff2016100075ea */ /* 0x0003e2000ba00004 */
[----:B------:R-:W-:Y:S02]  /*5a60*/  MOV.SPILL R26, UR27 ;  /* 0x0000001b001a7c02 */ /* 0x000fe40009000f00 */
[----:B------:R-:W-:Y:S02]  /*5a70*/  R2UR UR28, R78 ;  /* 0x000000004e1c72ca */ /* 0x000fe400000e0000 */
[----:B------:R-:W-:Y:S02]  /*5a80*/  R2UR UR29, R79 ;  /* 0x000000004f1d72ca */ /* 0x000fe400000e0000 */
[----:B------:R-:W-:Y:S01]  /*5a90*/  R2UR UR27, R81 ;  /* 0x00000000511b72ca */ /* 0x000fe200000e0000 */
[----:B-1----:R-:W-:Y:S01]  /*5aa0*/  UMOV UR22, 0x0 ;  /* 0x0000000000167882 */ /* 0x002fe20000000000 */
[----:B------:R-:W-:Y:S01]  /*5ab0*/  UMOV UR23, 0x10200490 ;  /* 0x1020049000177882 */ /* 0x000fe20000000000 */
[----:B------:R-:W-:Y:S01]  /*5ac0*/  UMOV UR16, 0x0 ;  /* 0x0000000000107882 */ /* 0x000fe20000000000 */
[----:B------:R-:W-:Y:S01]  /*5ad0*/  UMOV UR17, 0x10200490 ;  /* 0x1020049000117882 */ /* 0x000fe20000000000 */
[----:B------:R1:W-:Y:S01]  /*5ae0*/  UTCHMMA.2CTA gdesc[UR18], gdesc[UR20], tmem[UR7], tmem[UR22], idesc[UR23], UPT ;  /* 0x00ff1614120075ea */ /* 0x0003e2000ba00007 */
[----:B------:R-:W-:Y:S01]  /*5af0*/  R2UR UR10, R86 ;  /* 0x00000000560a72ca */ /* 0x000fe200000e0000 */
[----:B------:R2:W-:Y:S01]  /*5b00*/  UTCHMMA.2CTA gdesc[UR12], gdesc[UR14], tmem[UR6], tmem[UR16], idesc[UR17], UPT ;  /* 0x00ff100e0c0075ea */ /* 0x0005e2000ba00006 */
[----:B------:R-:W-:-:S02]  /*5b10*/  R2UR UR11, R87 ;  /* 0x00000000570b72ca */ /* 0x000fc400000e0000 */
[----:B------:R-:W-:Y:S02]  /*5b20*/  R2UR UR8, R88 ;  /* 0x00000000580872ca */ /* 0x000fe400000e0000 */
[----:B------:R-:W-:Y:S02]  /*5b30*/  R2UR UR9, R89 ;  /* 0x00000000590972ca */ /* 0x000fe400000e0000 */
[----:B-1----:R-:W-:Y:S02]  /*5b40*/  R2UR UR7, R83 ;  /* 0x00000000530772ca */ /* 0x002fe400000e0000 */
[----:B--2---:R-:W-:Y:S01]  /*5b50*/  R2UR UR6, R82 ;  /* 0x00000000520672ca */ /* 0x004fe200000e0000 */
[----:B------:R-:W-:Y:S01]  /*5b60*/  UMOV UR12, 0x0 ;  /* 0x00000000000c7882 */ /* 0x000fe20000000000 */
[----:B------:R-:W-:-:S07]  /*5b70*/  UMOV UR13, 0x10200490 ;  /* 0x10200490000d7882 */ /* 0x000fce0000000000 */
[----:B------:R-:W-:Y:S01]  /*5b80*/  UTCHMMA.2CTA gdesc[UR8], gdesc[UR10], tmem[UR5], tmem[UR12], idesc[UR13], UPT ;  /* 0x00ff0c0a080075ea */ /* 0x000fe2000ba00005 */
[----:B------:R-:W-:Y:S02]  /*5b90*/  R2UR UR22, R74 ;  /* 0x000000004a1672ca */ /* 0x000fe400000e0000 */
[----:B------:R-:W-:Y:S02]  /*5ba0*/  R2UR UR23, R75 ;  /* 0x000000004b1772ca */ /* 0x000fe400000e0000 */
[----:B------:R-:W-:Y:S02]  /*5bb0*/  R2UR UR16, R76 ;  /* 0x000000004c1072ca */ /* 0x000fe400000e0000 */
[----:B------:R-:W-:Y:S01]  /*5bc0*/  R2UR UR17, R77 ;  /* 0x000000004d1172ca */ /* 0x000fe200000e0000 */
[----:B------:R1:W-:Y:S01]  /*5bd0*/  UTCHMMA.2CTA gdesc[UR30], gdesc[UR6], tmem[UR4], tmem[UR32], idesc[UR33], UPT ;  /* 0x00ff20061e0075ea */ /* 0x0003e2000ba00004 */
[----:B------:R-:W-:Y:S02]  /*5be0*/  R2UR UR20, R70 ;  /* 0x00000000461472ca */ /* 0x000fe400000e0000 */
[----:B------:R-:W-:-:S02]  /*5bf0*/  R2UR UR21, R71 ;  /* 0x00000000471572ca */ /* 0x000fc400000e0000 */
[----:B------:R-:W-:Y:S02]  /*5c00*/  R2UR UR18, R72 ;  /* 0x00000000481272ca */ /* 0x000fe400000e0000 */
[----:B------:R-:W-:Y:S02]  /*5c10*/  R2UR UR19, R73 ;  /* 0x00000000491372ca */ /* 0x000fe400000e0000 */
[----:B------:R-:W-:Y:S02]  /*5c20*/  R2UR UR14, R66 ;  /* 0x00000000420e72ca */ /* 0x000fe400000e0000 */
[C---:B-1----:R-:W-:Y:S02]  /*5c30*/  R2UR UR7, R4.reuse ;  /* 0x00000000040772ca */ /* 0x042fe400000e0000 */
[----:B------:R-:W-:Y:S01]  /*5c40*/  R2UR UR6, R4 ;  /* 0x00000000040672ca */ /* 0x000fe200000e0000 */
[----:B------:R-:W-:Y:S01]  /*5c50*/  UMOV UR30, 0x0 ;  /* 0x00000000001e7882 */ /* 0x000fe20000000000 */
[----:B------:R-:W-:Y:S01]  /*5c60*/  UMOV UR31, 0x10200490 ;  /* 0x10200490001f7882 */ /* 0x000fe20000000000 */
[----:B------:R-:W-:Y:S01]  /*5c70*/  UMOV UR4, 0x0 ;  /* 0x0000000000047882 */ /* 0x000fe20000000000 */
[----:B------:R-:W-:Y:S01]  /*5c80*/  UMOV UR5, 0x10200490 ;  /* 0x1020049000057882 */ /* 0x000fe20000000000 */
[----:B------:R-:W-:-:S02]  /*5c90*/  R2UR UR15, R67 ;  /* 0x00000000430f72ca */ /* 0x000fc400000e0000 */
[----:B------:R-:W-:-:S04]  /*5ca0*/  R2UR UR12, R68 ;  /* 0x00000000440c72ca */ /* 0x000fc800000e0000 */
[----:B------:R-:W-:Y:S02]  /*5cb0*/  UTCHMMA.2CTA gdesc[UR26], gdesc[UR28], tmem[UR7], tmem[UR30], idesc[UR31], UPT ;  /* 0x00ff1e1c1a0075ea */ /* 0x000fe4000ba00007 */
[----:B------:R1:W-:Y:S01]  /*5cc0*/  UTCHMMA.2CTA gdesc[UR16], gdesc[UR22], tmem[UR6], tmem[UR4], idesc[UR5], UPT ;  /* 0x00ff0416100075ea */ /* 0x0003e2000ba00006 */
[----:B------:R-:W-:Y:S02]  /*5cd0*/  R2UR UR13, R69 ;  /* 0x00000000450d72ca */ /* 0x000fe400000e0000 */
[----:B------:R-:W-:Y:S02]  /*5ce0*/  R2UR UR11, R23 ;  /* 0x00000000170b72ca */ /* 0x000fe400000e0000 */
[----:B------:R-:W-:Y:S02]  /*5cf0*/  R2UR UR10, R21 ;  /* 0x00000000150a72ca */ /* 0x000fe400000e0000 */
[----:B------:R-:W-:Y:S01]  /*5d00*/  R2UR UR9, R22 ;  /* 0x00000000160972ca */ /* 0x000fe200000e0000 */
[----:B------:R-:W-:Y:S01]  /*5d10*/  UMOV UR8, 0x3 ;  /* 0x0000000300087882 */ /* 0x000fe20000000000 */
[----:B-1----:R-:W-:-:S02]  /*5d20*/  R2UR UR5, R4 ;  /* 0x00000000040572ca */ /* 0x002fc400000e0000 */
[----:B------:R-:W-:Y:S01]  /*5d30*/  R2UR UR4, R4 ;  /* 0x00000000040472ca */ /* 0x000fe200000e0000 */
[----:B------:R-:W-:Y:S01]  /*5d40*/  UMOV UR22, 0x0 ;  /* 0x0000000000167882 */ /* 0x000fe20000000000 */
[----:B------:R-:W-:Y:S01]  /*5d50*/  UMOV UR23, 0x10200490 ;  /* 0x1020049000177882 */ /* 0x000fe20000000000 */
[----:B------:R-:W-:Y:S01]  /*5d60*/  UMOV UR16, 0x0 ;  /* 0x0000000000107882 */ /* 0x000fe20000000000 */
[----:B------:R-:W-:-:S07]  /*5d70*/  UMOV UR17, 0x10200490 ;  /* 0x1020049000117882 */ /* 0x000fce0000000000 */
[----:B------:R1:W-:Y:S02]  /*5d80*/  UTCHMMA.2CTA gdesc[UR18], gdesc[UR20], tmem[UR5], tmem[UR22], idesc[UR23], UPT ;  /* 0x00ff1614120075ea */ /* 0x0003e4000ba00005 */
[----:B------:R1:W-:Y:S01]  /*5d90*/  UTCHMMA.2CTA gdesc[UR12], gdesc[UR14], tmem[UR4], tmem[UR16], idesc[UR17], UPT ;  /* 0x00ff100e0c0075ea */ /* 0x0003e2000ba00004 */
[----:B------:R1:W-:Y:S01]  /*5da0*/  UTCBAR.2CTA.MULTICAST [UR11], URZ, UR8 ;  /* 0x000000ff0b0073e9 */ /* 0x0003e20008200808 */
[----:B------:R1:W-:Y:S01]  /*5db0*/  UTCBAR.2CTA.MULTICAST [UR9], URZ, UR10 ;  /* 0x000000ff090073e9 */ /* 0x0003e2000820080a */
[----:B------:R-:W2:Y:S01]  /*5dc0*/  SYNCS.PHASECHK.TRANS64.TRYWAIT P0, [UR24+0x10], RZ ;  /* 0x000010ffff0075a7 */ /* 0x000ea20008001118 */
[----:B------:R-:W-:Y:S02]  /*5dd0*/  R2UR.FILL UR33, R32 ;  /* 0x00000000202172ca */ /* 0x000fe400004e0000 */
[----:B------:R-:W-:Y:S02]  /*5de0*/  R2UR.FILL UR32, R31 ;  /* 0x000000001f2072ca */ /* 0x000fe400004e0000 */
[----:B------:R-:W-:-:S02]  /*5df0*/  R2UR.FILL UR31, R30 ;  /* 0x000000001e1f72ca */ /* 0x000fc400004e0000 */
[----:B------:R-:W-:Y:S02]  /*5e00*/  R2UR.FILL UR30, R29 ;  /* 0x000000001d1e72ca */ /* 0x000fe400004e0000 */
[----:B------:R-:W-:Y:S02]  /*5e10*/  R2UR.FILL UR29, R28 ;  /* 0x000000001c1d72ca */ /* 0x000fe400004e0000 */
[----:B------:R-:W-:Y:S02]  /*5e20*/  R2UR.FILL UR28, R27 ;  /* 0x000000001b1c72ca */ /* 0x000fe400004e0000 */
[----:B------:R-:W-:Y:S02]  /*5e30*/  R2UR.FILL UR27, R26 ;  /* 0x000000001a1b72ca */ /* 0x000fe400004e0000 */
[----:B------:R-:W-:Y:S01]  /*5e40*/  R2UR.FILL UR26, R5 ;  /* 0x00000000051a72ca */ /* 0x000fe200004e0000 */
[----:B------:R-:W-:Y:S01]  /*5e50*/  IMAD.U32 R5, R9, -0x80000000, RZ ;  /* 0x8000000009057824 */ /* 0x000fe200078e00ff */
[----:B-12---:R-:W-:-:S13]  /*5e60*/  @!P0 BRA `(.L_x_88) ;  /* 0x00000068004c8947 */ /* 0x006fda0003800000 */
.L_x_191:
[----:B------:R-:W2:Y:S01]  /*5e70*/  SYNCS.PHASECHK.TRANS64.TRYWAIT P0, [UR24+0x48], R5 ;  /* 0x00004805ff0075a7 */ /* 0x000ea20008001118 */
[----:B-1----:R-:W-:Y:S01]  /*5e80*/  MOV R4, 0x180 ;  /* 0x0000018000047802 */ /* 0x002fe20000000f00 */
[----:B--2---:R-:W-:Y:S06]  /*5e90*/  @!P0 BRA `(.L_x_89) ;  /* 0x0000006800588947 */ /* 0x004fec0003800000 */
.L_x_193:
[----:B------:R-:W-:Y:S01]  /*5ea0*/  R2UR UR7, R4 ;  /* 0x00000000040772ca */ /* 0x000fe200000e0000 */
[----:B------:R-:W-:Y:S01]  /*5eb0*/  IMAD.MOV.U32 R4, RZ, RZ, 0x180 ;  /* 0x00000180ff047424 */ /* 0x000fe200078e00ff */
[----:B------:R-:W-:Y:S01]  /*5ec0*/  R2UR UR12, R62 ;  /* 0x000000003e0c72ca */ /* 0x000fe200000e0000 */
[----:B------:R-:W-:Y:S01]  /*5ed0*/  UMOV UR16, 0x0 ;  /* 0x0000000000107882 */ /* 0x000fe20000000000 */
[----:B------:R-:W-:Y:S01]  /*5ee0*/  R2UR UR13, R63 ;  /* 0x000000003f0d72ca */ /* 0x000fe200000e0000 */
[----:B------:R-:W-:Y:S01]  /*5ef0*/  UMOV UR17, 0x10200490 ;  /* 0x1020049000117882 */ /* 0x000fe20000000000 */
[----:B------:R-:W-:Y:S01]  /*5f00*/  R2UR UR4, R64 ;  /* 0x00000000400472ca */ /* 0x000fe200000e0000 */
[----:B------:R-:W-:Y:S01]  /*5f10*/  UMOV UR14, 0x0 ;  /* 0x00000000000e7882 */ /* 0x000fe20000000000 */
[----:B------:R-:W-:Y:S01]  /*5f20*/  R2UR UR5, R65 ;  /* 0x00000000410572ca */ /* 0x000fe200000e0000 */
[----:B------:R-:W-:Y:S01]  /*5f30*/  UMOV UR15, 0x10200490 ;  /* 0x10200490000f7882 */ /* 0x000fe20000000000 */
[----:B------:R-:W-:-:S02]  /*5f40*/  R2UR UR6, R4 ;  /* 0x00000000040672ca */ /* 0x000fc400000e0000 */
[----:B------:R-:W-:Y:S01]  /*5f50*/  R2UR UR10, R58 ;  /* 0x000000003a0a72ca */ /* 0x000fe200000e0000 */
[----:B------:R2:W-:Y:S01]  /*5f60*/  UTCHMMA.2CTA gdesc[UR52], gdesc[UR50], tmem[UR7], tmem[UR16], idesc[UR17], !UPT ;  /* 0x00ff1032340075ea */ /* 0x0005e2000fa00007 */
[----:B------:R-:W-:Y:S02]  /*5f70*/  R2UR UR11, R59 ;  /* 0x000000003b0b72ca */ /* 0x000fe400000e0000 */
[----:B------:R-:W-:Y:S02]  /*5f80*/  R2UR UR8, R60 ;  /* 0x000000003c0872ca */ /* 0x000fe400000e0000 */
[----:B------:R-:W-:Y:S02]  /*5f90*/  R2UR UR9, R61 ;  /* 0x000000003d0972ca */ /* 0x000fe400000e0000 */
[----:B------:R-:W-:Y:S02]  /*5fa0*/  MOV.SPILL R31, UR31 ;  /* 0x0000001f001f7c02 */ /* 0x000fe40009000f00 */
[----:B------:R-:W-:Y:S01]  /*5fb0*/  MOV.SPILL R30, UR30 ;  /* 0x0000001e001e7c02 */ /* 0x000fe20009000f00 */
[----:B------:R3:W-:Y:S01]  /*5fc0*/  UTCHMMA.2CTA gdesc[UR4], gdesc[UR12], tmem[UR6], tmem[UR14], idesc[UR15], UPT ;  /* 0x00ff0e0c040075ea */ /* 0x0007e2000ba00006 */
[----:B------:R-:W-:-:S02]  /*5fd0*/  R2UR UR30, R56 ;  /* 0x00000000381e72ca */ /* 0x000fc400000e0000 */
[----:B------:R-:W-:Y:S02]  /*5fe0*/  R2UR UR31, R57 ;  /* 0x00000000391f72ca */ /* 0x000fe400000e0000 */
[----:B------:R-:W-:Y:S01]  /*5ff0*/  MOV.SPILL R33, UR33 ;  /* 0x0000002100217c02 */ /* 0x000fe20009000f00 */
[----:B------:R-:W-:Y:S01]  /*6000*/  UMOV UR33, 0x10200490 ;  /* 0x1020049000217882 */ /* 0x000fe20000000000 */
[----:B------:R-:W-:Y:S01]  /*6010*/  MOV.SPILL R32, UR32 ;  /* 0x0000002000207c02 */ /* 0x000fe20009000f00 */
[----:B------:R-:W-:Y:S01]  /*6020*/  UMOV UR32, 0x0 ;  /* 0x0000000000207882 */ /* 0x000fe20000000000 */
[----:B-1----:R-:W-:Y:S02]  /*6030*/  MOV.SPILL R29, UR29 ;  /* 0x0000001d001d7c02 */ /* 0x002fe40009000f00 */
[----:B------:R-:W-:Y:S02]  /*6040*/  MOV.SPILL R28, UR28 ;  /* 0x0000001c001c7c02 */ /* 0x000fe40009000f00 */
[----:B------:R-:W-:-:S02]  /*6050*/  MOV.SPILL R27, UR27 ;  /* 0x0000001b001b7c02 */ /* 0x000fc40009000f00 */
[----:B--2---:R-:W-:Y:S02]  /*6060*/  R2UR UR7, R55 ;  /* 0x00000000370772ca */ /* 0x004fe400000e0000 */
[----:B------:R-:W-:Y:S02]  /*6070*/  MOV.SPILL R26, UR26 ;  /* 0x0000001a001a7c02 */ /* 0x000fe40009000f00 */
[----:B------:R-:W-:Y:S02]  /*6080*/  R2UR UR28, R50 ;  /* 0x00000000321c72ca */ /* 0x000fe400000e0000 */
[----:B------:R-:W-:Y:S02]  /*6090*/  R2UR UR29, R51 ;  /* 0x00000000331d72ca */ /* 0x000fe400000e0000 */
[----:B------:R-:W-:Y:S02]  /*60a0*/  R2UR UR26, R52 ;  /* 0x00000000341a72ca */ /* 0x000fe400000e0000 */
[----:B---3--:R-:W-:Y:S01]  /*60b0*/  R2UR UR5, R4 ;  /* 0x00000000040572ca */ /* 0x008fe200000e0000 */
[----:B------:R-:W-:Y:S01]  /*60c0*/  UMOV UR12, 0x0 ;  /* 0x00000000000c7882 */ /* 0x000fe20000000000 */
[----:B------:R-:W-:Y:S01]  /*60d0*/  R2UR UR6, R54 ;  /* 0x00000000360672ca */ /* 0x000fe200000e0000 */
[----:B------:R-:W-:Y:S01]  /*60e0*/  UMOV UR13, 0x10200490 ;  /* 0x10200490000d7882 */ /* 0x000fe20000000000 */
[----:B------:R-:W-:-:S02]  /*60f0*/  R2UR UR4, R4 ;  /* 0x00000000040472ca */ /* 0x000fc400000e0000 */
[----:B------:R-:W-:Y:S02]  /*6100*/  R2UR UR27, R53 ;  /* 0x00000000351b72ca */ /* 0x000fe400000e0000 */
[----:B------:R-:W-:Y:S02]  /*6110*/  R2UR UR22, R46 ;  /* 0x000000002e1672ca */ /* 0x000fe400000e0000 */
[----:B------:R-:W-:Y:S02]  /*6120*/  R2UR UR23, R47 ;  /* 0x000000002f1772ca */ /* 0x000fe400000e0000 */
[----:B------:R-:W-:Y:S01]  /*6130*/  R2UR UR16, R48 ;  /* 0x00000000301072ca */ /* 0x000fe200000e0000 */
[----:B------:R1:W-:Y:S01]  /*6140*/  UTCHMMA.2CTA gdesc[UR8], gdesc[UR10], tmem[UR5], tmem[UR12], idesc[UR13], UPT ;  /* 0x00ff0c0a080075ea */ /* 0x0003e2000ba00005 */
[----:B------:R-:W-:Y:S02]  /*6150*/  R2UR UR17, R49 ;  /* 0x00000000311172ca */ /* 0x000fe400000e0000 */
[----:B------:R-:W-:Y:S01]  /*6160*/  R2UR UR20, R42 ;  /* 0x000000002a1472ca */ /* 0x000fe200000e0000 */
[----:B------:R2:W-:Y:S01]  /*6170*/  UTCHMMA.2CTA gdesc[UR30], gdesc[UR6], tmem[UR4], tmem[UR32], idesc[UR33], UPT ;  /* 0x00ff20061e0075ea */ /* 0x0005e2000ba00004 */
[----:B------:R-:W-:-:S02]  /*6180*/  R2UR UR21, R43 ;  /* 0x000000002b1572ca */ /* 0x000fc400000e0000 */
[----:B------:R-:W-:Y:S02]  /*6190*/  R2UR UR18, R44 ;  /* 0x000000002c1272ca */ /* 0x000fe400000e0000 */
[----:B------:R-:W-:Y:S02]  /*61a0*/  R2UR UR19, R45 ;  /* 0x000000002d1372ca */ /* 0x000fe400000e0000 */
[----:B------:R-:W-:Y:S02]  /*61b0*/  R2UR UR14, R38 ;  /* 0x00000000260e72ca */ /* 0x000fe400000e0000 */
[----:B------:R-:W-:Y:S01]  /*61c0*/  R2UR UR15, R39 ;  /* 0x00000000270f72ca */ /* 0x000fe200000e0000 */
[----:B-1----:R-:W-:Y:S01]  /*61d0*/  UMOV UR5, 0x10200490 ;  /* 0x1020049000057882 */ /* 0x002fe20000000000 */
[----:B------:R-:W-:Y:S01]  /*61e0*/  R2UR UR12, R40 ;  /* 0x00000000280c72ca */ /* 0x000fe200000e0000 */
[----:B------:R-:W-:Y:S01]  /*61f0*/  UMOV UR8, 0x3 ;  /* 0x0000000300087882 */ /* 0x000fe20000000000 */
[----:B------:R-:W-:Y:S01]  /*6200*/  R2UR UR13, R41 ;  /* 0x00000000290d72ca */ /* 0x000fe200000e0000 */
[----:B--2---:R-:W-:Y:S01]  /*6210*/  UMOV UR30, 0x0 ;  /* 0x00000000001e7882 */ /* 0x004fe20000000000 */
[C---:B------:R-:W-:Y:S01]  /*6220*/  R2UR UR7, R4.reuse ;  /* 0x00000000040772ca */ /* 0x040fe200000e0000 */
[----:B------:R-:W-:Y:S01]  /*6230*/  UMOV UR31, 0x10200490 ;  /* 0x10200490001f7882 */ /* 0x000fe20000000000 */
[----:B------:R-:W-:Y:S01]  /*6240*/  R2UR UR6, R4 ;  /* 0x00000000040672ca */ /* 0x000fe200000e0000 */
[----:B------:R-:W-:Y:S01]  /*6250*/  UMOV UR4, 0x0 ;  /* 0x0000000000047882 */ /* 0x000fe20000000000 */
[----:B------:R-:W-:-:S02]  /*6260*/  R2UR UR11, R20 ;  /* 0x00000000140b72ca */ /* 0x000fc400000e0000 */
[----:B------:R-:W-:Y:S02]  /*6270*/  R2UR UR10, R15 ;  /* 0x000000000f0a72ca */ /* 0x000fe400000e0000 */
[----:B------:R-:W-:Y:S02]  /*6280*/  R2UR UR9, R19 ;  /* 0x00000000130972ca */ /* 0x000fe400000e0000 */
[----:B------:R-:W-:Y:S02]  /*6290*/  R2UR.FILL UR33, R33 ;  /* 0x00000000212172ca */ /* 0x000fe400004e0000 */
[----:B------:R-:W-:Y:S01]  /*62a0*/  R2UR.FILL UR32, R32 ;  /* 0x00000000202072ca */ /* 0x000fe200004e0000 */
[----:B------:R1:W-:Y:S02]  /*62b0*/  UTCHMMA.2CTA gdesc[UR26], gdesc[UR28], tmem[UR7], tmem[UR30], idesc[UR31], UPT ;  /* 0x00ff1e1c1a0075ea */ /* 0x0003e4000ba00007 */
[----:B------:R2:W-:Y:S01]  /*62c0*/  UTCHMMA.2CTA gdesc[UR16], gdesc[UR22], tmem[UR6], tmem[UR4], idesc[UR5], UPT ;  /* 0x00ff0416100075ea */ /* 0x0005e2000ba00006 */
[----:B-1----:R-:W-:Y:S01]  /*62d0*/  R2UR.FILL UR28, R28 ;  /* 0x000000001c1c72ca */ /* 0x002fe200004e0000 */
[----:B------:R-:W-:Y:S01]  /*62e0*/  IMAD.MOV.U32 R28, RZ, RZ, -0x80000000 ;  /* 0x80000000ff1c7424 */ /* 0x000fe200078e00ff */
[C---:B--2---:R-:W-:Y:S01]  /*62f0*/  R2UR UR5, R4.reuse ;  /* 0x00000000040572ca */ /* 0x044fe200000e0000 */
[----:B------:R-:W-:Y:S01]  /*6300*/  UMOV UR22, 0x0 ;  /* 0x0000000000167882 */ /* 0x000fe20000000000 */
[----:B------:R-:W-:Y:S01]  /*6310*/  R2UR UR4, R4 ;  /* 0x00000000040472ca */ /* 0x000fe200000e0000 */
[----:B------:R-:W-:Y:S01]  /*6320*/  UMOV UR23, 0x10200490 ;  /* 0x1020049000177882 */ /* 0x000fe20000000000 */
[----:B------:R-:W-:Y:S01]  /*6330*/  UMOV UR16, 0x0 ;  /* 0x0000000000107882 */ /* 0x000fe20000000000 */
[----:B------:R-:W-:Y:S01]  /*6340*/  UMOV UR17, 0x10200490 ;  /* 0x1020049000117882 */ /* 0x000fe20000000000 */
[----:B------:R-:W-:-:S02]  /*6350*/  R2UR.FILL UR31, R31 ;  /* 0x000000001f1f72ca */ /* 0x000fc400004e0000 */
[----:B------:R-:W-:Y:S02]  /*6360*/  R2UR.FILL UR30, R30 ;  /* 0x000000001e1e72ca */ /* 0x000fe400004e0000 */
[----:B------:R-:W-:Y:S02]  /*6370*/  R2UR.FILL UR29, R29 ;  /* 0x000000001d1d72ca */ /* 0x000fe400004e0000 */
[----:B------:R-:W-:Y:S01]  /*6380*/  R2UR.FILL UR27, R27 ;  /* 0x000000001b1b72ca */ /* 0x000fe200004e0000 */
[----:B------:R1:W-:Y:S01]  /*6390*/  UTCHMMA.2CTA gdesc[UR18], gdesc[UR20], tmem[UR5], tmem[UR22], idesc[UR23], UPT ;  /* 0x00ff1614120075ea */ /* 0x0003e2000ba00005 */
[----:B------:R-:W-:Y:S01]  /*63a0*/  R2UR.FILL UR26, R26 ;  /* 0x000000001a1a72ca */ /* 0x000fe200004e0000 */
[----:B------:R1:W-:Y:S01]  /*63b0*/  UTCHMMA.2CTA gdesc[UR12], gdesc[UR14], tmem[UR4], tmem[UR16], idesc[UR17], UPT ;  /* 0x00ff100e0c0075ea */ /* 0x0003e2000ba00004 */
[----:B------:R1:W-:Y:S01]  /*63c0*/  UTCBAR.2CTA.MULTICAST [UR11], URZ, UR8 ;  /* 0x000000ff0b0073e9 */ /* 0x0003e20008200808 */
[----:B------:R1:W-:Y:S01]  /*63d0*/  UTCBAR.2CTA.MULTICAST [UR9], URZ, UR10 ;  /* 0x000000ff090073e9 */ /* 0x0003e2000820080a */
[----:B------:R-:W2:Y:S02]  /*63e0*/  SYNCS.PHASECHK.TRANS64.TRYWAIT P0, [UR24], R28 ;  /* 0x0000001cff0075a7 */ /* 0x000ea40008001118 */
[----:B-12---:R-:W-:Y:S09]  /*63f0*/  @!P0 BRA `(.L_x_90) ;  /* 0x0000006400208947 */ /* 0x006ff20003800000 */
.L_x_195:
[----:B------:R-:W2:Y:S01]  /*6400*/  SYNCS.PHASECHK.TRANS64.TRYWAIT P0, [UR24+0x58], R5 ;  /* 0x00005805ff0075a7 */ /* 0x000ea20008001118 */
[----:B------:R-:W-:Y:S01]  /*6410*/  HFMA2 R26, -RZ, RZ, 0, 2.288818359375e-05 ;  /* 0x00000180ff1a7431 */ /* 0x000fe200000001ff */
[----:B-1----:R-:W-:Y:S01]  /*6420*/  MOV R4, 0x80 ;  /* 0x0000008000047802 */ /* 0x002fe20000000f00 */
[----:B--2---:R-:W-:Y:S06]  /*6430*/  @!P0 BRA `(.L_x_91) ;  /* 0x0000006400308947 */ /* 0x004fec0003800000 */
.L_x_197:
[----:B------:R-:W-:Y:S01]  /*6440*/  R2UR UR5, R26 ;  /* 0x000000001a0572ca */ /* 0x000fe200000e0000 */
[----:B------:R-:W-:Y:S01]  /*6450*/  IMAD.MOV.U32 R5, RZ, RZ, 0x188 ;  /* 0x00000188ff057424 */ /* 0x000fe200078e00ff */
[----:B------:R-:W-:Y:S01]  /*6460*/  R2UR UR8, R4 ;  /* 0x00000000040872ca */ /* 0x000fe200000e0000 */
[----:B------:R-:W-:Y:S01]  /*6470*/  IMAD.MOV.U32 R4, RZ, RZ, 0x80 ;  /* 0x00000080ff047424 */ /* 0x000fe200078e00ff */
[----:B------:R-:W-:Y:S01]  /*6480*/  UMOV UR6, 0x0 ;  /* 0x0000000000067882 */ /* 0x000fe20000000000 */
[----:B------:R-:W-:Y:S01]  /*6490*/  UMOV UR7, 0x10310490 ;  /* 0x1031049000077882 */ /* 0x000fe20000000000 */
[----:B------:R-:W-:Y:S01]  /*64a0*/  R2UR UR4, R5 ;  /* 0x00000000050472ca */ /* 0x000fe200000e0000 */
[----:B------:R-:W-:Y:S01]  /*64b0*/  IMAD.MOV.U32 R5, RZ, RZ, 0x190 ;  /* 0x00000190ff057424 */ /* 0x000fe200078e00ff */
[----:B------:R-:W-:Y:S01]  /*64c0*/  R2UR UR12, R36 ;  /* 0x00000000240c72ca */ /* 0x000fe200000e0000 */
[----:B------:R-:W-:Y:S01]  /*64d0*/  UMOV UR14, 0x0 ;  /* 0x00000000000e7882 */ /* 0x000fe20000000000 */
[----:B------:R-:W-:Y:S01]  /*64e0*/  R2UR UR13, R37 ;  /* 0x00000000250d72ca */ /* 0x000fe200000e0000 */
[----:B------:R-:W-:Y:S01]  /*64f0*/  UMOV UR15, 0x10310490 ;  /* 0x10310490000f7882 */ /* 0x000fe20000000000 */
[----:B------:R-:W-:-:S02]  /*6500*/  R2UR UR10, R34 ;  /* 0x00000000220a72ca */ /* 0x000fc400000e0000 */
[----:B------:R-:W-:Y:S01]  /*6510*/  R2UR UR11, R35 ;  /* 0x00000000230b72ca */ /* 0x000fe200000e0000 */
[----:B------:R2:W-:Y:S01]  /*6520*/  UTCHMMA.2CTA tmem[UR5], gdesc[UR48], tmem[UR8], tmem[UR6], idesc[UR7], UP0 ;  /* 0x00ff0630050079ea */ /* 0x0005e20008200008 */
[C---:B------:R-:W-:Y:S02]  /*6530*/  R2UR UR9, R4.reuse ;  /* 0x00000000040972ca */ /* 0x040fe400000e0000 */
[C---:B--2---:R-:W-:Y:S02]  /*6540*/  R2UR UR7, R4.reuse ;  /* 0x00000000040772ca */ /* 0x044fe400000e0000 */
[----:B------:R-:W-:Y:S01]  /*6550*/  R2UR UR6, R5 ;  /* 0x00000000050672ca */ /* 0x000fe200000e0000 */
[----:B------:R-:W-:Y:S01]  /*6560*/  IMAD.MOV.U32 R5, RZ, RZ, 0x198 ;  /* 0x00000198ff057424 */ /* 0x000fe200078e00ff */
[----:B------:R-:W-:Y:S01]  /*6570*/  R2UR UR8, R4 ;  /* 0x00000000040872ca */ /* 0x000fe200000e0000 */
[----:B------:R-:W-:-:S03]  /*6580*/  IMAD.MOV.U32 R4, RZ, RZ, RZ ;  /* 0x000000ffff047224 */ /* 0x000fc600078e00ff */
[----:B------:R-:W-:Y:S01]  /*6590*/  R2UR UR5, R5 ;  /* 0x00000000050572ca */ /* 0x000fe200000e0000 */
[----:B------:R-:W-:-:S04]  /*65a0*/  IMAD.MOV.U32 R5, RZ, RZ, 0x1a0 ;  /* 0x000001a0ff057424 */ /* 0x000fc800078e00ff */
[----:B------:R2:W-:Y:S02]  /*65b0*/  UTCHMMA.2CTA tmem[UR4], gdesc[UR12], tmem[UR7], tmem[UR14], idesc[UR15], UPT ;  /* 0x00ff0e0c040079ea */ /* 0x0005e4000ba00007 */
[----:B--2---:R-:W-:Y:S01]  /*65c0*/  R2UR UR4, R5 ;  /* 0x00000000050472ca */ /* 0x004fe200000e0000 */
[----:B------:R-:W-:Y:S01]  /*65d0*/  IMAD.MOV.U32 R5, RZ, RZ, 0x1a8 ;  /* 0x000001a8ff057424 */ /* 0x000fe200078e00ff */
[----:B------:R-:W-:Y:S01]  /*65e0*/  UMOV UR12, 0x0 ;  /* 0x00000000000c7882 */ /* 0x000fe20000000000 */
[----:B------:R-:W-:Y:S02]  /*65f0*/  UMOV UR13, 0x10310490 ;  /* 0x10310490000d7882 */ /* 0x000fe40000000000 */
[----:B------:R2:W-:Y:S01]  /*6600*/  UTCHMMA.2CTA tmem[UR6], gdesc[UR10], tmem[UR9], tmem[UR12], idesc[UR13], UPT ;  /* 0x00ff0c0a060079ea */ /* 0x0005e2000ba00009 */
[----:B------:R3:W-:Y:S07]  /*6610*/  UTCHMMA.2CTA tmem[UR5], gdesc[UR76], tmem[UR8], tmem[UR12], idesc[UR13], UPT ;  /* 0x00ff0c4c050079ea */ /* 0x0007ee000ba00008 */
[----:B------:R4:W-:Y:S01]  /*6620*/  UTCHMMA.2CTA tmem[UR4], gdesc[UR74], tmem[UR7], tmem[UR12], idesc[UR13], UPT ;  /* 0x00ff0c4a040079ea */ /* 0x0009e2000ba00007 */
[----:B--2---:R-:W-:Y:S01]  /*6630*/  R2UR UR6, R5 ;  /* 0x00000000050672ca */ /* 0x004fe200000e0000 */
[----:B------:R-:W-:Y:S01]  /*6640*/  IMAD.MOV.U32 R5, RZ, RZ, 0x1b0 ;  /* 0x000001b0ff057424 */ /* 0x000fe200078e00ff */
[----:B------:R-:W-:-:S02]  /*6650*/  R2UR UR11, R13 ;  /* 0x000000000d0b72ca */ /* 0x000fc400000e0000 */
[----:B------:R-:W-:Y:S02]  /*6660*/  R2UR UR10, R14 ;  /* 0x000000000e0a72ca */ /* 0x000fe400000e0000 */
[----:B---3--:R-:W-:Y:S01]  /*6670*/  R2UR UR5, R5 ;  /* 0x00000000050572ca */ /* 0x008fe200000e0000 */
[----:B------:R-:W-:-:S05]  /*6680*/  IMAD.MOV.U32 R5, RZ, RZ, 0x1b8 ;  /* 0x000001b8ff057424 */ /* 0x000fca00078e00ff */
[----:B----4-:R-:W-:Y:S01]  /*6690*/  R2UR UR4, R5 ;  /* 0x00000000050472ca */ /* 0x010fe200000e0000 */
[----:B------:R2:W-:Y:S01]  /*66a0*/  UTCHMMA.2CTA tmem[UR6], gdesc[UR72], tmem[UR9], tmem[UR12], idesc[UR13], UPT ;  /* 0x00ff0c48060079ea */ /* 0x0005e2000ba00009 */
[----:B------:R-:W-:-:S05]  /*66b0*/  IMAD.MOV.U32 R5, RZ, RZ, 0x140 ;  /* 0x00000140ff057424 */ /* 0x000fca00078e00ff */
[----:B------:R2:W-:Y:S06]  /*66c0*/  UTCHMMA.2CTA tmem[UR5], gdesc[UR70], tmem[UR8], tmem[UR12], idesc[UR13], UPT ;  /* 0x00ff0c46050079ea */ /* 0x0005ec000ba00008 */
[----:B------:R2:W-:Y:S01]  /*66d0*/  UTCHMMA.2CTA tmem[UR4], gdesc[UR68], tmem[UR7], tmem[UR12], idesc[UR13], UPT ;  /* 0x00ff0c44040079ea */ /* 0x0005e2000ba00007 */
[----:B------:R2:W-:Y:S01]  /*66e0*/  UTCBAR.2CTA.MULTICAST [UR10], URZ, UR11 ;  /* 0x000000ff0a0073e9 */ /* 0x0005e2000820080b */
[----:B------:R-:W3:Y:S02]  /*66f0*/  SYNCS.PHASECHK.TRANS64.TRYWAIT P0, [UR24+0x10], R28 ;  /* 0x0000101cff0075a7 */ /* 0x000ee40008001118 */
[----:B--23--:R-:W-:Y:S05]  /*6700*/  @!P0 BRA `(.L_x_92) ;  /* 0x00000060009c8947 */ /* 0x00cfea0003800000 */
.L_x_199:
[----:B------:R-:W-:Y:S01]  /*6710*/  R2UR UR5, R5 ;  /* 0x00000000050572ca */ /* 0x000fe200000e0000 */
[----:B------:R-:W-:Y:S01]  /*6720*/  IMAD.MOV.U32 R5, RZ, RZ, 0x148 ;  /* 0x00000148ff057424 */ /* 0x000fe200078e00ff */
[----:B------:R-:W-:Y:S01]  /*6730*/  R2UR UR8, R4 ;  /* 0x00000000040872ca */ /* 0x000fe200000e0000 */
[----:B------:R-:W-:Y:S01]  /*6740*/  IMAD.MOV.U32 R4, RZ, RZ, RZ ;  /* 0x000000ffff047224 */ /* 0x000fe200078e00ff */
[----:B------:R-:W-:Y:S01]  /*6750*/  UMOV UR6, 0x0 ;  /* 0x0000000000067882 */ /* 0x000fe20000000000 */
[----:B------:R-:W-:Y:S01]  /*6760*/  UMOV UR7, 0x10210490 ;  /* 0x1021049000077882 */ /* 0x000fe20000000000 */
[----:B------:R-:W-:Y:S01]  /*6770*/  R2UR UR4, R5 ;  /* 0x00000000050472ca */ /* 0x000fe200000e0000 */
[----:B------:R-:W-:Y:S01]  /*6780*/  IMAD.MOV.U32 R5, RZ, RZ, 0x150 ;  /* 0x00000150ff057424 */ /* 0x000fe200078e00ff */
[----:B------:R-:W-:Y:S01]  /*6790*/  R2UR UR9, R4 ;  /* 0x00000000040972ca */ /* 0x000fe200000e0000 */
[----:B------:R-:W-:Y:S01]  /*67a0*/  UMOV UR10, 0x0 ;  /* 0x00000000000a7882 */ /* 0x000fe20000000000 */
[----:B------:R-:W-:Y:S01]  /*67b0*/  UMOV UR11, 0x10210490 ;  /* 0x10210490000b7882 */ /* 0x000fe20000000000 */
[----:B------:R-:W-:Y:S01]  /*67c0*/  UMOV UR12, 0x0 ;  /* 0x00000000000c7882 */ /* 0x000fe20000000000 */
[----:B------:R-:W-:Y:S01]  /*67d0*/  UMOV UR13, 0x10210490 ;  /* 0x10210490000d7882 */ /* 0x000fe20000000000 */
[----:B--2---:R-:W-:-:S02]  /*67e0*/  IMAD.U32 R26, R8, -0x80000000, RZ ;  /* 0x80000000081a7824 */ /* 0x004fc400078e00ff */
[----:B------:R2:W-:Y:S02]  /*67f0*/  UTCHMMA.2CTA tmem[UR5], gdesc[UR46], tmem[UR8], tmem[UR6], idesc[UR7], UP0 ;  /* 0x00ff062e050079ea */ /* 0x0005e40008200008 */
[C---:B--2---:R-:W-:Y:S02]  /*6800*/  R2UR UR7, R4.reuse ;  /* 0x00000000040772ca */ /* 0x044fe400000e0000 */
[----:B------:R-:W-:Y:S01]  /*6810*/  R2UR UR6, R5 ;  /* 0x00000000050672ca */ /* 0x000fe200000e0000 */
[----:B------:R-:W-:Y:S01]  /*6820*/  IMAD.MOV.U32 R5, RZ, RZ, 0x158 ;  /* 0x00000158ff057424 */ /* 0x000fe200078e00ff */
[----:B------:R-:W-:-:S04]  /*6830*/  R2UR UR8, R4 ;  /* 0x00000000040872ca */ /* 0x000fc800000e0000 */
[----:B------:R-:W-:Y:S01]  /*6840*/  R2UR UR5, R5 ;  /* 0x00000000050572ca */ /* 0x000fe200000e0000 */
[----:B------:R-:W-:-:S04]  /*6850*/  IMAD.MOV.U32 R5, RZ, RZ, 0x160 ;  /* 0x00000160ff057424 */ /* 0x000fc800078e00ff */
[----:B------:R2:W-:Y:S02]  /*6860*/  UTCHMMA.2CTA tmem[UR4], gdesc[UR66], tmem[UR7], tmem[UR10], idesc[UR11], UPT ;  /* 0x00ff0a42040079ea */ /* 0x0005e4000ba00007 */
[----:B------:R3:W-:Y:S06]  /*6870*/  UTCHMMA.2CTA tmem[UR6], gdesc[UR64], tmem[UR9], tmem[UR12], idesc[UR13], UPT ;  /* 0x00ff0c40060079ea */ /* 0x0007ec000ba00009 */
        /* <DEDUP_REMOVED lines=8> */
[----:B------:R-:W-:Y:S01]  /*6900*/  IMAD.MOV.U32 R5, RZ, RZ, 0x178 ;  /* 0x00000178ff057424 */ /* 0x000fe200078e00ff */
[----:B------:R2:W-:Y:S05]  /*6910*/  UTCHMMA.2CTA tmem[UR4], gdesc[UR60], tmem[UR7], tmem[UR12], idesc[UR13], UPT ;  /* 0x00ff0c3c040079ea */ /* 0x0005ea000ba00007 */
[----:B------:R3:W-:Y:S06]  /*6920*/  UTCHMMA.2CTA tmem[UR6], gdesc[UR58], tmem[UR9], tmem[UR12], idesc[UR13], UPT ;  /* 0x00ff0c3a060079ea */ /* 0x0007ec000ba00009 */
[----:B------:R3:W-:Y:S01]  /*6930*/  UTCHMMA.2CTA tmem[UR5], gdesc[UR56], tmem[UR8], tmem[UR12], idesc[UR13], UPT ;  /* 0x00ff0c38050079ea */ /* 0x0007e2000ba00008 */
[----:B--2---:R-:W-:Y:S01]  /*6940*/  R2UR UR4, R5 ;  /* 0x00000000050472ca */ /* 0x004fe200000e0000 */
[----:B------:R-:W-:-:S12]  /*6950*/  IMAD.U32 R5, R7, -0x80000000, RZ ;  /* 0x8000000007057824 */ /* 0x000fd800078e00ff */
[----:B------:R3:W-:Y:S01]  /*6960*/  UTCHMMA.2CTA tmem[UR4], gdesc[UR54], tmem[UR7], tmem[UR12], idesc[UR13], UPT ;  /* 0x00ff0c36040079ea */ /* 0x0007e2000ba00007 */
[----:B------:R3:W-:Y:S01]  /*6970*/  UTCBAR.2CTA.MULTICAST [UR10], URZ, UR11 ;  /* 0x000000ff0a0073e9 */ /* 0x0007e2000820080b */
[----:B------:R-:W2:Y:S02]  /*6980*/  SYNCS.PHASECHK.TRANS64.TRYWAIT P0, [UR24+0x60], R26 ;  /* 0x0000601aff0075a7 */ /* 0x000ea40008001118 */
[----:B--23--:R-:W-:Y:S05]  /*6990*/  @!P0 BRA `(.L_x_93) ;  /* 0x0000006000188947 */ /* 0x00cfea0003800000 */
.L_x_201:
[----:B------:R-:W2:Y:S01]  /*69a0*/  SYNCS.PHASECHK.TRANS64.TRYWAIT P0, [UR24+0x120], R5 ;  /* 0x00012005ff0075a7 */ /* 0x000ea20008001118 */
[----:B-1----:R-:W-:Y:S01]  /*69b0*/  HFMA2 R31, -RZ, RZ, 0, 2.47955322265625e-05 ;  /* 0x000001a0ff1f7431 */ /* 0x002fe200000001ff */
[----:B------:R-:W-:Y:S01]  /*69c0*/  MOV R30, 0x1a0 ;  /* 0x000001a0001e7802 */ /* 0x000fe20000000f00 */
[----:B--2---:R-:W-:Y:S06]  /*69d0*/  @!P0 BRA `(.L_x_94) ;  /* 0x0000006000248947 */ /* 0x004fec0003800000 */
.L_x_203:
[----:B------:R-:W-:Y:S01]  /*69e0*/  R2UR UR18, R24 ;  /* 0x00000000181272ca */ /* 0x000fe200000e0000 */
[----:B------:R-:W-:Y:S01]  /*69f0*/  IMAD.MOV.U32 R29, RZ, RZ, 0x1a0 ;  /* 0x000001a0ff1d7424 */ /* 0x000fe200078e00ff */
[----:B------:R-:W-:Y:S01]  /*6a00*/  R2UR UR16, R25 ;  /* 0x00000000191072ca */ /* 0x000fe200000e0000 */
[----:B------:R-:W-:Y:S01]  /*6a10*/  IMAD.MOV.U32 R28, RZ, RZ, 0x1a0 ;  /* 0x000001a0ff1c7424 */ /* 0x000fe200078e00ff */
[----:B-1----:R-:W-:Y:S01]  /*6a20*/  MOV R27, 0x1a0 ;  /* 0x000001a0001b7802 */ /* 0x002fe20000000f00 */
[----:B------:R-:W-:Y:S01]  /*6a30*/  IMAD.MOV.U32 R26, RZ, RZ, 0x1a0 ;  /* 0x000001a0ff1a7424 */ /* 0x000fe200078e00ff */
[----:B------:R-:W-:Y:S01]  /*6a40*/  MOV R5, 0x1a0 ;  /* 0x000001a000057802 */ /* 0x000fe20000000f00 */
[----:B------:R-:W-:Y:S01]  /*6a50*/  IMAD.MOV.U32 R4, RZ, RZ, 0x1a0 ;  /* 0x000001a0ff047424 */ /* 0x000fe200078e00ff */
[----:B------:R-:W-:Y:S01]  /*6a60*/  UMOV UR22, 0x200 ;  /* 0x0000020000167882 */ /* 0x000fe20000000000 */
[----:B------:R-:W-:-:S08]  /*6a70*/  UMOV UR23, 0xfffffff0 ;  /* 0xfffffff000177882 */ /* 0x000fd00000000000 */
.L_x_95:
[----:B------:R-:W-:Y:S01]  /*6a80*/  UISETP.NE.AND UP0, UPT, UR23, -0x10, UPT ;  /* 0xfffffff01700788c */ /* 0x000fe2000bf05270 */
[----:B---3--:R-:W-:Y:S01]  /*6a90*/  R2UR UR19, R31 ;  /* 0x000000001f1372ca */ /* 0x008fe200000e0000 */
[----:B------:R-:W-:Y:S01]  /*6aa0*/  UIADD3 UR10, UPT, UPT, UR16, -0x100, URZ ;  /* 0xffffff00100a7890 */ /* 0x000fe2000fffe0ff */
[----:B------:R-:W-:Y:S01]  /*6ab0*/  R2UR UR17, R30 ;  /* 0x000000001e1172ca */ /* 0x000fe200000e0000 */
[----:B------:R-:W-:Y:S01]  /*6ac0*/  UIADD3 UR6, UPT, UPT, UR18, -0x200, URZ ;  /* 0xfffffe0012067890 */ /* 0x000fe2000fffe0ff */
[----:B------:R-:W-:Y:S01]  /*6ad0*/  R2UR UR20, R29 ;  /* 0x000000001d1472ca */ /* 0x000fe200000e0000 */
[----:B------:R-:W-:Y:S01]  /*6ae0*/  UIADD3 UR14, UPT, UPT, UR16, -0xc0, URZ ;  /* 0xffffff40100e7890 */ /* 0x000fe2000fffe0ff */
[----:B------:R-:W-:Y:S01]  /*6af0*/  R2UR UR21, R27 ;  /* 0x000000001b1572ca */ /* 0x000fe200000e0000 */
[----:B------:R-:W-:Y:S02]  /*6b00*/  UIADD3 UR4, UPT, UPT, UR18, -0x180, URZ ;  /* 0xfffffe8012047890 */ /* 0x000fe4000fffe0ff */
[----:B------:R-:W-:Y:S02]  /*6b10*/  UIADD3 UR12, UPT, UPT, UR16, -0x80, URZ ;  /* 0xffffff80100c7890 */ /* 0x000fe4000fffe0ff */
[----:B------:R-:W-:Y:S02]  /*6b20*/  UIADD3 UR8, UPT, UPT, UR18, -0x100, URZ ;  /* 0xffffff0012087890 */ /* 0x000fe4000fffe0ff */
[----:B------:R-:W-:Y:S02]  /*6b30*/  UIADD3 UR22, UPT, UPT, UR22, 0x400, URZ ;  /* 0x0000040016167890 */ /* 0x000fe4000fffe0ff */
[----:B------:R-:W-:Y:S01]  /*6b40*/  UIADD3 UR23, UPT, UPT, UR23, 0x8, URZ ;  /* 0x0000000817177890 */ /* 0x000fe2000fffe0ff */
[----:B------:R-:W-:Y:S01]  /*6b50*/  UMOV UR11, 0x80004020 ;  /* 0x80004020000b7882 */ /* 0x000fe20000000000 */
[----:B------:R-:W-:Y:S01]  /*6b60*/  UMOV UR7, 0x40004040 ;  /* 0x4000404000077882 */ /* 0x000fe20000000000 */
[----:B------:R-:W-:Y:S01]  /*6b70*/  UMOV UR15, 0x80004020 ;  /* 0x80004020000f7882 */ /* 0x000fe20000000000 */
[----:B------:R1:W-:Y:S01]  /*6b80*/  UTCHMMA.2CTA gdesc[UR6], gdesc[UR10], tmem[UR19], tmem[UR40], idesc[UR41], UP0 ;  /* 0x00ff280a060075ea */ /* 0x0003e20008200013 */
[----:B------:R-:W-:Y:S01]  /*6b90*/  UISETP.NE.AND UP0, UPT, UR22, 0xa00, UPT ;  /* 0x00000a001600788c */ /* 0x000fe2000bf05270 */
[----:B------:R-:W-:Y:S01]  /*6ba0*/  UMOV UR5, 0x40004040 ;  /* 0x4000404000057882 */ /* 0x000fe20000000000 */
[----:B------:R-:W-:Y:S01]  /*6bb0*/  UMOV UR13, 0x80004020 ;  /* 0x80004020000d7882 */ /* 0x000fe20000000000 */
[----:B------:R2:W-:Y:S01]  /*6bc0*/  UTCHMMA.2CTA gdesc[UR4], gdesc[UR14], tmem[UR17], tmem[UR38], idesc[UR39], UPT ;  /* 0x00ff260e040075ea */ /* 0x0005e2000ba00011 */
[----:B------:R-:W-:Y:S02]  /*6bd0*/  UMOV UR9, 0x40004040 ;  /* 0x4000404000097882 */ /* 0x000fe40000000000 */
[----:B------:R3:W-:Y:S01]  /*6be0*/  UTCHMMA.2CTA gdesc[UR8], gdesc[UR12], tmem[UR20], tmem[UR36], idesc[UR37], UPT ;  /* 0x00ff240c080075ea */ /* 0x0007e2000ba00014 */
[----:B-1----:R-:W-:Y:S01]  /*6bf0*/  UIADD3 UR10, UPT, UPT, UR16, -0x40, URZ ;  /* 0xffffffc0100a7890 */ /* 0x002fe2000fffe0ff */
[----:B------:R-:W-:Y:S01]  /*6c00*/  R2UR UR19, R28 ;  /* 0x000000001c1372ca */ /* 0x000fe200000e0000 */
[----:B------:R-:W-:Y:S02]  /*6c10*/  UIADD3 UR6, UPT, UPT, UR18, -0x80, URZ ;  /* 0xffffff8012067890 */ /* 0x000fe4000fffe0ff */
[----:B--2---:R-:W-:Y:S01]  /*6c20*/  UIADD3 UR14, UPT, UPT, UR16, 0x40, URZ ;  /* 0x00000040100e7890 */ /* 0x004fe2000fffe0ff */
[----:B------:R-:W-:Y:S01]  /*6c30*/  UMOV UR17, 0x80004020 ;  /* 0x8000402000117882 */ /* 0x000fe20000000000 */
[----:B---3--:R-:W-:Y:S01]  /*6c40*/  UIADD3 UR8, UPT, UPT, UR18, 0x80, URZ ;  /* 0x0000008012087890 */ /* 0x008fe2000fffe0ff */
[----:B------:R-:W-:Y:S01]  /*6c50*/  R2UR UR20, R26 ;  /* 0x000000001a1472ca */ /* 0x000fe200000e0000 */
[----:B------:R-:W-:Y:S01]  /*6c60*/  UIADD3 UR12, UPT, UPT, UR16, 0x80, URZ ;  /* 0x00000080100c7890 */ /* 0x000fe2000fffe0ff */
[----:B------:R-:W-:Y:S05]  /*6c70*/  UMOV UR4, UR18 ;  /* 0x0000001200047c82 */ /* 0x000fea0008000000 */
[----:B------:R1:W-:Y:S01]  /*6c80*/  UTCHMMA.2CTA gdesc[UR6], gdesc[UR10], tmem[UR19], tmem[UR34], idesc[UR35], UPT ;  /* 0x00ff220a060075ea */ /* 0x0003e2000ba00013 */
[----:B------:R2:W-:Y:S05]  /*6c90*/  UTCHMMA.2CTA gdesc[UR4], gdesc[UR16], tmem[UR21], tmem[UR32], idesc[UR33], UPT ;  /* 0x00ff2010040075ea */ /* 0x0005ea000ba00015 */
[----:B------:R3:W-:Y:S01]  /*6ca0*/  UTCHMMA.2CTA gdesc[UR8], gdesc[UR14], tmem[UR20], tmem[UR30], idesc[UR31], UPT ;  /* 0x00ff1e0e080075ea */ /* 0x0007e2000ba00014 */
[----:B-1----:R-:W-:Y:S01]  /*6cb0*/  UIADD3 UR6, UPT, UPT, UR18, 0x100, URZ ;  /* 0x0000010012067890 */ /* 0x002fe2000fffe0ff */
[----:B------:R-:W-:Y:S01]  /*6cc0*/  R2UR UR19, R5 ;  /* 0x00000000051372ca */ /* 0x000fe200000e0000 */
[----:B------:R-:W-:Y:S01]  /*6cd0*/  UIADD3 UR10, UPT, UPT, UR16, 0xc0, URZ ;  /* 0x000000c0100a7890 */ /* 0x000fe2000fffe0ff */
[----:B--2---:R-:W-:Y:S01]  /*6ce0*/  R2UR UR17, R4 ;  /* 0x00000000041172ca */ /* 0x004fe200000e0000 */
[----:B------:R-:W-:Y:S02]  /*6cf0*/  UIADD3 UR4, UPT, UPT, UR18, 0x180, URZ ;  /* 0x0000018012047890 */ /* 0x000fe4000fffe0ff */
[----:B------:R-:W-:Y:S02]  /*6d00*/  UIADD3 UR16, UPT, UPT, UR16, 0x200, URZ ;  /* 0x0000020010107890 */ /* 0x000fe4000fffe0ff */
[----:B------:R-:W-:Y:S06]  /*6d10*/  UIADD3 UR18, UPT, UPT, UR18, 0x400, URZ ;  /* 0x0000040012127890 */ /* 0x000fec000fffe0ff */
[----:B------:R3:W-:Y:S02]  /*6d20*/  UTCHMMA.2CTA gdesc[UR6], gdesc[UR12], tmem[UR19], tmem[UR28], idesc[UR29], UPT ;  /* 0x00ff1c0c060075ea */ /* 0x0007e4000ba00013 */
[----:B------:R3:W-:Y:S01]  /*6d30*/  UTCHMMA.2CTA gdesc[UR4], gdesc[UR10], tmem[UR17], tmem[UR26], idesc[UR27], UPT ;  /* 0x00ff1a0a040075ea */ /* 0x0007e2000ba00011 */
[----:B------:R-:W-:Y:S05]  /*6d40*/  BRA.U UP0, `(.L_x_95) ;  /* 0xfffffffd004c7547 */ /* 0x000fea000b83ffff */
[----:B---3--:R-:W-:Y:S01]  /*6d50*/  R2UR UR7, R18 ;  /* 0x00000000120772ca */ /* 0x008fe200000e0000 */
[----:B------:R-:W-:Y:S01]  /*6d60*/  UMOV UR5, 0x3 ;  /* 0x0000000300057882 */ /* 0x000fe20000000000 */
[----:B------:R-:W-:Y:S01]  /*6d70*/  R2UR UR6, R17 ;  /* 0x00000000110672ca */ /* 0x000fe200000e0000 */
[----:B------:R-:W-:Y:S01]  /*6d80*/  UIADD3 UR25, UPT, UPT, UR25, 0x1, URZ ;  /* 0x0000000119197890 */ /* 0x000fe2000fffe0ff */
[----:B------:R-:W-:Y:S02]  /*6d90*/  R2UR UR4, R16 ;  /* 0x00000000100472ca */ /* 0x000fe400000e0000 */
[----:B------:R-:W-:Y:S02]  /*6da0*/  LOP3.LUT R8, R8, 0x1, RZ, 0x3c, !PT ;  /* 0x0000000108087812 */ /* 0x000fe400078e3cff */
[----:B------:R-:W-:-:S05]  /*6db0*/  LOP3.LUT R7, R7, 0x1, RZ, 0x3c, !PT ;  /* 0x0000000107077812 */ /* 0x000fca00078e3cff */
[----:B------:R4:W-:Y:S02]  /*6dc0*/  UTCBAR.2CTA.MULTICAST [UR7], URZ, UR5 ;  /* 0x000000ff070073e9 */ /* 0x0009e40008200805 */
[----:B------:R4:W-:Y:S02]  /*6dd0*/  UTCBAR.2CTA.MULTICAST [UR6], URZ, UR5 ;  /* 0x000000ff060073e9 */ /* 0x0009e40008200805 */
[----:B------:R-:W-:-:S03]  /*6de0*/  UISETP.NE.AND UP0, UPT, UR25, UR4, UPT ;  /* 0x000000041900728c */ /* 0x000fc6000bf05270 */
[----:B------:R-:W-:-:S06]  /*6df0*/  UMOV UR4, 0x1 ;  /* 0x0000000100047882 */ /* 0x000fcc0000000000 */
[----:B------:R-:W-:Y:S05]  /*6e00*/  BRA.U UP0, `(.L_x_96) ;  /* 0xffffffe9002c7547 */ /* 0x000fea000b83ffff */
.L_x_85:
[----:B-1----:R-:W-:Y:S01]  /*6e10*/  HFMA2 R5, -RZ, RZ, -0.0 , 0 ;  /* 0x80000000ff057431 */ /* 0x002fe200000001ff */
[----:B----4-:R-:W-:Y:S01]  /*6e20*/  UIADD3 UR5, UPT, UPT, UR24, 0x70, URZ ;  /* 0x0000007018057890 */ /* 0x010fe2000fffe0ff */
[----:B------:R-:W-:Y:S02]  /*6e30*/  UMOV UR7, 0x3 ;  /* 0x0000000300077882 */ /* 0x000fe40000000000 */
[----:B------:R-:W1:Y:S02]  /*6e40*/  SYNCS.PHASECHK.TRANS64.TRYWAIT P0, [UR24+0x80], R5 ;  /* 0x00008005ff0075a7 */ /* 0x000e640008001118 */
[----:B-1----:R-:W-:Y:S07]  /*6e50*/  @!P0 BRA `(.L_x_97) ;  /* 0x0000005c00248947 */ /* 0x002fee0003800000 */
.L_x_205:
[----:B------:R4:W-:Y:S01]  /*6e60*/  UTCBAR.2CTA.MULTICAST [UR5], URZ, UR7 ;  /* 0x000000ff050073e9 */ /* 0x0009e20008200807 */
[----:B------:R-:W5:Y:S01]  /*6e70*/  SYNCS.PHASECHK.TRANS64.TRYWAIT P0, [UR24+0x88], R5 ;  /* 0x00008805ff0075a7 */ /* 0x000f620008001118 */
[----:B------:R-:W-:Y:S01]  /*6e80*/  UIADD3 UR4, UPT, UPT, UR24, 0x78, URZ ;  /* 0x0000007818047890 */ /* 0x000fe2000fffe0ff */
[----:B------:R-:W-:Y:S01]  /*6e90*/  UMOV UR6, 0x3 ;  /* 0x0000000300067882 */ /* 0x000fe20000000000 */
[----:B----45:R-:W-:Y:S10]  /*6ea0*/  @!P0 BRA `(.L_x_98) ;  /* 0x0000005c00308947 */ /* 0x030ff40003800000 */
.L_x_207:
[----:B------:R4:W-:Y:S01]  /*6eb0*/  UTCBAR.2CTA.MULTICAST [UR4], URZ, UR6 ;  /* 0x000000ff040073e9 */ /* 0x0009e20008200806 */
[----:B------:R-:W-:Y:S01]  /*6ec0*/  NOP ;  /* 0x0000000000007918 */ /* 0x000fe20000000000 */
.L_x_84:
[----:B------:R-:W5:Y:S01]  /*6ed0*/  S2UR UR5, SR_CgaCtaId ;  /* 0x00000000000579c3 */ /* 0x000f620000008800 */
[----:B------:R-:W-:Y:S01]  /*6ee0*/  ELECT P0, URZ, PT ;  /* 0x0000000000ff782f */ /* 0x000fe20003800000 */
[----:B-1----:R-:W-:Y:S01]  /*6ef0*/  IMAD.MOV.U32 R4, RZ, RZ, 0x1 ;  /* 0x00000001ff047424 */ /* 0x002fe200078e00ff */
[----:B----4-:R-:W-:-:S05]  /*6f00*/  UIADD3 UR4, UPT, UPT, UR24, 0xe8, URZ ;  /* 0x000000e818047890 */ /* 0x010fca000fffe0ff */
[----:B------:R-:W-:Y:S01]  /*6f10*/  UVIRTCOUNT.DEALLOC.SMPOOL 0x80 ;  /* 0x000000800000784c */ /* 0x000fe20000000000 */
[----:B------:R-:W-:-:S05]  /*6f20*/  IMAD.U32 R5, RZ, RZ, UR4 ;  /* 0x00000004ff057e24 */ /* 0x000fca000f8e00ff */
[----:B------:R-:W-:Y:S02]  /*6f30*/  @P0 MOV R7, 0x40 ;  /* 0x0000004000070802 */ /* 0x000fe40000000f00 */
[----:B------:R-:W1:Y:S01]  /*6f40*/  S2UR UR4, SR_CgaCtaId ;  /* 0x00000000000479c3 */ /* 0x000e620000008800 */
[----:B-----5:R-:W-:-:S05]  /*6f50*/  @P0 IMAD.U32 R6, RZ, RZ, UR5 ;  /* 0x00000005ff060e24 */ /* 0x020fca000f8e00ff */
[C---:B------:R-:W-:Y:S02]  /*6f60*/  @P0 LEA R7, R6.reuse, R7, 0x18 ;  /* 0x0000000706070211 */ /* 0x040fe400078ec0ff */
[----:B------:R-:W-:-:S03]  /*6f70*/  LOP3.LUT R6, R6, 0x1, RZ, 0x3c, !PT ;  /* 0x0000000106067812 */ /* 0x000fc600078e3cff */
[----:B------:R4:W-:Y:S01]  /*6f80*/  @P0 STS.U8 [R7], R4 ;  /* 0x0000000407000388 */ /* 0x0009e20000000000 */
[----:B------:R-:W-:Y:S01]  /*6f90*/  PRMT R5, R6, 0x654, R5 ;  /* 0x0000065406057816 */ /* 0x000fe20000000005 */
[----:B------:R-:W-:Y:S01]  /*6fa0*/  IMAD.MOV.U32 R6, RZ, RZ, 0x1 ;  /* 0x00000001ff067424 */ /* 0x000fe200078e00ff */
[----:B------:R-:W-:Y:S06]  /*6fb0*/  BAR.SYNC.DEFER_BLOCKING 0x5, 0x1a0 ;  /* 0x0146800000007b1d */ /* 0x000fec0000010000 */
[----:B------:R1:W-:Y:S01]  /*6fc0*/  SYNCS.ARRIVE.TRANS64.RED.ART0 RZ, [R5+URZ], R6 ;  /* 0x0000000605ff79a7 */ /* 0x0003e200085004ff */
[----:B------:R-:W5:Y:S01]  /*6fd0*/  SYNCS.PHASECHK.TRANS64.TRYWAIT P0, [UR24+0xe8], RZ ;  /* 0x0000e8ffff0075a7 */ /* 0x000f620008001118 */
[----:B-1----:R-:W-:Y:S01]  /*6fe0*/  IMAD.U32 R5, RZ, RZ, UR4 ;  /* 0x00000004ff057e24 */ /* 0x002fe2000f8e00ff */
[----:B----45:R-:W-:Y:S06]  /*6ff0*/  @!P0 BRA `(.L_x_99) ;  /* 0x0000005800fc8947 */ /* 0x030fec0003800000 */
.L_x_209:
[----:B------:R-:W-:Y:S01]  /*7000*/  R2UR UR5, R5 ;  /* 0x00000000050572ca */ /* 0x000fe200000e0000 */
[----:B------:R-:W-:Y:S01]  /*7010*/  NOP ;  /* 0x0000000000007918 */ /* 0x000fe20000000000 */
[----:B------:R-:W-:Y:S01]  /*7020*/  UMOV UR4, 0x50 ;  /* 0x0000005000047882 */ /* 0x000fe20000000000 */
[----:B--23--:R-:W-:Y:S01]  /*7030*/  LOP3.LUT R8, R10, 0xffff, RZ, 0xc0, !PT ;  /* 0x0000ffff0a087812 */ /* 0x00cfe200078ec0ff */
[----:B------:R-:W-:-:S03]  /*7040*/  IMAD.MOV.U32 R7, RZ, RZ, 0xffff ;  /* 0x0000ffffff077424 */ /* 0x000fc600078e00ff */
[----:B------:R-:W-:-:S06]  /*7050*/  SHF.R.U32.HI R8, RZ, 0x5, R8 ;  /* 0x00000005ff087819 */ /* 0x000fcc0000011608 */
[----:B------:R-:W-:Y:S01]  /*7060*/  ULEA UR6, UR5, UR4, 0x18 ;  /* 0x0000000405067291 */ /* 0x000fe2000f8ec0ff */
[----:B------:R-:W-:Y:S01]  /*7070*/  SHF.L.U32 R7, R7, R8, RZ ;  /* 0x0000000807077219 */ /* 0x000fe200000006ff */
[----:B------:R-:W-:-:S07]  /*7080*/  VIADD R9, R8, 0x10 ;  /* 0x0000001008097836 */ /* 0x000fce0000000000 */
[----:B-1----:R-:W1:Y:S01]  /*7090*/  LDS R4, [UR6] ;  /* 0x00000006ff047984 */ /* 0x002e620008000800 */
[----:B------:R-:W-:-:S04]  /*70a0*/  SHF.L.U32 R6, R6, R9, RZ ;  /* 0x0000000906067219 */ /* 0x000fc800000006ff */
[----:B------:R-:W-:-:S04]  /*70b0*/  LOP3.LUT R9, R6, R7, RZ, 0xfc, !PT ;  /* 0x0000000706097212 */ /* 0x000fc800078efcff */
[C---:B------:R-:W-:Y:S02]  /*70c0*/  LOP3.LUT R7, R9.reuse, 0xffff, RZ, 0xc0, !PT ;  /* 0x0000ffff09077812 */ /* 0x040fe400078ec0ff */
[----:B-1----:R-:W-:-:S04]  /*70d0*/  LOP3.LUT R6, R9, 0xffff, R4, 0x80, !PT ;  /* 0x0000ffff09067812 */ /* 0x002fc800078e8004 */
[----:B------:R-:W-:-:S13]  /*70e0*/  ISETP.NE.AND P0, PT, R6, R7, PT ;  /* 0x000000070600720c */ /* 0x000fda0003f05270 */
[----:B------:R-:W-:Y:S05]  /*70f0*/  @P0 BRA `(.L_x_100) ;  /* 0x0000000000500947 */ /* 0x000fea0003800000 */
[----:B------:R-:W-:Y:S02]  /*7100*/  SHF.R.U32.HI R4, RZ, 0x10, R4 ;  /* 0x00000010ff047819 */ /* 0x000fe40000011604 */
[----:B------:R-:W-:-:S04]  /*7110*/  SHF.R.U32.HI R7, RZ, 0x10, R9 ;  /* 0x00000010ff077819 */ /* 0x000fc80000011609 */
[----:B------:R-:W-:-:S04]  /*7120*/  LOP3.LUT R4, R4, R7, RZ, 0xc0, !PT ;  /* 0x0000000704047212 */ /* 0x000fc800078ec0ff */
[----:B------:R-:W-:-:S13]  /*7130*/  ISETP.NE.AND P0, PT, R4, R7, PT ;  /* 0x000000070400720c */ /* 0x000fda0003f05270 */
[----:B------:R-:W-:Y:S05]  /*7140*/  @P0 BRA `(.L_x_101) ;  /* 0x0000000000300947 */ /* 0x000fea0003800000 */
[----:B------:R-:W-:Y:S01]  /*7150*/  R2UR UR4, R9 ;  /* 0x00000000090472ca */ /* 0x000fe200000e0000 */
[----:B------:R-:W1:-:S12]  /*7160*/  S2R R6, SR_LANEID ;  /* 0x0000000000067919 */ /* 0x000e580000000000 */
[----:B------:R-:W-:-:S03]  /*7170*/  ULOP3.LUT UR5, URZ, UR4, URZ, 0x33, !UPT ;  /* 0x00000004ff057292 */ /* 0x000fc6000f8e33ff */
[----:B------:R-:W-:Y:S02]  /*7180*/  VOTEU.ANY UR4, UPT, PT ;  /* 0x0000000000047886 */ /* 0x000fe400038e0100 */
[----:B------:R-:W-:Y:S01]  /*7190*/  UFLO.U32 UR4, UR4 ;  /* 0x00000004000472bd */ /* 0x000fe200080e0000 */
[----:B------:R-:W-:-:S04]  /*71a0*/  IMAD.U32 R4, RZ, RZ, UR5 ;  /* 0x00000005ff047e24 */ /* 0x000fc8000f8e00ff */
[----:B------:R-:W2:Y:S02]  /*71b0*/  REDUX UR7, R4 ;  /* 0x00000000040773c4 */ /* 0x000ea40000000000 */
[----:B------:R3:W-:Y:S01]  /*71c0*/  UTCATOMSWS.AND URZ, UR5 ;  /* 0x0000000500ff79e3 */ /* 0x0007e20008000000 */
[----:B-1----:R-:W-:Y:S01]  /*71d0*/  ISETP.EQ.U32.AND P0, PT, R6, UR4, PT ;  /* 0x0000000406007c0c */ /* 0x002fe2000bf02070 */
[----:B--2---:R-:W-:-:S12]  /*71e0*/  IMAD.U32 R6, RZ, RZ, UR7 ;  /* 0x00000007ff067e24 */ /* 0x004fd8000f8e00ff */
[----:B------:R3:W-:Y:S01]  /*71f0*/  @P0 ATOMS.AND RZ, [UR6], R6 ;  /* 0x00000006ffff098c */ /* 0x0007e2000a800006 */
[----:B------:R-:W-:Y:S05]  /*7200*/  BRA `(.L_x_102) ;  /* 0x0000000000147947 */ /* 0x000fea0003800000 */
.L_x_101:
[----:B------:R-:W-:Y:S02]  /*7210*/  MOV R6, 0x7230 ;  /* 0x0000723000067802 */ /* 0x000fe40000000f00 */
[----:B------:R-:W-:Y:S05]  /*7220*/  CALL.REL.NOINC `($__internal_0_$__cuda_sm10x_tcgen05_guardrail_trap_col_being_dealloced_not_returned_by_alloc) ;  /* 0x0000005c00947944 */ /* 0x000fea0003c00000 */
[----:B------:R-:W-:Y:S05]  /*7230*/  BRA `(.L_x_102) ;  /* 0x0000000000087947 */ /* 0x000fea0003800000 */
.L_x_100:
[----:B------:R-:W-:Y:S02]  /*7240*/  MOV R6, 0x7260 ;  /* 0x0000726000067802 */ /* 0x000fe40000000f00 */
[----:B------:R-:W-:Y:S05]  /*7250*/  CALL.REL.NOINC `($__internal_2_$__cuda_sm10x_tcgen05_guardrail_trap_unallocated_columns_being_dealloced) ;  /* 0x0000005c00a47944 */ /* 0x000fea0003c00000 */
.L_x_102:
[----:B------:R-:W-:Y:S01]  /*7260*/  ELECT P0, URZ, PT ;  /* 0x0000000000ff782f */ /* 0x000fe20003800000 */
[----:B------:R-:W-:Y:S01]  /*7270*/  NOP ;  /* 0x0000000000007918 */ /* 0x000fe20000000000 */
[----:B------:R-:W-:Y:S11]  /*7280*/  BSSY.RECONVERGENT B0, `(.L_x_73) ;  /* 0x0000009000007945 */ /* 0x000ff60003800200 */
[----:B------:R-:W-:Y:S05]  /*7290*/  @!P0 BRA `(.L_x_103) ;  /* 0x00000000001c8947 */ /* 0x000fea0003800000 */
[----:B------:R-:W-:Y:S02]  /*72a0*/  UMOV UR4, 0x20 ;  /* 0x0000002000047882 */ /* 0x000fe40000000000 */
[----:B------:R-:W-:-:S04]  /*72b0*/  UIADD3 UR4, UPT, UPT, -UR4, 0x100000, URZ ;  /* 0x0010000004047890 */ /* 0x000fc8000fffe1ff */
[----:B---3--:R-:W-:Y:S02]  /*72c0*/  USHF.L.U32 UR5, UR4, 0xb, URZ ;  /* 0x0000000b04057899 */ /* 0x008fe400080006ff */
[----:B------:R-:W-:Y:S01]  /*72d0*/  USHF.L.U32 UR4, UR4, 0x1, URZ ;  /* 0x0000000104047899 */ /* 0x000fe200080006ff */
[----:B------:R-:W1:Y:S11]  /*72e0*/  FENCE.VIEW.ASYNC.S ;  /* 0x00000000000073c6 */ /* 0x000e760000000000 */
[----:B-1----:R1:W2:Y:S01]  /*72f0*/  SYNCS.EXCH.64 URZ, [UR24+0xe8], UR4 ;  /* 0x0000e80418ff75b2 */ /* 0x0022a20008000100 */
[----:B------:R-:W-:Y:S01]  /*7300*/  NOP ;  /* 0x0000000000007918 */ /* 0x000fe20000000000 */
.L_x_103:
[----:B-1-3--:R-:W-:Y:S05]  /*7310*/  BSYNC.RECONVERGENT B0 ;  /* 0x0000000000007941 */ /* 0x00afea0003800200 */
.L_x_73:
[----:B------:R-:W-:Y:S01]  /*7320*/  R2UR UR4, R0 ;  /* 0x00000000000472ca */ /* 0x000fe200000e0000 */
[----:B------:R-:W-:-:S12]  /*7330*/  NOP ;  /* 0x0000000000007918 */ /* 0x000fd80000000000 */
[----:B------:R-:W-:-:S04]  /*7340*/  UIADD3 UR4, UPT, UPT, UR4, -0x4, URZ ;  /* 0xfffffffc04047890 */ /* 0x000fc8000fffe0ff */
[----:B------:R-:W-:-:S09]  /*7350*/  UISETP.GT.U32.AND UP0, UPT, UR4, 0x7, UPT ;  /* 0x000000070400788c */ /* 0x000fd2000bf04070 */
[----:B------:R-:W-:Y:S05]  /*7360*/  BRA.U UP0, `(.L_x_104) ;  /* 0x0000003900847547 */ /* 0x000fea000b800000 */
[----:B------:R-:W-:Y:S01]  /*7370*/  NOP ;  /* 0x0000000000007918 */ /* 0x000fe20000000000 */
.L_x_105:
[----:B------:R-:W-:Y:S05]  /*7380*/  WARPSYNC.ALL ;  /* 0x0000000000007948 */ /* 0x000fea0003800000 */
[----:B------:R-:W-:-:S04]  /*7390*/  NOP ;  /* 0x0000000000007918 */ /* 0x000fc80000000000 */
[----:B------:R-:W5:Y:S02]  /*73a0*/  USETMAXREG.TRY_ALLOC.CTAPOOL UP0, 0x88 ;  /* 0x00000088000079c8 */ /* 0x000f640008000600 */
[----:B-----5:R-:W-:-:S13]  /*73b0*/  PLOP3.LUT P0, PT, PT, PT, UP0, 0x80, 0x8 ;  /* 0x000000000008781c */ /* 0x020fda0003f0f008 */
[----:B------:R-:W-:Y:S05]  /*73c0*/  @!P0 BRA `(.L_x_105) ;  /* 0xfffffffc00ec8947 */ /* 0x000fea000383ffff */
[----:B------:R-:W-:Y:S05]  /*73d0*/  WARPSYNC.ALL ;  /* 0x0000000000007948 */ /* 0x000fea0003800000 */
[----:B------:R-:W-:Y:S01]  /*73e0*/  NOP ;  /* 0x0000000000007918 */ /* 0x000fe20000000000 */
[----:B------:R-:W5:Y:S02]  /*73f0*/  LDCU UR5, c[0x0][0x380] ;  /* 0x00007000ff0577ac */ /* 0x000f640008000800 */
[----:B-----5:R-:W-:Y:S02]  /*7400*/  UIADD3 UR4, UPT, UPT, -UR5, URZ, URZ ;  /* 0x000000ff05047290 */ /* 0x020fe4000fffe1ff */
[----:B------:R-:W-:-:S02]  /*7410*/  UIADD3 UR7, UPT, UPT, UR5, -0x1, URZ ;  /* 0xffffffff05077890 */ /* 0x000fc4000fffe0ff */
[----:B------:R-:W-:Y:S02]  /*7420*/  USHF.R.S32.HI UR4, URZ, 0x1f, UR4 ;  /* 0x0000001fff047899 */ /* 0x000fe40008011404 */
[----:B------:R-:W-:Y:S02]  /*7430*/  USHF.R.S32.HI UR6, URZ, 0x1f, UR7 ;  /* 0x0000001fff067899 */ /* 0x000fe40008011407 */
[----:B------:R-:W-:Y:S02]  /*7440*/  ULEA.HI UR4, UR4, -UR5, URZ, 0x7 ;  /* 0x8000000504047291 */ /* 0x000fe4000f8f38ff */
[----:B------:R-:W-:Y:S02]  /*7450*/  UISETP.GT.AND UP0, UPT, UR5, URZ, UPT ;  /* 0x000000ff0500728c */ /* 0x000fe4000bf04270 */
[----:B------:R-:W-:Y:S02]  /*7460*/  ULEA.HI UR6, UR6, UR7, URZ, 0x7 ;  /* 0x0000000706067291 */ /* 0x000fe4000f8f38ff */
[----:B------:R-:W-:-:S02]  /*7470*/  USHF.R.S32.HI UR5, URZ, 0x7, UR4 ;  /* 0x00000007ff057899 */ /* 0x000fc40008011404 */
[----:B------:R-:W-:Y:S02]  /*7480*/  ULEA.HI.SX32 UR4, UR6, 0x1, 0x19 ;  /* 0x0000000106047891 */ /* 0x000fe4000f8fcaff */
[----:B------:R-:W-:-:S07]  /*7490*/  UIADD3 UR5, UPT, UPT, -UR5, URZ, URZ ;  /* 0x000000ff05057290 */ /* 0x000fce000fffe1ff */
[----:B------:R-:W-:Y:S02]  /*74a0*/  @!UP0 UMOV UR4, UR5 ;  /* 0x0000000500048c82 */ /* 0x000fe40008000000 */
[----:B------:R-:W-:Y:S01]  /*74b0*/  UISETP.GE.AND UP0, UPT, UR4, 0x1, UPT ;  /* 0x000000010400788c */ /* 0x000fe2000bf06270 */
[----:B--2---:R-:W-:Y:S08]  /*74c0*/  BAR.SYNC.DEFER_BLOCKING 0x5, 0x1a0 ;  /* 0x0146800000007b1d */ /* 0x004ff00000010000 */
[----:B------:R-:W-:Y:S05]  /*74d0*/  BRA.U !UP0, `(.L_x_106) ;  /* 0x0000002508107547 */ /* 0x000fea000b800000 */
[----:B------:R-:W2:Y:S01]  /*74e0*/  S2R R120, SR_TID.X ;  /* 0x0000000000787919 */ /* 0x000ea20000002100 */
[----:B------:R-:W-:Y:S01]  /*74f0*/  R2UR UR5, R5 ;  /* 0x00000000050572ca */ /* 0x000fe200000e0000 */
[----:B------:R-:W5:Y:S01]  /*7500*/  S2UR UR7, SR_CgaCtaId ;  /* 0x00000000000779c3 */ /* 0x000f620000008800 */
[----:B------:R-:W-:Y:S01]  /*7510*/  UIADD3 UR16, UPT, UPT, -UR4, URZ, URZ ;  /* 0x000000ff04107290 */ /* 0x000fe2000fffe1ff */
[----:B------:R-:W1:Y:S01]  /*7520*/  S2R R5, SR_TID.X ;  /* 0x0000000000057919 */ /* 0x000e620000002100 */
[----:B------:R-:W-:Y:S01]  /*7530*/  R2UR UR9, R2 ;  /* 0x00000000020972ca */ /* 0x000fe200000e0000 */
[----:B------:R-:W-:Y:S01]  /*7540*/  UMOV UR18, 0x400 ;  /* 0x0000040000127882 */ /* 0x000fe20000000000 */
[----:B------:R-:W3:Y:S03]  /*7550*/  LDCU UR23, c[0x0][0x398] ;  /* 0x00007300ff1777ac */ /* 0x000ee60008000800 */
[----:B------:R-:W4:Y:S01]  /*7560*/  S2UR UR17, SR_CgaCtaId ;  /* 0x00000000001179c3 */ /* 0x000f220000008800 */
[----:B------:R-:W1:Y:S03]  /*7570*/  LDCU UR10, c[0x0][0x994] ;  /* 0x00013280ff0a77ac */ /* 0x000e660008000800 */
[----:B------:R-:W-:Y:S01]  /*7580*/  ULOP3.LUT UR6, UR5, 0x1, URZ, 0x3c, !UPT ;  /* 0x0000000105067892 */ /* 0x000fe2000f8e3cff */
[----:B------:R-:W-:-:S02]  /*7590*/  UMOV UR15, 0x1 ;  /* 0x00000001000f7882 */ /* 0x000fc40000000000 */
[----:B------:R-:W-:Y:S01]  /*75a0*/  UMOV UR5, 0x400 ;  /* 0x0000040000057882 */ /* 0x000fe20000000000 */
[----:B------:R-:W-:Y:S01]  /*75b0*/  UMOV UR13, URZ ;  /* 0x000000ff000d7c82 */ /* 0x000fe20008000000 */
[----:B------:R-:W-:Y:S01]  /*75c0*/  UMOV UR14, URZ ;  /* 0x000000ff000e7c82 */ /* 0x000fe20008000000 */
[----:B------:R-:W-:Y:S01]  /*75d0*/  UMOV UR12, URZ ;  /* 0x000000ff000c7c82 */ /* 0x000fe20008000000 */
[----:B-----5:R-:W-:-:S04]  /*75e0*/  ULEA UR4, UR7, UR5, 0x18 ;  /* 0x0000000507047291 */ /* 0x020fc8000f8ec0ff */
[----:B------:R-:W-:Y:S01]  /*75f0*/  UIADD3 UR5, UPT, UPT, UR4, 0x118, URZ ;  /* 0x0000011804057890 */ /* 0x000fe2000fffe0ff */
[----:B--2---:R-:W-:Y:S01]  /*7600*/  LOP3.LUT R4, R120, 0x80, RZ, 0xc0, !PT ;  /* 0x0000008078047812 */ /* 0x004fe200078ec0ff */
[----:B------:R-:W-:Y:S02]  /*7610*/  UIADD3 UR21, UPT, UPT, UR4, 0x48, URZ ;  /* 0x0000004804157890 */ /* 0x000fe4000fffe0ff */
[----:B------:R-:W-:Y:S01]  /*7620*/  UPRMT UR5, UR6, 0x654, UR5 ;  /* 0x0000065406057896 */ /* 0x000fe20008000005 */
[----:B------:R-:W-:Y:S01]  /*7630*/  R2UR UR8, R4 ;  /* 0x00000000040872ca */ /* 0x000fe200000e0000 */
[C---:B-1----:R-:W-:Y:S01]  /*7640*/  IMAD.U32 R4, R5.reuse, 0x10000, RZ ;  /* 0x0001000005047824 */ /* 0x042fe200078e00ff */
[----:B------:R-:W-:Y:S01]  /*7650*/  LOP3.LUT R121, R5, 0x80, RZ, 0xc0, !PT ;  /* 0x0000008005797812 */ /* 0x000fe200078ec0ff */
[----:B------:R-:W-:Y:S02]  /*7660*/  UIADD3 UR20, UPT, UPT, UR4, 0x58, URZ ;  /* 0x0000005804147890 */ /* 0x000fe4000fffe0ff */
[----:B------:R-:W-:Y:S01]  /*7670*/  UIADD3 UR19, UPT, UPT, UR4, 0x60, URZ ;  /* 0x0000006004137890 */ /* 0x000fe2000fffe0ff */
[----:B------:R-:W-:Y:S01]  /*7680*/  LOP3.LUT R4, R4, 0x600000, RZ, 0xc0, !PT ;  /* 0x0060000004047812 */ /* 0x000fe200078ec0ff */
[----:B------:R-:W-:Y:S01]  /*7690*/  IMAD.U32 R122, RZ, RZ, UR5 ;  /* 0x00000005ff7a7e24 */ /* 0x000fe2000f8e00ff */
[----:B----4-:R-:W-:-:S02]  /*76a0*/  ULEA UR18, UR17, UR18, 0x18 ;  /* 0x0000001211127291 */ /* 0x010fc4000f8ec0ff */
[----:B------:R-:W-:Y:S01]  /*76b0*/  LEA.HI R121, R121, R4, RZ, 0x1e ;  /* 0x0000000479797211 */ /* 0x000fe200078ff0ff */
[----:B------:R-:W-:Y:S02]  /*76c0*/  UISETP.NE.AND UP2, UPT, UR17, 0x1, UPT ;  /* 0x000000011100788c */ /* 0x000fe4000bf45270 */
[----:B------:R-:W-:Y:S02]  /*76d0*/  ULOP3.LUT UR22, UR17, 0x1, URZ, 0x3c, !UPT ;  /* 0x0000000111167892 */ /* 0x000fe4000f8e3cff */
[----:B------:R-:W-:Y:S02]  /*76e0*/  UPRMT UR21, UR9, 0x654, UR21 ;  /* 0x0000065409157896 */ /* 0x000fe40008000015 */
[----:B------:R-:W-:Y:S02]  /*76f0*/  UPRMT UR20, UR9, 0x654, UR20 ;  /* 0x0000065409147896 */ /* 0x000fe40008000014 */
[----:B------:R-:W-:Y:S02]  /*7700*/  UPRMT UR19, UR9, 0x654, UR19 ;  /* 0x0000065409137896 */ /* 0x000fe40008000013 */
[----:B------:R-:W-:-:S02]  /*7710*/  USHF.R.U32.HI UR11, URZ, 0x7, UR8 ;  /* 0x00000007ff0b7899 */ /* 0x000fc40008011608 */
[----:B---3--:R-:W-:-:S11]  /*7720*/  UISETP.NE.AND UP1, UPT, UR17, URZ, UPT ;  /* 0x000000ff1100728c */ /* 0x008fd6000bf25270 */
.L_x_118:
[----:B------:R-:W-:Y:S02]  /*7730*/  USHF.L.U32 UR6, UR12, 0x1f, URZ ;  /* 0x0000001f0c067899 */ /* 0x000fe400080006ff */
[----:B------:R-:W-:Y:S02]  /*7740*/  UIADD3 UR16, UPT, UPT, UR16, 0x1, URZ ;  /* 0x0000000110107890 */ /* 0x000fe4000fffe0ff */
[----:B------:R-:W-:Y:S02]  /*7750*/  USHF.L.U32 UR5, UR14, 0x1f, URZ ;  /* 0x0000001f0e057899 */ /* 0x000fe400080006ff */
[----:B--2---:R-:W-:Y:S01]  /*7760*/  MOV R5, UR6 ;  /* 0x0000000600057c02 */ /* 0x004fe20008000f00 */
[----:B------:R-:W-:-:S03]  /*7770*/  UISETP.NE.AND UP0, UPT, UR16, URZ, UPT ;  /* 0x000000ff1000728c */ /* 0x000fc6000bf05270 */
[----:B-1----:R-:W1:Y:S01]  /*7780*/  SYNCS.PHASECHK.TRANS64.TRYWAIT P0, [UR4+0x20], R5 ;  /* 0x00002005ff0075a7 */ /* 0x002e620008001104 */
[----:B------:R-:W-:Y:S01]  /*7790*/  MOV R4, UR5 ;  /* 0x0000000500047c02 */ /* 0x000fe20008000f00 */
[----:B-1----:R-:W-:Y:S06]  /*77a0*/  @!P0 BRA `(.L_x_107) ;  /* 0x0000005400288947 */ /* 0x002fec0003800000 */
.L_x_211:
[----:B------:R-:W2:Y:S01]  /*77b0*/  SYNCS.PHASECHK.TRANS64.TRYWAIT P0, [UR4+0x40], R4 ;  /* 0x00004004ff0075a7 */ /* 0x000ea20008001104 */
[----:B------:R-:W3:Y:S02]  /*77c0*/  S2R R84, SR_CTAID.X ;  /* 0x0000000000547919 */ /* 0x000ee40000002500 */
[----:B--23--:R-:W-:Y:S05]  /*77d0*/  @!P0 BRA `(.L_x_108) ;  /* 0x00000054003c8947 */ /* 0x00cfea0003800000 */
.L_x_213:
[----:B------:R-:W-:Y:S02]  /*77e0*/  ELECT P0, URZ, PT ;  /* 0x0000000000ff782f */ /* 0x000fe40003800000 */
[C---:B------:R-:W-:Y:S01]  /*77f0*/  R2UR UR7, R121.reuse ;  /* 0x00000000790772ca */ /* 0x040fe200000e0000 */
[----:B------:R-:W-:Y:S01]  /*7800*/  IMAD.U32 R88, RZ, RZ, UR8 ;  /* 0x00000008ff587e24 */ /* 0x000fe2000f8e00ff */
[----:B------:R-:W-:Y:S01]  /*7810*/  R2UR UR6, R121 ;  /* 0x00000000790672ca */ /* 0x000fe200000e0000 */
[----:B------:R-:W-:Y:S01]  /*7820*/  IMAD.SHL.U32 R84, R84, 0x80, RZ ;  /* 0x0000008054547824 */ /* 0x000fe200078e00ff */
[----:B------:R-:W-:Y:S01]  /*7830*/  UMOV UR4, UR18 ;  /* 0x0000001200047c82 */ /* 0x000fe20008000000 */
[----:B------:R-:W-:Y:S01]  /*7840*/  IMAD.U32 R92, RZ, RZ, UR8 ;  /* 0x00000008ff5c7e24 */ /* 0x000fe2000f8e00ff */
[----:B------:R-:W-:Y:S01]  /*7850*/  LOP3.LUT P1, RZ, R120, 0x1f, RZ, 0xc0, !PT ;  /* 0x0000001f78ff7812 */ /* 0x000fe2000782c0ff */
[----:B------:R-:W-:Y:S02]  /*7860*/  IMAD.U32 R124, RZ, RZ, UR11 ;  /* 0x0000000bff7c7e24 */ /* 0x000fe4000f8e00ff */
[----:B------:R-:W-:-:S02]  /*7870*/  IMAD.U32 R123, RZ, RZ, UR11 ;  /* 0x0000000bff7b7e24 */ /* 0x000fc4000f8e00ff */
[----:B------:R-:W-:Y:S02]  /*7880*/  @P0 IMAD.MOV.U32 R85, RZ, RZ, 0x1 ;  /* 0x00000001ff550424 */ /* 0x000fe400078e00ff */
[----:B------:R-:W-:Y:S02]  /*7890*/  LDTM.x32 R36, tmem[UR7+0x140] ;  /* 0x00014007002479ee */ /* 0x000fe400082c0000 */
[----:B-1----:R-:W1:Y:S01]  /*78a0*/  LDTM.x32 R4, tmem[UR6+0x180] ;  /* 0x00018006000479ee */ /* 0x002e6200082c0000 */
[----:B------:R-:W-:Y:S01]  /*78b0*/  NOP ;  /* 0x0000000000007918 */ /* 0x000fe20000000000 */
[----:B-1----:R1:W-:Y:S01]  /*78c0*/  @P0 SYNCS.ARRIVE.TRANS64.RED.ART0 RZ, [UR21], R85 ;  /* 0x00000055ffff09a7 */ /* 0x0023e20008500415 */
[----:B------:R-:W2:Y:S04]  /*78d0*/  LDS.128 R88, [R88+UR4+0x32410] ;  /* 0x0324100458587984 */ /* 0x000ea80008000c00 */
[----:B------:R-:W3:Y:S01]  /*78e0*/  LDS.128 R92, [R92+UR4+0x32400] ;  /* 0x032400045c5c7984 */ /* 0x000ee20008000c00 */
[----:B-1----:R-:W-:-:S04]  /*78f0*/  LOP3.LUT R85, R120, 0x7f, RZ, 0xc0, !PT ;  /* 0x0000007f78557812 */ /* 0x002fc800078ec0ff */
[----:B------:R-:W-:-:S04]  /*7900*/  LOP3.LUT R85, R85, 0xffffff00, R84, 0xf8, !PT ;  /* 0xffffff0055557812 */ /* 0x000fc800078ef854 */
[----:B------:R-:W-:-:S04]  /*7910*/  LOP3.LUT R84, R85, 0x80, R84, 0xf8, !PT ;  /* 0x0000008055547812 */ /* 0x000fc800078ef854 */
[----:B------:R-:W-:-:S04]  /*7920*/  IADD3 R84, PT, PT, -R84, UR23, RZ ;  /* 0x0000001754547c10 */ /* 0x000fc8000fffe1ff */
[----:B------:R-:W-:Y:S01]  /*7930*/  ISETP.GE.AND P0, PT, R84, 0x1, PT ;  /* 0x000000015400780c */ /* 0x000fe20003f06270 */
[----:B------:R-:W-:-:S03]  /*7940*/  IMAD.U32 R84, RZ, RZ, UR8 ;  /* 0x00000008ff547e24 */ /* 0x000fc6000f8e00ff */
[----:B------:R-:W-:Y:S02]  /*7950*/  SEL R41, R41, 0xff800000, P0 ;  /* 0xff80000029297807 */ /* 0x000fe40000000000 */
[----:B------:R-:W-:Y:S01]  /*7960*/  SEL R40, R40, 0xff800000, P0 ;  /* 0xff80000028287807 */ /* 0x000fe20000000000 */
[----:B------:R-:W1:Y:S01]  /*7970*/  LDS.128 R84, [R84+UR4+0x32430] ;  /* 0x0324300454547984 */ /* 0x000e620008000c00 */
[----:B------:R-:W-:Y:S02]  /*7980*/  SEL R42, R42, 0xff800000, P0 ;  /* 0xff8000002a2a7807 */ /* 0x000fe40000000000 */
[----:B------:R-:W-:Y:S01]  /*7990*/  SEL R43, R43, 0xff800000, P0 ;  /* 0xff8000002b2b7807 */ /* 0x000fe20000000000 */
[----:B--2---:R-:W-:Y:S02]  /*79a0*/  FFMA2 R88, R40.F32x2.HI_LO, UR10.F32, -R88.F32x2.HI_LO ;  /* 0x0000000a28587c49 */ /* 0x004fe40009000858 */
[----:B------:R-:W-:Y:S01]  /*79b0*/  IMAD.U32 R40, RZ, RZ, UR8 ;  /* 0x00000008ff287e24 */ /* 0x000fe2000f8e00ff */
[----:B------:R-:W-:Y:S01]  /*79c0*/  SEL R48, R48, 0xff800000, P0 ;  /* 0xff80000030307807 */ /* 0x000fe20000000000 */
[----:B------:R-:W-:Y:S01]  /*79d0*/  FFMA2 R90, R42.F32x2.HI_LO, UR10.F32, -R90.F32x2.HI_LO ;  /* 0x0000000a2a5a7c49 */ /* 0x000fe2000900085a */
[----:B------:R-:W-:Y:S01]  /*79e0*/  SEL R49, R49, 0xff800000, P0 ;  /* 0xff80000031317807 */ /* 0x000fe20000000000 */
[----:B------:R-:W-:Y:S02]  /*79f0*/  MUFU.EX2 R88, R88 ;  /* 0x0000005800587308 */ /* 0x000fe40000000800 */
[----:B------:R-:W2:Y:S01]  /*7a00*/  LDS.128 R40, [R40+UR4+0x32420] ;  /* 0x0324200428287984 */ /* 0x000ea20008000c00 */
[----:B------:R-:W-:-:S02]  /*7a10*/  SEL R37, R37, 0xff800000, P0 ;  /* 0xff80000025257807 */ /* 0x000fc40000000000 */
[----:B------:R-:W-:Y:S02]  /*7a20*/  SEL R36, R36, 0xff800000, P0 ;  /* 0xff80000024247807 */ /* 0x000fe40000000000 */
[----:B------:R-:W-:Y:S02]  /*7a30*/  SEL R50, R50, 0xff800000, P0 ;  /* 0xff80000032327807 */ /* 0x000fe40000000000 */
[----:B------:R-:W-:Y:S01]  /*7a40*/  SEL R51, R51, 0xff800000, P0 ;  /* 0xff80000033337807 */ /* 0x000fe20000000000 */
[----:B---3--:R-:W-:Y:S01]  /*7a50*/  FFMA2 R92, R36.F32x2.HI_LO, UR10.F32, -R92.F32x2.HI_LO ;  /* 0x0000000a245c7c49 */ /* 0x008fe2000900085c */
[----:B------:R-:W-:Y:S01]  /*7a60*/  SEL R39, R39, 0xff800000, P0 ;  /* 0xff80000027277807 */ /* 0x000fe20000000000 */
[----:B------:R-:W-:Y:S01]  /*7a70*/  IMAD.U32 R36, RZ, RZ, UR8 ;  /* 0x00000008ff247e24 */ /* 0x000fe2000f8e00ff */
[----:B------:R-:W-:Y:S01]  /*7a80*/  SEL R38, R38, 0xff800000, P0 ;  /* 0xff80000026267807 */ /* 0x000fe20000000000 */
[----:B------:R-:W-:Y:S01]  /*7a90*/  MUFU.EX2 R89, R89 ;  /* 0x0000005900597308 */ /* 0x000fe20000000800 */
[----:B------:R-:W-:-:S02]  /*7aa0*/  SEL R44, R44, 0xff800000, P0 ;  /* 0xff8000002c2c7807 */ /* 0x000fc40000000000 */
[----:B------:R-:W-:Y:S01]  /*7ab0*/  SEL R45, R45, 0xff800000, P0 ;  /* 0xff8000002d2d7807 */ /* 0x000fe20000000000 */
[----:B------:R-:W-:Y:S01]  /*7ac0*/  FFMA2 R94, R38.F32x2.HI_LO, UR10.F32, -R94.F32x2.HI_LO ;  /* 0x0000000a265e7c49 */ /* 0x000fe2000900085e */
[----:B------:R-:W-:Y:S01]  /*7ad0*/  SEL R46, R46, 0xff800000, P0 ;  /* 0xff8000002e2e7807 */ /* 0x000fe20000000000 */
[----:B------:R-:W3:Y:S01]  /*7ae0*/  LDS.128 R36, [R36+UR4+0x32450] ;  /* 0x0324500424247984 */ /* 0x000ee20008000c00 */
[----:B------:R-:W-:Y:S01]  /*7af0*/  SEL R47, R47, 0xff800000, P0 ;  /* 0xff8000002f2f7807 */ /* 0x000fe20000000000 */
[----:B------:R-:W-:Y:S01]  /*7b00*/  MUFU.EX2 R90, R90 ;  /* 0x0000005a005a7308 */ /* 0x000fe20000000800 */
[----:B------:R-:W-:Y:S02]  /*7b10*/  SEL R52, R52, 0xff800000, P0 ;  /* 0xff80000034347807 */ /* 0x000fe40000000000 */
[----:B------:R-:W-:Y:S02]  /*7b20*/  SEL R53, R53, 0xff800000, P0 ;  /* 0xff80000035357807 */ /* 0x000fe40000000000 */
[----:B------:R-:W-:-:S02]  /*7b30*/  SEL R56, R56, 0xff800000, P0 ;  /* 0xff80000038387807 */ /* 0x000fc40000000000 */
[----:B------:R-:W-:Y:S01]  /*7b40*/  SEL R57, R57, 0xff800000, P0 ;  /* 0xff80000039397807 */ /* 0x000fe20000000000 */
[----:B------:R-:W-:Y:S01]  /*7b50*/  MUFU.EX2 R91, R91 ;  /* 0x0000005b005b7308 */ /* 0x000fe20000000800 */
[----:B-1----:R-:W-:Y:S02]  /*7b60*/  FFMA2 R84, R48.F32x2.HI_LO, UR10.F32, -R84.F32x2.HI_LO ;  /* 0x0000000a30547c49 */ /* 0x002fe40009000854 */
[----:B------:R-:W-:Y:S02]  /*7b70*/  IMAD.U32 R48, RZ, RZ, UR8 ;  /* 0x00000008ff307e24 */ /* 0x000fe4000f8e00ff */
[----:B------:R-:W-:Y:S01]  /*7b80*/  FFMA2 R86, R50.F32x2.HI_LO, UR10.F32, -R86.F32x2.HI_LO ;  /* 0x0000000a32567c49 */ /* 0x000fe20009000856 */
[----:B------:R-:W-:Y:S02]  /*7b90*/  SEL R64, R64, 0xff800000, P0 ;  /* 0xff80000040407807 */ /* 0x000fe40000000000 */
[----:B------:R-:W-:Y:S01]  /*7ba0*/  SEL R65, R65, 0xff800000, P0 ;  /* 0xff80000041417807 */ /* 0x000fe20000000000 */
[----:B------:R-:W1:Y:S01]  /*7bb0*/  LDS.128 R48, [R48+UR4+0x32440] ;  /* 0x0324400430307984 */ /* 0x000e620008000c00 */
[----:B------:R-:W-:Y:S01]  /*7bc0*/  SEL R66, R66, 0xff800000, P0 ;  /* 0xff80000042427807 */ /* 0x000fe20000000000 */
[----:B------:R-:W-:Y:S01]  /*7bd0*/  MUFU.EX2 R92, R92 ;  /* 0x0000005c005c7308 */ /* 0x000fe20000000800 */
[----:B------:R-:W-:Y:S01]  /*7be0*/  SEL R67, R67, 0xff800000, P0 ;  /* 0xff80000043437807 */ /* 0x000fe20000000000 */
[----:B--2---:R-:W-:-:S02]  /*7bf0*/  FFMA2 R40, R44.F32x2.HI_LO, UR10.F32, -R40.F32x2.HI_LO ;  /* 0x0000000a2c287c49 */ /* 0x004fc40009000828 */
[----:B------:R-:W-:Y:S02]  /*7c00*/  IMAD.U32 R44, RZ, RZ, UR8 ;  /* 0x00000008ff2c7e24 */ /* 0x000fe4000f8e00ff */
[----:B------:R-:W-:Y:S01]  /*7c10*/  FFMA2 R42, R46.F32x2.HI_LO, UR10.F32, -R42.F32x2.HI_LO ;  /* 0x0000000a2e2a7c49 */ /* 0x000fe2000900082a */
[----:B------:R-:W-:Y:S02]  /*7c20*/  SEL R58, R58, 0xff800000, P0 ;  /* 0xff8000003a3a7807 */ /* 0x000fe40000000000 */
[----:B------:R-:W-:Y:S01]  /*7c30*/  SEL R59, R59, 0xff800000, P0 ;  /* 0xff8000003b3b7807 */ /* 0x000fe20000000000 */
[----:B------:R-:W2:Y:S01]  /*7c40*/  MUFU.EX2 R93, R93 ;  /* 0x0000005d005d7308 */ /* 0x000ea20000000800 */
[----:B------:R-:W4:Y:S01]  /*7c50*/  LDS.128 R44, [R44+UR4+0x32470] ;  /* 0x032470042c2c7984 */ /* 0x000f220008000c00 */
[----:B------:R-:W-:Y:S02]  /*7c60*/  SEL R5, R5, 0xff800000, P0 ;  /* 0xff80000005057807 */ /* 0x000fe40000000000 */
[----:B------:R-:W-:-:S02]  /*7c70*/  SEL R4, R4, 0xff800000, P0 ;  /* 0xff80000004047807 */ /* 0x000fc40000000000 */
[----:B------:R-:W-:Y:S02]  /*7c80*/  SEL R60, R60, 0xff800000, P0 ;  /* 0xff8000003c3c7807 */ /* 0x000fe40000000000 */
[----:B------:R-:W-:Y:S01]  /*7c90*/  SEL R61, R61, 0xff800000, P0 ;  /* 0xff8000003d3d7807 */ /* 0x000fe20000000000 */
[----:B------:R-:W-:Y:S01]  /*7ca0*/  MUFU.EX2 R94, R94 ;  /* 0x0000005e005e7308 */ /* 0x000fe20000000800 */
[----:B------:R-:W-:Y:S01]  /*7cb0*/  SEL R9, R9, 0xff800000, P0 ;  /* 0xff80000009097807 */ /* 0x000fe20000000000 */
[----:B---3--:R-:W-:Y:S01]  /*7cc0*/  FFMA2 R36, R56.F32x2.HI_LO, UR10.F32, -R36.F32x2.HI_LO ;  /* 0x0000000a38247c49 */ /* 0x008fe20009000824 */
[----:B------:R-:W-:Y:S01]  /*7cd0*/  SEL R56, R54, 0xff800000, P0 ;  /* 0xff80000036387807 */ /* 0x000fe20000000000 */
[----:B------:R-:W-:Y:S01]  /*7ce0*/  FFMA2 R38, R58.F32x2.HI_LO, UR10.F32, -R38.F32x2.HI_LO ;  /* 0x0000000a3a267c49 */ /* 0x000fe20009000826 */
[----:B------:R-:W-:Y:S02]  /*7cf0*/  SEL R57, R55, 0xff800000, P0 ;  /* 0xff80000037397807 */ /* 0x000fe40000000000 */
[----:B------:R-:W-:Y:S01]  /*7d00*/  SEL R8, R8, 0xff800000, P0 ;  /* 0xff80000008087807 */ /* 0x000fe20000000000 */
[----:B------:R-:W3:Y:S01]  /*7d10*/  MUFU.EX2 R95, R95 ;  /* 0x0000005f005f7308 */ /* 0x000ee20000000800 */
[----:B------:R-:W-:-:S02]  /*7d20*/  SEL R7, R7, 0xff800000, P0 ;  /* 0xff80000007077807 */ /* 0x000fc40000000000 */
[----:B------:R-:W-:Y:S02]  /*7d30*/  SEL R6, R6, 0xff800000, P0 ;  /* 0xff80000006067807 */ /* 0x000fe40000000000 */
[----:B------:R-:W-:Y:S02]  /*7d40*/  SEL R62, R62, 0xff800000, P0 ;  /* 0xff8000003e3e7807 */ /* 0x000fe40000000000 */
[----:B------:R-:W-:Y:S01]  /*7d50*/  SEL R63, R63, 0xff800000, P0 ;  /* 0xff8000003f3f7807 */ /* 0x000fe20000000000 */
[----:B------:R-:W-:Y:S01]  /*7d60*/  MUFU.EX2 R84, R84 ;  /* 0x0000005400547308 */ /* 0x000fe20000000800 */
[----:B------:R-:W-:Y:S02]  /*7d70*/  SEL R10, R10, 0xff800000, P0 ;  /* 0xff8000000a0a7807 */ /* 0x000fe40000000000 */
[----:B------:R-:W-:Y:S01]  /*7d80*/  SEL R11, R11, 0xff800000, P0 ;  /* 0xff8000000b0b7807 */ /* 0x000fe20000000000 */
[----:B-1----:R-:W-:Y:S02]  /*7d90*/  FFMA2 R48, R52.F32x2.HI_LO, UR10.F32, -R48.F32x2.HI_LO ;  /* 0x0000000a34307c49 */ /* 0x002fe40009000830 */
[----:B------:R-:W-:-:S02]  /*7da0*/  IMAD.U32 R52, RZ, RZ, UR8 ;  /* 0x00000008ff347e24 */ /* 0x000fc4000f8e00ff */
[----:B------:R-:W-:Y:S02]  /*7db0*/  FFMA2 R50, R56.F32x2.HI_LO, UR10.F32, -R50.F32x2.HI_LO ;  /* 0x0000000a38327c49 */ /* 0x000fe40009000832 */
[----:B------:R-:W-:Y:S01]  /*7dc0*/  IMAD.U32 R56, RZ, RZ, UR8 ;  /* 0x00000008ff387e24 */ /* 0x000fe2000f8e00ff */
[----:B------:R-:W-:Y:S01]  /*7dd0*/  SEL R24, R24, 0xff800000, P0 ;  /* 0xff80000018187807 */ /* 0x000fe20000000000 */
[----:B------:R-:W-:Y:S01]  /*7de0*/  MUFU.EX2 R85, R85 ;  /* 0x0000005500557308 */ /* 0x000fe20000000800 */
[----:B------:R-:W-:Y:S01]  /*7df0*/  SEL R25, R25, 0xff800000, P0 ;  /* 0xff80000019197807 */ /* 0x000fe20000000000 */
[----:B------:R-:W1:Y:S01]  /*7e00*/  LDS.128 R52, [R52+UR4+0x32460] ;  /* 0x0324600434347984 */ /* 0x000e620008000c00 */
[----:B------:R-:W-:Y:S01]  /*7e10*/  NOP ;  /* 0x0000000000007918 */ /* 0x000fe20000000000 */
[----:B------:R-:W-:Y:S01]  /*7e20*/  SEL R16, R16, 0xff800000, P0 ;  /* 0xff80000010107807 */ /* 0x000fe20000000000 */
[----:B------:R-:W-:Y:S01]  /*7e30*/  BAR.SYNC.DEFER_BLOCKING 0x3, 0x100 ;  /* 0x00c4000000007b1d */ /* 0x000fe20000010000 */
[----:B----4-:R-:W-:-:S02]  /*7e40*/  FFMA2 R96, R64.F32x2.HI_LO, UR10.F32, -R44.F32x2.HI_LO ;  /* 0x0000000a40607c49 */ /* 0x010fc4000900082c */
[----:B------:R-:W-:Y:S02]  /*7e50*/  IMAD.U32 R44, RZ, RZ, UR8 ;  /* 0x00000008ff2c7e24 */ /* 0x000fe4000f8e00ff */
[----:B------:R-:W-:Y:S01]  /*7e60*/  FFMA2 R66, R66.F32x2.HI_LO, UR10.F32, -R46.F32x2.HI_LO ;  /* 0x0000000a42427c49 */ /* 0x000fe2000900082e */
[----:B------:R-:W-:Y:S02]  /*7e70*/  SEL R17, R17, 0xff800000, P0 ;  /* 0xff80000011117807 */ /* 0x000fe40000000000 */
[----:B------:R-:W-:Y:S01]  /*7e80*/  SEL R12, R12, 0xff800000, P0 ;  /* 0xff8000000c0c7807 */ /* 0x000fe20000000000 */
[----:B------:R-:W-:Y:S01]  /*7e90*/  MUFU.EX2 R86, R86 ;  /* 0x0000005600567308 */ /* 0x000fe20000000800 */
[----:B------:R-:W-:Y:S02]  /*7ea0*/  SEL R13, R13, 0xff800000, P0 ;  /* 0xff8000000d0d7807 */ /* 0x000fe40000000000 */
[----:B------:R-:W-:Y:S02]  /*7eb0*/  SEL R26, R26, 0xff800000, P0 ;  /* 0xff8000001a1a7807 */ /* 0x000fe40000000000 */
[----:B------:R-:W-:-:S02]  /*7ec0*/  SEL R27, R27, 0xff800000, P0 ;  /* 0xff8000001b1b7807 */ /* 0x000fc40000000000 */
[----:B------:R-:W-:Y:S01]  /*7ed0*/  SEL R18, R18, 0xff800000, P0 ;  /* 0xff80000012127807 */ /* 0x000fe20000000000 */
[----:B------:R-:W-:Y:S01]  /*7ee0*/  MUFU.EX2 R87, R87 ;  /* 0x0000005700577308 */ /* 0x000fe20000000800 */
[----:B------:R-:W-:Y:S02]  /*7ef0*/  SEL R19, R19, 0xff800000, P0 ;  /* 0xff80000013137807 */ /* 0x000fe40000000000 */
[----:B------:R-:W-:Y:S02]  /*7f00*/  SEL R14, R14, 0xff800000, P0 ;  /* 0xff8000000e0e7807 */ /* 0x000fe40000000000 */
[----:B------:R-:W-:Y:S02]  /*7f10*/  SEL R15, R15, 0xff800000, P0 ;  /* 0xff8000000f0f7807 */ /* 0x000fe40000000000 */
[----:B------:R-:W-:Y:S01]  /*7f20*/  SEL R30, R30, 0xff800000, P0 ;  /* 0xff8000001e1e7807 */ /* 0x000fe20000000000 */
[----:B------:R-:W-:Y:S01]  /*7f30*/  MUFU.EX2 R40, R40 ;  /* 0x0000002800287308 */ /* 0x000fe20000000800 */
[----:B------:R-:W4:Y:S01]  /*7f40*/  LDS.128 R44, [R44+UR4+0x32500] ;  /* 0x032500042c2c7984 */ /* 0x000f220008000c00 */
[----:B------:R-:W-:-:S02]  /*7f50*/  SEL R31, R31, 0xff800000, P0 ;  /* 0xff8000001f1f7807 */ /* 0x000fc40000000000 */
[----:B------:R-:W-:Y:S01]  /*7f60*/  SEL R20, R20, 0xff800000, P0 ;  /* 0xff80000014147807 */ /* 0x000fe20000000000 */
[----:B------:R-:W5:Y:S01]  /*7f70*/  LDS.128 R56, [R56+UR4+0x32510] ;  /* 0x0325100438387984 */ /* 0x000f620008000c00 */
[----:B------:R-:W-:Y:S02]  /*7f80*/  SEL R21, R21, 0xff800000, P0 ;  /* 0xff80000015157807 */ /* 0x000fe40000000000 */
[----:B------:R-:W-:Y:S01]  /*7f90*/  SEL R22, R22, 0xff800000, P0 ;  /* 0xff80000016167807 */ /* 0x000fe20000000000 */
[----:B------:R-:W-:Y:S01]  /*7fa0*/  MUFU.EX2 R41, R41 ;  /* 0x0000002900297308 */ /* 0x000fe20000000800 */
[----:B------:R-:W-:Y:S02]  /*7fb0*/  SEL R23, R23, 0xff800000, P0 ;  /* 0xff80000017177807 */ /* 0x000fe40000000000 */
[----:B------:R-:W-:Y:S01]  /*7fc0*/  SEL R32, R32, 0xff800000, P0 ;  /* 0xff80000020207807 */ /* 0x000fe20000000000 */
[----:B-1----:R-:W-:Y:S02]  /*7fd0*/  FFMA2 R100, R60.F32x2.HI_LO, UR10.F32, -R52.F32x2.HI_LO ;  /* 0x0000000a3c647c49 */ /* 0x002fe40009000834 */
[----:B------:R-:W-:-:S02]  /*7fe0*/  IMAD.U32 R60, RZ, RZ, UR8 ;  /* 0x00000008ff3c7e24 */ /* 0x000fc4000f8e00ff */
[----:B------:R-:W-:Y:S01]  /*7ff0*/  FFMA2 R102, R62.F32x2.HI_LO, UR10.F32, -R54.F32x2.HI_LO ;  /* 0x0000000a3e667c49 */ /* 0x000fe20009000836 */
[----:B------:R-:W-:Y:S01]  /*8000*/  SEL R33, R33, 0xff800000, P0 ;  /* 0xff80000021217807 */ /* 0x000fe20000000000 */
[----:B------:R-:W-:Y:S01]  /*8010*/  MUFU.EX2 R42, R42 ;  /* 0x0000002a002a7308 */ /* 0x000fe20000000800 */
[----:B------:R-:W-:Y:S01]  /*8020*/  SEL R34, R34, 0xff800000, P0 ;  /* 0xff80000022227807 */ /* 0x000fe20000000000 */
[----:B------:R-:W1:Y:S01]  /*8030*/  LDS.128 R60, [R60+UR4+0x32530] ;  /* 0x032530043c3c7984 */ /* 0x000e620008000c00 */
[----:B------:R-:W-:Y:S02]  /*8040*/  SEL R35, R35, 0xff800000, P0 ;  /* 0xff80000023237807 */ /* 0x000fe40000000000 */
[----:B------:R-:W-:Y:S02]  /*8050*/  SEL R28, R28, 0xff800000, P0 ;  /* 0xff8000001c1c7807 */ /* 0x000fe40000000000 */
[----:B------:R-:W-:Y:S01]  /*8060*/  SEL R29, R29, 0xff800000, P0 ;  /* 0xff8000001d1d7807 */ /* 0x000fe20000000000 */
[----:B------:R-:W-:Y:S08]  /*8070*/  MUFU.EX2 R43, R43 ;  /* 0x0000002b002b7308 */ /* 0x000ff00000000800 */
[----:B------:R-:W-:Y:S01]  /*8080*/  MUFU.EX2 R36, R36 ;  /* 0x0000002400247308 */ /* 0x000fe20000000800 */
[----:B----4-:R-:W-:-:S02]  /*8090*/  FFMA2 R44, R4.F32x2.HI_LO, UR10.F32, -R44.F32x2.HI_LO ;  /* 0x0000000a042c7c49 */ /* 0x010fc4000900082c */
[----:B------:R-:W-:Y:S02]  /*80a0*/  IMAD.U32 R4, RZ, RZ, UR8 ;  /* 0x00000008ff047e24 */ /* 0x000fe4000f8e00ff */
[----:B------:R-:W-:-:S03]  /*80b0*/  FFMA2 R46, R6.F32x2.HI_LO, UR10.F32, -R46.F32x2.HI_LO ;  /* 0x0000000a062e7c49 */ /* 0x000fc6000900082e */
[----:B------:R-:W4:Y:S01]  /*80c0*/  MUFU.EX2 R37, R37 ;  /* 0x0000002500257308 */ /* 0x000f220000000800 */
[----:B-----5:R-:W-:Y:S02]  /*80d0*/  FFMA2 R52, R8.F32x2.HI_LO, UR10.F32, -R56.F32x2.HI_LO ;  /* 0x0000000a08347c49 */ /* 0x020fe40009000838 */
[----:B------:R-:W-:Y:S02]  /*80e0*/  IMAD.U32 R8, RZ, RZ, UR8 ;  /* 0x00000008ff087e24 */ /* 0x000fe4000f8e00ff */
[----:B------:R-:W-:Y:S01]  /*80f0*/  FFMA2 R54, R10.F32x2.HI_LO, UR10.F32, -R58.F32x2.HI_LO ;  /* 0x0000000a0a367c49 */ /* 0x000fe2000900083a */
[----:B------:R-:W5:Y:S04]  /*8100*/  LDS.128 R4, [R4+UR4+0x32550] ;  /* 0x0325500404047984 */ /* 0x000f680008000c00 */
[----:B------:R-:W2:Y:S01]  /*8110*/  LDS.128 R8, [R8+UR4+0x32520] ;  /* 0x0325200408087984 */ /* 0x000ea20008000c00 */
[----:B------:R-:W-:Y:S01]  /*8120*/  MUFU.EX2 R38, R38 ;  /* 0x0000002600267308 */ /* 0x000fe20000000800 */
[----:B-1----:R-:W-:-:S02]  /*8130*/  FFMA2 R60, R16.F32x2.HI_LO, UR10.F32, -R60.F32x2.HI_LO ;  /* 0x0000000a103c7c49 */ /* 0x002fc4000900083c */
[----:B------:R-:W-:Y:S02]  /*8140*/  IMAD.U32 R16, RZ, RZ, UR8 ;  /* 0x00000008ff107e24 */ /* 0x000fe4000f8e00ff */
[----:B------:R-:W-:-:S03]  /*8150*/  FFMA2 R62, R18.F32x2.HI_LO, UR10.F32, -R62.F32x2.HI_LO ;  /* 0x0000000a123e7c49 */ /* 0x000fc6000900083e */
[----:B------:R-:W1:Y:S01]  /*8160*/  MUFU.EX2 R39, R39 ;  /* 0x0000002700277308 */ /* 0x000e620000000800 */
[----:B------:R-:W1:Y:S07]  /*8170*/  LDS.128 R16, [R16+UR4+0x32540] ;  /* 0x0325400410107984 */ /* 0x000e6e0008000c00 */
[----:B------:R-:W-:Y:S08]  /*8180*/  MUFU.EX2 R48, R48 ;  /* 0x0000003000307308 */ /* 0x000ff00000000800 */
[----:B------:R-:W1:Y:S08]  /*8190*/  MUFU.EX2 R49, R49 ;  /* 0x0000003100317308 */ /* 0x000e700000000800 */
[----:B------:R-:W-:Y:S01]  /*81a0*/  MUFU.EX2 R50, R50 ;  /* 0x0000003200327308 */ /* 0x000fe20000000800 */
[----:B-----5:R-:W-:-:S02]  /*81b0*/  FFMA2 R4, R24.F32x2.HI_LO, UR10.F32, -R4.F32x2.HI_LO ;  /* 0x0000000a18047c49 */ /* 0x020fc40009000804 */
[----:B------:R-:W-:Y:S02]  /*81c0*/  FFMA2 R26, R26.F32x2.HI_LO, UR10.F32, -R6.F32x2.HI_LO ;  /* 0x0000000a1a1a7c49 */ /* 0x000fe40009000806 */
[----:B--2---:R-:W-:Y:S02]  /*81d0*/  FFMA2 R64, R12.F32x2.HI_LO, UR10.F32, -R8.F32x2.HI_LO ;  /* 0x0000000a0c407c49 */ /* 0x004fe40009000808 */
[----:B------:R-:W-:Y:S02]  /*81e0*/  IMAD.U32 R8, RZ, RZ, UR8 ;  /* 0x00000008ff087e24 */ /* 0x000fe4000f8e00ff */
[----:B------:R-:W-:Y:S01]  /*81f0*/  FFMA2 R14, R14.F32x2.HI_LO, UR10.F32, -R10.F32x2.HI_LO ;  /* 0x0000000a0e0e7c49 */ /* 0x000fe2000900080a */
[----:B------:R2:W-:Y:S01]  /*8200*/  MUFU.EX2 R104, R4 ;  /* 0x0000000400687308 */ /* 0x0005e20000000800 */
[----:B------:R-:W-:Y:S02]  /*8210*/  IMAD.U32 R12, R120, 0x10000, RZ ;  /* 0x00010000780c7824 */ /* 0x000fe400078e00ff */
[----:B------:R-:W5:Y:S03]  /*8220*/  LDS.128 R8, [R8+UR4+0x32570] ;  /* 0x0325700408087984 */ /* 0x000f660008000c00 */
[----:B------:R-:W-:-:S02]  /*8230*/  LOP3.LUT R13, R12, 0x600000, RZ, 0xc0, !PT ;  /* 0x006000000c0d7812 */ /* 0x000fc400078ec0ff */
[----:B------:R4:W-:Y:S01]  /*8240*/  MUFU.EX2 R105, R5 ;  /* 0x0000000500697308 */ /* 0x0009e20000000800 */
[----:B------:R-:W-:Y:S02]  /*8250*/  F2FP.BF16.F32.PACK_AB R12, R93, R92 ;  /* 0x0000005c5d0c723e */ /* 0x000fe400000010ff */
[----:B------:R-:W-:Y:S02]  /*8260*/  IMAD R124, R124, 0x20, R13 ;  /* 0x000000207c7c7824 */ /* 0x000fe400078e020d */
[----:B-1----:R-:W-:Y:S01]  /*8270*/  FFMA2 R16, R20.F32x2.HI_LO, UR10.F32, -R16.F32x2.HI_LO ;  /* 0x0000000a14107c49 */ /* 0x002fe20009000810 */
[----:B---3--:R-:W-:Y:S01]  /*8280*/  F2FP.BF16.F32.PACK_AB R13, R95, R94 ;  /* 0x0000005e5f0d723e */ /* 0x008fe200000010ff */
[----:B------:R-:W-:Y:S02]  /*8290*/  FFMA2 R18, R22.F32x2.HI_LO, UR10.F32, -R18.F32x2.HI_LO ;  /* 0x0000000a16127c49 */ /* 0x000fe40009000812 */
[----:B------:R-:W-:Y:S01]  /*82a0*/  IMAD R123, R123, -0x10, R124 ;  /* 0xfffffff07b7b7824 */ /* 0x000fe200078e027c */
[----:B------:R-:W1:Y:S01]  /*82b0*/  MUFU.EX2 R51, R51 ;  /* 0x0000003300337308 */ /* 0x000e620000000800 */
[----:B--2---:R-:W-:Y:S01]  /*82c0*/  IMAD.U32 R4, RZ, RZ, UR8 ;  /* 0x00000008ff047e24 */ /* 0x004fe2000f8e00ff */
[----:B----4-:R-:W-:-:S02]  /*82d0*/  F2FP.BF16.F32.PACK_AB R22, R37, R36 ;  /* 0x000000242516723e */ /* 0x010fc400000010ff */
[C---:B------:R-:W-:Y:S02]  /*82e0*/  R2UR UR6, R123.reuse ;  /* 0x000000007b0672ca */ /* 0x040fe400000e0000 */
[----:B------:R-:W-:Y:S02]  /*82f0*/  R2UR UR7, R123 ;  /* 0x000000007b0772ca */ /* 0x000fe400000e0000 */
[----:B------:R-:W-:Y:S01]  /*8300*/  MUFU.EX2 R96, R96 ;  /* 0x0000006000607308 */ /* 0x000fe20000000800 */
[----:B------:R-:W2:Y:S01]  /*8310*/  LDS.128 R4, [R4+UR4+0x32560] ;  /* 0x0325600404047984 */ /* 0x000ea20008000c00 */
[----:B------:R-:W-:Y:S02]  /*8320*/  F2FP.BF16.F32.PACK_AB R23, R39, R38 ;  /* 0x000000262717723e */ /* 0x000fe400000010ff */
[----:B------:R-:W-:-:S04]  /*8330*/  F2FP.BF16.F32.PACK_AB R20, R49, R48 ;  /* 0x000000303114723e */ /* 0x000fc800000010ff */
[----:B------:R-:W-:Y:S01]  /*8340*/  MUFU.EX2 R97, R97 ;  /* 0x0000006100617308 */ /* 0x000fe20000000800 */
[----:B-1----:R-:W-:-:S07]  /*8350*/  F2FP.BF16.F32.PACK_AB R21, R51, R50 ;  /* 0x000000323315723e */ /* 0x002fce00000010ff */
[----:B------:R-:W-:Y:S01]  /*8360*/  MUFU.EX2 R98, R66 ;  /* 0x0000004200627308 */ /* 0x000fe20000000800 */
[----:B-----5:R-:W-:Y:S02]  /*8370*/  FFMA2 R8, R32.F32x2.HI_LO, UR10.F32, -R8.F32x2.HI_LO ;  /* 0x0000000a20087c49 */ /* 0x020fe40009000808 */
[----:B------:R-:W-:-:S05]  /*8380*/  FFMA2 R10, R34.F32x2.HI_LO, UR10.F32, -R10.F32x2.HI_LO ;  /* 0x0000000a220a7c49 */ /* 0x000fca000900080a */
[----:B------:R-:W-:Y:S08]  /*8390*/  MUFU.EX2 R99, R67 ;  /* 0x0000004300637308 */ /* 0x000ff00000000800 */
[----:B------:R-:W-:Y:S08]  /*83a0*/  MUFU.EX2 R100, R100 ;  /* 0x0000006400647308 */ /* 0x000ff00000000800 */
[----:B------:R-:W1:Y:S01]  /*83b0*/  MUFU.EX2 R101, R101 ;  /* 0x0000006500657308 */ /* 0x000e620000000800 */
[----:B--2---:R-:W-:-:S02]  /*83c0*/  FFMA2 R118, R30.F32x2.HI_LO, UR10.F32, -R6.F32x2.HI_LO ;  /* 0x0000000a1e767c49 */ /* 0x004fc40009000806 */
[----:B------:R-:W-:-:S05]  /*83d0*/  FFMA2 R4, R28.F32x2.HI_LO, UR10.F32, -R4.F32x2.HI_LO ;  /* 0x0000000a1c047c49 */ /* 0x000fca0009000804 */
[----:B------:R-:W-:Y:S08]  /*83e0*/  MUFU.EX2 R102, R102 ;  /* 0x0000006600667308 */ /* 0x000ff00000000800 */
[----:B------:R-:W2:Y:S01]  /*83f0*/  MUFU.EX2 R103, R103 ;  /* 0x0000006700677308 */ /* 0x000ea20000000800 */
[----:B-1----:R-:W-:-:S07]  /*8400*/  F2FP.BF16.F32.PACK_AB R24, R101, R100 ;  /* 0x000000646518723e */ /* 0x002fce00000010ff */
[----:B------:R-:W-:Y:S08]  /*8410*/  MUFU.EX2 R52, R52 ;  /* 0x0000003400347308 */ /* 0x000ff00000000800 */
[----:B------:R-:W1:Y:S01]  /*8420*/  MUFU.EX2 R53, R53 ;  /* 0x0000003500357308 */ /* 0x000e620000000800 */
[----:B--2---:R-:W-:-:S07]  /*8430*/  F2FP.BF16.F32.PACK_AB R25, R103, R102 ;  /* 0x000000666719723e */ /* 0x004fce00000010ff */
[----:B------:R-:W-:Y:S08]  /*8440*/  MUFU.EX2 R54, R54 ;  /* 0x0000003600367308 */ /* 0x000ff00000000800 */
[----:B------:R-:W2:Y:S01]  /*8450*/  MUFU.EX2 R55, R55 ;  /* 0x0000003700377308 */ /* 0x000ea20000000800 */
[----:B-1----:R-:W-:-:S07]  /*8460*/  F2FP.BF16.F32.PACK_AB R6, R53, R52 ;  /* 0x000000343506723e */ /* 0x002fce00000010ff */
[----:B------:R-:W-:Y:S08]  /*8470*/  MUFU.EX2 R56, R44 ;  /* 0x0000002c00387308 */ /* 0x000ff00000000800 */
[----:B------:R-:W-:Y:S01]  /*8480*/  MUFU.EX2 R57, R45 ;  /* 0x0000002d00397308 */ /* 0x000fe20000000800 */
[----:B--2---:R-:W-:-:S07]  /*8490*/  F2FP.BF16.F32.PACK_AB R7, R55, R54 ;  /* 0x000000363707723e */ /* 0x004fce00000010ff */
[----:B------:R-:W-:Y:S08]  /*84a0*/  MUFU.EX2 R58, R46 ;  /* 0x0000002e003a7308 */ /* 0x000ff00000000800 */
[----:B------:R-:W-:Y:S08]  /*84b0*/  MUFU.EX2 R59, R47 ;  /* 0x0000002f003b7308 */ /* 0x000ff00000000800 */
[----:B------:R-:W-:Y:S08]  /*84c0*/  MUFU.EX2 R60, R60 ;  /* 0x0000003c003c7308 */ /* 0x000ff00000000800 */
[----:B------:R-:W-:Y:S08]  /*84d0*/  MUFU.EX2 R61, R61 ;  /* 0x0000003d003d7308 */ /* 0x000ff00000000800 */
[----:B------:R-:W-:Y:S08]  /*84e0*/  MUFU.EX2 R62, R62 ;  /* 0x0000003e003e7308 */ /* 0x000ff00000000800 */
[----:B------:R-:W-:Y:S08]  /*84f0*/  MUFU.EX2 R63, R63 ;  /* 0x0000003f003f7308 */ /* 0x000ff00000000800 */
[----:B------:R-:W-:Y:S08]  /*8500*/  MUFU.EX2 R64, R64 ;  /* 0x0000004000407308 */ /* 0x000ff00000000800 */
[----:B------:R-:W1:Y:S08]  /*8510*/  MUFU.EX2 R65, R65 ;  /* 0x0000004100417308 */ /* 0x000e700000000800 */
[----:B------:R2:W-:Y:S08]  /*8520*/  MUFU.EX2 R66, R14 ;  /* 0x0000000e00427308 */ /* 0x0005f00000000800 */
[----:B------:R3:W4:Y:S08]  /*8530*/  MUFU.EX2 R67, R15 ;  /* 0x0000000f00437308 */ /* 0x0007300000000800 */
[----:B------:R5:W-:Y:S01]  /*8540*/  MUFU.EX2 R106, R26 ;  /* 0x0000001a006a7308 */ /* 0x000be20000000800 */
[----:B--2---:R-:W-:-:S07]  /*8550*/  F2FP.BF16.F32.PACK_AB R14, R89, R88 ;  /* 0x00000058590e723e */ /* 0x004fce00000010ff */
[----:B------:R2:W1:Y:S01]  /*8560*/  MUFU.EX2 R107, R27 ;  /* 0x0000001b006b7308 */ /* 0x0004620000000800 */
[----:B---3--:R-:W-:-:S07]  /*8570*/  F2FP.BF16.F32.PACK_AB R15, R91, R90 ;  /* 0x0000005a5b0f723e */ /* 0x008fce00000010ff */
[----:B------:R3:W-:Y:S01]  /*8580*/  MUFU.EX2 R108, R16 ;  /* 0x00000010006c7308 */ /* 0x0007e20000000800 */
[----:B-----5:R-:W-:-:S07]  /*8590*/  F2FP.BF16.F32.PACK_AB R26, R97, R96 ;  /* 0x00000060611a723e */ /* 0x020fce00000010ff */
[----:B------:R5:W1:Y:S01]  /*85a0*/  MUFU.EX2 R109, R17 ;  /* 0x00000011006d7308 */ /* 0x000a620000000800 */
[----:B--2---:R-:W-:-:S07]  /*85b0*/  F2FP.BF16.F32.PACK_AB R27, R99, R98 ;  /* 0x00000062631b723e */ /* 0x004fce00000010ff */
[----:B------:R2:W-:Y:S01]  /*85c0*/  MUFU.EX2 R110, R18 ;  /* 0x00000012006e7308 */ /* 0x0005e20000000800 */
[----:B---3--:R-:W-:-:S07]  /*85d0*/  F2FP.BF16.F32.PACK_AB R16, R41, R40 ;  /* 0x000000282910723e */ /* 0x008fce00000010ff */
[----:B------:R3:W1:Y:S01]  /*85e0*/  MUFU.EX2 R111, R19 ;  /* 0x00000013006f7308 */ /* 0x0006620000000800 */
[----:B-----5:R-:W-:-:S07]  /*85f0*/  F2FP.BF16.F32.PACK_AB R17, R43, R42 ;  /* 0x0000002a2b11723e */ /* 0x020fce00000010ff */
[----:B------:R1:W-:Y:S01]  /*8600*/  MUFU.EX2 R112, R8 ;  /* 0x0000000800707308 */ /* 0x0003e20000000800 */
[----:B--2---:R-:W-:-:S07]  /*8610*/  F2FP.BF16.F32.PACK_AB R18, R85, R84 ;  /* 0x000000545512723e */ /* 0x004fce00000010ff */
[----:B------:R4:W2:Y:S01]  /*8620*/  MUFU.EX2 R113, R9 ;  /* 0x0000000900717308 */ /* 0x0008a20000000800 */
[----:B---3--:R-:W-:-:S04]  /*8630*/  F2FP.BF16.F32.PACK_AB R19, R87, R86 ;  /* 0x000000565713723e */ /* 0x008fc800000010ff */
[----:B------:R3:W-:Y:S01]  /*8640*/  STTM.x16 tmem[UR6+0x140], R12 ;  /* 0x0001400c000079ed */ /* 0x0007e20008240006 */
[----:B------:R-:W-:Y:S02]  /*8650*/  USHF.L.U32 UR6, UR13, 0x1f, URZ ;  /* 0x0000001f0d067899 */ /* 0x000fe400080006ff */
[----:B------:R5:W-:Y:S01]  /*8660*/  MUFU.EX2 R114, R10 ;  /* 0x0000000a00727308 */ /* 0x000be20000000800 */
[----:B-1----:R-:W-:-:S07]  /*8670*/  F2FP.BF16.F32.PACK_AB R8, R65, R64 ;  /* 0x000000404108723e */ /* 0x002fce00000010ff */
[----:B------:R1:W1:Y:S01]  /*8680*/  MUFU.EX2 R115, R11 ;  /* 0x0000000b00737308 */ /* 0x0002620000000800 */
[----:B----4-:R-:W-:-:S07]  /*8690*/  F2FP.BF16.F32.PACK_AB R9, R67, R66 ;  /* 0x000000424309723e */ /* 0x010fce00000010ff */
[----:B------:R4:W-:Y:S01]  /*86a0*/  MUFU.EX2 R116, R4 ;  /* 0x0000000400747308 */ /* 0x0009e20000000800 */
[----:B-----5:R-:W-:-:S07]  /*86b0*/  F2FP.BF16.F32.PACK_AB R10, R61, R60 ;  /* 0x0000003c3d0a723e */ /* 0x020fce00000010ff */
[----:B------:R5:W2:Y:S01]  /*86c0*/  MUFU.EX2 R117, R5 ;  /* 0x0000000500757308 */ /* 0x000aa20000000800 */
[----:B-1----:R-:W-:-:S07]  /*86d0*/  F2FP.BF16.F32.PACK_AB R11, R63, R62 ;  /* 0x0000003e3f0b723e */ /* 0x002fce00000010ff */
[----:B------:R-:W-:Y:S01]  /*86e0*/  MUFU.EX2 R118, R118 ;  /* 0x0000007600767308 */ /* 0x000fe20000000800 */
[----:B----4-:R-:W-:-:S07]  /*86f0*/  F2FP.BF16.F32.PACK_AB R4, R57, R56 ;  /* 0x000000383904723e */ /* 0x010fce00000010ff */
[----:B------:R-:W1:Y:S01]  /*8700*/  MUFU.EX2 R119, R119 ;  /* 0x0000007700777308 */ /* 0x000e620000000800 */
[----:B-----5:R-:W-:Y:S02]  /*8710*/  F2FP.BF16.F32.PACK_AB R5, R59, R58 ;  /* 0x0000003a3b05723e */ /* 0x020fe400000010ff */
[----:B---3--:R-:W-:Y:S01]  /*8720*/  F2FP.BF16.F32.PACK_AB R14, R105, R104 ;  /* 0x00000068690e723e */ /* 0x008fe200000010ff */
[----:B------:R-:W-:Y:S01]  /*8730*/  @!P1 IMAD.MOV.U32 R21, RZ, RZ, 0x1 ;  /* 0x00000001ff159424 */ /* 0x000fe200078e00ff */
[----:B------:R-:W-:Y:S01]  /*8740*/  F2FP.BF16.F32.PACK_AB R15, R107, R106 ;  /* 0x0000006a6b0f723e */ /* 0x000fe200000010ff */
[----:B------:R-:W-:Y:S01]  /*8750*/  IMAD.U32 R20, RZ, RZ, UR6 ;  /* 0x00000006ff147e24 */ /* 0x000fe2000f8e00ff */
[----:B------:R-:W-:Y:S02]  /*8760*/  F2FP.BF16.F32.PACK_AB R12, R109, R108 ;  /* 0x0000006c6d0c723e */ /* 0x000fe400000010ff */
[----:B------:R-:W-:Y:S02]  /*8770*/  F2FP.BF16.F32.PACK_AB R13, R111, R110 ;  /* 0x0000006e6f0d723e */ /* 0x000fe400000010ff */
[----:B--2---:R-:W-:-:S02]  /*8780*/  F2FP.BF16.F32.PACK_AB R18, R113, R112 ;  /* 0x000000707112723e */ /* 0x004fc400000010ff */
[----:B------:R-:W-:Y:S02]  /*8790*/  F2FP.BF16.F32.PACK_AB R19, R115, R114 ;  /* 0x000000727313723e */ /* 0x000fe400000010ff */
[----:B------:R-:W-:Y:S02]  /*87a0*/  F2FP.BF16.F32.PACK_AB R16, R117, R116 ;  /* 0x000000747510723e */ /* 0x000fe400000010ff */
[----:B-1----:R-:W-:-:S04]  /*87b0*/  F2FP.BF16.F32.PACK_AB R17, R119, R118 ;  /* 0x000000767711723e */ /* 0x002fc800000010ff */
[----:B------:R1:W-:Y:S01]  /*87c0*/  STTM.x16 tmem[UR7+0x160], R4 ;  /* 0x00016004000079ed */ /* 0x0003e20008240007 */
[----:B------:R-:W2:Y:S01]  /*87d0*/  FENCE.VIEW.ASYNC.T ;  /* 0x00000000000073c6 */ /* 0x000ea20000000200 */
[----:B------:R3:W-:Y:S06]  /*87e0*/  MEMBAR.ALL.CTA ;  /* 0x0000000000007992 */ /* 0x0007ec0000008000 */
[----:B---3--:R-:W2:Y:S02]  /*87f0*/  FENCE.VIEW.ASYNC.S ;  /* 0x00000000000073c6 */ /* 0x008ea40000000000 */
[----:B--2---:R-:W-:Y:S06]  /*8800*/  BAR.SYNC.DEFER_BLOCKING 0x3, 0x100 ;  /* 0x00c4000000007b1d */ /* 0x004fec0000010000 */
[----:B------:R2:W-:Y:S01]  /*8810*/  @!P1 SYNCS.ARRIVE.TRANS64.ART0 RZ, [UR4+0x28], R21 ;  /* 0x00002815ffff99a7 */ /* 0x0005e20008500004 */
[----:B------:R-:W3:Y:S01]  /*8820*/  SYNCS.PHASECHK.TRANS64.TRYWAIT P0, [UR4+0x30], R20 ;  /* 0x00003014ff0075a7 */ /* 0x000ee20008001104 */
[----:B--2---:R-:W-:Y:S01]  /*8830*/  IMAD.U32 R21, RZ, RZ, UR5 ;  /* 0x00000005ff157e24 */ /* 0x004fe2000f8e00ff */
[----:B-1-3--:R-:W-:Y:S06]  /*8840*/  @!P0 BRA `(.L_x_109) ;  /* 0x0000004400408947 */ /* 0x00afec0003800000 */
.L_x_215:
[----:B------:R-:W2:Y:S02]  /*8850*/  SYNCS.PHASECHK.TRANS64.TRYWAIT P0, [UR4+0x50], R21 ;  /* 0x00005015ff0075a7 */ /* 0x000ea40008001104 */
[----:B--2---:R-:W-:Y:S05]  /*8860*/  @!P0 BRA `(.L_x_110) ;  /* 0x0000004400588947 */ /* 0x004fea0003800000 */
.L_x_217:
[----:B------:R-:W-:Y:S01]  /*8870*/  R2UR UR6, R124 ;  /* 0x000000007c0672ca */ /* 0x000fe200000e0000 */
[----:B------:R-:W-:-:S12]  /*8880*/  UIADD3 UR5, UPT, UPT, UR4, UR8, URZ ;  /* 0x0000000804057290 */ /* 0x000fd8000fffe0ff */
[----:B-1----:R-:W1:Y:S01]  /*8890*/  LDTM.x32 R4, tmem[UR6+0x180] ;  /* 0x00018006000479ee */ /* 0x002e6200082c0000 */
[----:B------:R-:W-:Y:S01]  /*88a0*/  NOP ;  /* 0x0000000000007918 */ /* 0x000fe20000000000 */
[----:B-1----:R-:W-:Y:S01]  /*88b0*/  BAR.SYNC.DEFER_BLOCKING 0x3, 0x100 ;  /* 0x00c4000000007b1d */ /* 0x002fe20000010000 */
[----:B------:R-:W-:-:S06]  /*88c0*/  USHF.L.U32 UR6, UR15, 0x1f, URZ ;  /* 0x0000001f0f067899 */ /* 0x000fcc00080006ff */
[----:B------:R-:W-:Y:S01]  /*88d0*/  MOV R125, UR6 ;  /* 0x00000006007d7c02 */ /* 0x000fe20008000f00 */
[----:B------:R-:W1:Y:S02]  /*88e0*/  LDS.128 R44, [UR5+0x32610] ;  /* 0x03261005ff2c7984 */ /* 0x000e640008000c00 */
[----:B-1----:R-:W-:Y:S02]  /*88f0*/  FADD2 R8, R8.F32x2.HI_LO, -R44.F32x2.HI_LO ;  /* 0x8000002c0808724b */ /* 0x002fe40000000000 */
[----:B------:R-:W-:Y:S02]  /*8900*/  FADD2 R10, R10.F32x2.HI_LO, -R46.F32x2.HI_LO ;  /* 0x8000002e0a0a724b */ /* 0x000fe40000000000 */
[----:B------:R-:W1:Y:S01]  /*8910*/  LDS.128 R44, [UR5+0x32600] ;  /* 0x03260005ff2c7984 */ /* 0x000e620008000c00 */
[----:B------:R-:W-:Y:S02]  /*8920*/  FMUL2 R8, R88.F32x2.HI_LO, R8.F32x2.HI_LO ;  /* 0x000000085808724a */ /* 0x000fe40000000000 */
[----:B------:R-:W-:-:S02]  /*8930*/  FMUL2 R10, R90.F32x2.HI_LO, R10.F32x2.HI_LO ;  /* 0x0000000a5a0a724a */ /* 0x000fc40000000000 */
[----:B------:R-:W2:Y:S01]  /*8940*/  LDS.128 R88, [UR5+0x32630] ;  /* 0x03263005ff587984 */ /* 0x000ea20008000c00 */
[----:B-1----:R-:W-:Y:S02]  /*8950*/  FADD2 R4, R4.F32x2.HI_LO, -R44.F32x2.HI_LO ;  /* 0x8000002c0404724b */ /* 0x002fe40000000000 */
[----:B------:R-:W-:Y:S02]  /*8960*/  FADD2 R6, R6.F32x2.HI_LO, -R46.F32x2.HI_LO ;  /* 0x8000002e0606724b */ /* 0x000fe40000000000 */
[----:B------:R-:W1:Y:S01]  /*8970*/  LDS.128 R44, [UR5+0x32620] ;  /* 0x03262005ff2c7984 */ /* 0x000e620008000c00 */
[----:B--2---:R-:W-:Y:S02]  /*8980*/  FADD2 R16, R16.F32x2.HI_LO, -R88.F32x2.HI_LO ;  /* 0x800000581010724b */ /* 0x004fe40000000000 */
[----:B------:R-:W-:Y:S02]  /*8990*/  FADD2 R18, R18.F32x2.HI_LO, -R90.F32x2.HI_LO ;  /* 0x8000005a1212724b */ /* 0x000fe40000000000 */
[----:B------:R-:W-:Y:S01]  /*89a0*/  FMUL2 R4, R92.F32x2.HI_LO, R4.F32x2.HI_LO ;  /* 0x000000045c04724a */ /* 0x000fe20000000000 */
[----:B------:R-:W2:Y:S01]  /*89b0*/  LDS.128 R88, [UR5+0x32640] ;  /* 0x03264005ff587984 */ /* 0x000ea20008000c00 */
[----:B------:R-:W-:-:S02]  /*89c0*/  FMUL2 R6, R94.F32x2.HI_LO, R6.F32x2.HI_LO ;  /* 0x000000065e06724a */ /* 0x000fc40000000000 */
[----:B------:R-:W-:Y:S01]  /*89d0*/  FMUL2 R16, R84.F32x2.HI_LO, R16.F32x2.HI_LO ;  /* 0x000000105410724a */ /* 0x000fe20000000000 */
[----:B------:R-:W3:Y:S01]  /*89e0*/  LDS.128 R92, [UR5+0x32650] ;  /* 0x03265005ff5c7984 */ /* 0x000ee20008000c00 */
[----:B------:R-:W-:-:S03]  /*89f0*/  FMUL2 R18, R86.F32x2.HI_LO, R18.F32x2.HI_LO ;  /* 0x000000125612724a */ /* 0x000fc60000000000 */
[----:B------:R-:W4:Y:S01]  /*8a00*/  LDS.128 R84, [UR5+0x32670] ;  /* 0x03267005ff547984 */ /* 0x000f220008000c00 */
[----:B-1----:R-:W-:Y:S02]  /*8a10*/  FADD2 R44, R12.F32x2.HI_LO, -R44.F32x2.HI_LO ;  /* 0x8000002c0c2c724b */ /* 0x002fe40000000000 */
[----:B------:R-:W-:Y:S02]  /*8a20*/  FADD2 R46, R14.F32x2.HI_LO, -R46.F32x2.HI_LO ;  /* 0x8000002e0e2e724b */ /* 0x000fe40000000000 */
[----:B------:R-:W1:Y:S01]  /*8a30*/  LDS.128 R12, [UR5+0x32660] ;  /* 0x03266005ff0c7984 */ /* 0x000e620008000c00 */
[----:B------:R-:W5:Y:S01]  /*8a40*/  SYNCS.PHASECHK.TRANS64.TRYWAIT P0, [UR4+0x68], R125 ;  /* 0x0000687dff0075a7 */ /* 0x000f620008001104 */
[----:B--2---:R-:W-:Y:S02]  /*8a50*/  FADD2 R20, R20.F32x2.HI_LO, -R88.F32x2.HI_LO ;  /* 0x800000581414724b */ /* 0x004fe40000000000 */
[----:B------:R-:W-:Y:S02]  /*8a60*/  FADD2 R22, R22.F32x2.HI_LO, -R90.F32x2.HI_LO ;  /* 0x8000005a1616724b */ /* 0x000fe40000000000 */
[----:B---3--:R-:W-:-:S02]  /*8a70*/  FADD2 R24, R24.F32x2.HI_LO, -R92.F32x2.HI_LO ;  /* 0x8000005c1818724b */ /* 0x008fc40000000000 */
[----:B------:R-:W-:Y:S02]  /*8a80*/  FADD2 R26, R26.F32x2.HI_LO, -R94.F32x2.HI_LO ;  /* 0x8000005e1a1a724b */ /* 0x000fe40000000000 */
[----:B----4-:R-:W-:Y:S02]  /*8a90*/  FADD2 R32, R32.F32x2.HI_LO, -R84.F32x2.HI_LO ;  /* 0x800000542020724b */ /* 0x010fe40000000000 */
[----:B------:R-:W-:Y:S02]  /*8aa0*/  FADD2 R34, R34.F32x2.HI_LO, -R86.F32x2.HI_LO ;  /* 0x800000562222724b */ /* 0x000fe40000000000 */
[----:B------:R-:W-:Y:S02]  /*8ab0*/  FMUL2 R40, R40.F32x2.HI_LO, R44.F32x2.HI_LO ;  /* 0x0000002c2828724a */ /* 0x000fe40000000000 */
[----:B------:R-:W-:Y:S01]  /*8ac0*/  FMUL2 R46, R42.F32x2.HI_LO, R46.F32x2.HI_LO ;  /* 0x0000002e2a2e724a */ /* 0x000fe20000000000 */
[----:B------:R-:W-:Y:S01]  /*8ad0*/  F2FP.BF16.F32.PACK_AB R42, R17, R16 ;  /* 0x00000010112a723e */ /* 0x000fe200000010ff */
        /* <DEDUP_REMOVED lines=11> */
[----:B------:R-:W-:-:S02]  /*8b90*/  F2FP.BF16.F32.PACK_AB R37, R7, R6 ;  /* 0x000000060725723e */ /* 0x000fc400000010ff */
[----:B------:R-:W-:Y:S02]  /*8ba0*/  F2FP.BF16.F32.PACK_AB R43, R19, R18 ;  /* 0x00000012132b723e */ /* 0x000fe400000010ff */
[----:B------:R-:W-:Y:S02]  /*8bb0*/  F2FP.BF16.F32.PACK_AB R46, R25, R24 ;  /* 0x00000018192e723e */ /* 0x000fe400000010ff */
[----:B------:R-:W-:Y:S02]  /*8bc0*/  F2FP.BF16.F32.PACK_AB R47, R27, R26 ;  /* 0x0000001a1b2f723e */ /* 0x000fe400000010ff */
[----:B------:R-:W-:Y:S02]  /*8bd0*/  F2FP.BF16.F32.PACK_AB R44, R21, R20 ;  /* 0x00000014152c723e */ /* 0x000fe400000010ff */
[----:B------:R-:W-:Y:S01]  /*8be0*/  F2FP.BF16.F32.PACK_AB R45, R23, R22 ;  /* 0x00000016172d723e */ /* 0x000fe200000010ff */
[----:B-1----:R-:W-:Y:S01]  /*8bf0*/  FADD2 R28, R28.F32x2.HI_LO, -R12.F32x2.HI_LO ;  /* 0x8000000c1c1c724b */ /* 0x002fe20000000000 */
[----:B------:R-:W-:Y:S01]  /*8c00*/  F2FP.BF16.F32.PACK_AB R50, R33, R32 ;  /* 0x000000202132723e */ /* 0x000fe200000010ff */
[----:B------:R-:W-:Y:S01]  /*8c10*/  FADD2 R30, R30.F32x2.HI_LO, -R14.F32x2.HI_LO ;  /* 0x8000000e1e1e724b */ /* 0x000fe20000000000 */
[----:B------:R-:W-:Y:S01]  /*8c20*/  F2FP.BF16.F32.PACK_AB R51, R35, R34 ;  /* 0x000000222333723e */ /* 0x000fe200000010ff */
[----:B------:R-:W-:-:S02]  /*8c30*/  FMUL2 R28, R100.F32x2.HI_LO, R28.F32x2.HI_LO ;  /* 0x0000001c641c724a */ /* 0x000fc40000000000 */
[----:B------:R-:W-:-:S03]  /*8c40*/  FMUL2 R30, R102.F32x2.HI_LO, R30.F32x2.HI_LO ;  /* 0x0000001e661e724a */ /* 0x000fc60000000000 */
[----:B------:R-:W-:Y:S02]  /*8c50*/  F2FP.BF16.F32.PACK_AB R48, R29, R28 ;  /* 0x0000001c1d30723e */ /* 0x000fe400000010ff */
[----:B------:R-:W-:Y:S01]  /*8c60*/  F2FP.BF16.F32.PACK_AB R49, R31, R30 ;  /* 0x0000001e1f31723e */ /* 0x000fe200000010ff */
[----:B-----5:R-:W-:Y:S06]  /*8c70*/  @!P0 BRA `(.L_x_111) ;  /* 0x0000004000748947 */ /* 0x020fec0003800000 */
.L_x_219:
[----:B------:R-:W-:-:S13]  /*8c80*/  R2UR UR7, R123 ;  /* 0x000000007b0772ca */ /* 0x000fda00000e0000 */
[----:B------:R2:W-:Y:S01]  /*8c90*/  STTM.x16 tmem[UR7+0x180], R36 ;  /* 0x00018024000079ed */ /* 0x0005e20008240007 */
[----:B------:R-:W-:Y:S05]  /*8ca0*/  BRA.U !UP2, `(.L_x_112) ;  /* 0x000000010a947547 */ /* 0x000fea000b800000 */
[----:B------:R-:W-:Y:S02]  /*8cb0*/  IMAD.SHL.U32 R5, R120, 0x80, RZ ;  /* 0x0000008078057824 */ /* 0x000fe400078e00ff */
[----:B-1----:R-:W-:-:S03]  /*8cc0*/  IMAD.U32 R4, RZ, RZ, UR11 ;  /* 0x0000000bff047e24 */ /* 0x002fc6000f8e00ff */
[----:B------:R-:W-:-:S04]  /*8cd0*/  LOP3.LUT R5, R5, 0x3f80, RZ, 0xc0, !PT ;  /* 0x00003f8005057812 */ /* 0x000fc800078ec0ff */
[----:B------:R-:W-:-:S05]  /*8ce0*/  LEA R4, R4, R5, 0x6 ;  /* 0x0000000504047211 */ /* 0x000fca00078e30ff */
[----:B------:R-:W-:-:S04]  /*8cf0*/  VIADD R10, R4, UR4 ;  /* 0x00000004040a7c36 */ /* 0x000fc80008000000 */
[C---:B------:R-:W-:Y:S01]  /*8d00*/  VIADD R11, R10.reuse, 0x2a400 ;  /* 0x0002a4000a0b7836 */ /* 0x040fe20000000000 */
[C---:B------:R-:W-:Y:S01]  /*8d10*/  IADD3 R6, PT, PT, R10.reuse, 0x2a410, RZ ;  /* 0x0002a4100a067810 */ /* 0x040fe20007ffe0ff */
[C---:B------:R-:W-:Y:S02]  /*8d20*/  VIADD R8, R10.reuse, 0x2a420 ;  /* 0x0002a4200a087836 */ /* 0x040fe40000000000 */
[----:B------:R-:W-:Y:S01]  /*8d30*/  VIADD R10, R10, 0x2a430 ;  /* 0x0002a4300a0a7836 */ /* 0x000fe20000000000 */
[----:B------:R-:W-:Y:S02]  /*8d40*/  SHF.R.U32.HI R4, RZ, 0x3, R11 ;  /* 0x00000003ff047819 */ /* 0x000fe4000001160b */
[----:B------:R-:W-:Y:S02]  /*8d50*/  SHF.R.U32.HI R5, RZ, 0x3, R6 ;  /* 0x00000003ff057819 */ /* 0x000fe40000011606 */
[----:B------:R-:W-:Y:S02]  /*8d60*/  SHF.R.U32.HI R7, RZ, 0x3, R8 ;  /* 0x00000003ff077819 */ /* 0x000fe40000011608 */
[----:B------:R-:W-:-:S02]  /*8d70*/  SHF.R.U32.HI R9, RZ, 0x3, R10 ;  /* 0x00000003ff097819 */ /* 0x000fc4000001160a */
[----:B------:R-:W-:Y:S02]  /*8d80*/  LOP3.LUT R4, R11, 0x70, R4, 0x78, !PT ;  /* 0x000000700b047812 */ /* 0x000fe400078e7804 */
[----:B------:R-:W-:Y:S02]  /*8d90*/  LOP3.LUT R5, R6, 0x70, R5, 0x78, !PT ;  /* 0x0000007006057812 */ /* 0x000fe400078e7805 */
[----:B------:R-:W-:Y:S01]  /*8da0*/  LOP3.LUT R7, R8, 0x70, R7, 0x78, !PT ;  /* 0x0000007008077812 */ /* 0x000fe200078e7807 */
[----:B------:R1:W-:Y:S01]  /*8db0*/  STS.128 [R4], R36 ;  /* 0x0000002404007388 */ /* 0x0003e20000000c00 */
[----:B------:R-:W-:-:S03]  /*8dc0*/  LOP3.LUT R9, R10, 0x70, R9, 0x78, !PT ;  /* 0x000000700a097812 */ /* 0x000fc600078e7809 */
[----:B------:R3:W-:Y:S04]  /*8dd0*/  STS.128 [R5], R40 ;  /* 0x0000002805007388 */ /* 0x0007e80000000c00 */
[----:B------:R4:W-:Y:S04]  /*8de0*/  STS.128 [R7], R44 ;  /* 0x0000002c07007388 */ /* 0x0009e80000000c00 */
[----:B------:R5:W-:Y:S01]  /*8df0*/  STS.128 [R9], R48 ;  /* 0x0000003009007388 */ /* 0x000be20000000c00 */
[----:B-12---:R-:W-:Y:S01]  /*8e00*/  MOV R36, R68 ;  /* 0x0000004400247202 */ /* 0x006fe20000000f00 */
[----:B------:R-:W-:Y:S01]  /*8e10*/  IMAD.MOV.U32 R37, RZ, RZ, R69 ;  /* 0x000000ffff257224 */ /* 0x000fe200078e0045 */
[----:B------:R-:W-:Y:S01]  /*8e20*/  MOV R39, R71 ;  /* 0x0000004700277202 */ /* 0x000fe20000000f00 */
[----:B------:R-:W-:Y:S01]  /*8e30*/  IMAD.MOV.U32 R38, RZ, RZ, R70 ;  /* 0x000000ffff267224 */ /* 0x000fe200078e0046 */
[----:B---3--:R-:W-:Y:S01]  /*8e40*/  MOV R42, R74 ;  /* 0x0000004a002a7202 */ /* 0x008fe20000000f00 */
[----:B------:R-:W-:-:S02]  /*8e50*/  IMAD.MOV.U32 R40, RZ, RZ, R72 ;  /* 0x000000ffff287224 */ /* 0x000fc400078e0048 */
[----:B------:R-:W-:Y:S01]  /*8e60*/  IMAD.MOV.U32 R41, RZ, RZ, R73 ;  /* 0x000000ffff297224 */ /* 0x000fe200078e0049 */
[----:B----4-:R-:W-:Y:S01]  /*8e70*/  MOV R45, R77 ;  /* 0x0000004d002d7202 */ /* 0x010fe20000000f00 */
[----:B------:R-:W-:Y:S01]  /*8e80*/  IMAD.MOV.U32 R43, RZ, RZ, R75 ;  /* 0x000000ffff2b7224 */ /* 0x000fe200078e004b */
[----:B------:R-:W-:Y:S01]  /*8e90*/  MOV R47, R79 ;  /* 0x0000004f002f7202 */ /* 0x000fe20000000f00 */
[----:B------:R-:W-:Y:S01]  /*8ea0*/  IMAD.MOV.U32 R44, RZ, RZ, R76 ;  /* 0x000000ffff2c7224 */ /* 0x000fe200078e004c */
[----:B-----5:R-:W-:Y:S01]  /*8eb0*/  MOV R49, R81 ;  /* 0x0000005100317202 */ /* 0x020fe20000000f00 */
[----:B------:R-:W-:Y:S01]  /*8ec0*/  IMAD.MOV.U32 R46, RZ, RZ, R78 ;  /* 0x000000ffff2e7224 */ /* 0x000fe200078e004e */
[----:B------:R-:W-:Y:S01]  /*8ed0*/  MOV R51, R83 ;  /* 0x0000005300337202 */ /* 0x000fe20000000f00 */
[----:B------:R-:W-:Y:S02]  /*8ee0*/  IMAD.MOV.U32 R48, RZ, RZ, R80 ;  /* 0x000000ffff307224 */ /* 0x000fe400078e0050 */
[----:B------:R-:W-:-:S07]  /*8ef0*/  IMAD.MOV.U32 R50, RZ, RZ, R82 ;  /* 0x000000ffff327224 */ /* 0x000fce00078e0052 */
.L_x_112:
[----:B------:R-:W-:-:S13]  /*8f00*/  R2UR UR7, R124 ;  /* 0x000000007c0772ca */ /* 0x000fda00000e0000 */
[----:B-1----:R-:W1:Y:S01]  /*8f10*/  LDTM.x32 R4, tmem[UR7+0x1c0] ;  /* 0x0001c007000479ee */ /* 0x002e6200082c0000 */
[----:B------:R-:W-:Y:S01]  /*8f20*/  NOP ;  /* 0x0000000000007918 */ /* 0x000fe20000000000 */
[----:B-1----:R-:W-:Y:S06]  /*8f30*/  BAR.SYNC.DEFER_BLOCKING 0x3, 0x100 ;  /* 0x00c4000000007b1d */ /* 0x002fec0000010000 */
[----:B------:R-:W1:Y:S04]  /*8f40*/  LDS.128 R68, [UR5+0x32710] ;  /* 0x03271005ff447984 */ /* 0x000e680008000c00 */
[----:B------:R-:W3:Y:S04]  /*8f50*/  LDS.128 R92, [UR5+0x32700] ;  /* 0x03270005ff5c7984 */ /* 0x000ee80008000c00 */
[----:B------:R-:W4:Y:S04]  /*8f60*/  LDS.128 R88, [UR5+0x32730] ;  /* 0x03273005ff587984 */ /* 0x000f280008000c00 */
[----:B------:R-:W5:Y:S04]  /*8f70*/  LDS.128 R84, [UR5+0x32720] ;  /* 0x03272005ff547984 */ /* 0x000f680008000c00 */
[----:B------:R-:W2:Y:S04]  /*8f80*/  LDS.128 R80, [UR5+0x32750] ;  /* 0x03275005ff507984 */ /* 0x000ea80008000c00 */
[----:B------:R-:W2:Y:S04]  /*8f90*/  LDS.128 R72, [UR5+0x32740] ;  /* 0x03274005ff487984 */ /* 0x000ea80008000c00 */
[----:B------:R-:W2:Y:S01]  /*8fa0*/  LDS.128 R76, [UR5+0x32770] ;  /* 0x03277005ff4c7984 */ /* 0x000ea20008000c00 */
[----:B-1----:R-:W-:-:S02]  /*8fb0*/  FADD2 R8, R8.F32x2.HI_LO, -R68.F32x2.HI_LO ;  /* 0x800000440808724b */ /* 0x002fc40000000000 */
[----:B------:R-:W-:Y:S02]  /*8fc0*/  FADD2 R68, R10.F32x2.HI_LO, -R70.F32x2.HI_LO ;  /* 0x800000460a44724b */ /* 0x000fe40000000000 */
[----:B------:R-:W-:Y:S02]  /*8fd0*/  FMUL2 R52, R52.F32x2.HI_LO, R8.F32x2.HI_LO ;  /* 0x000000083434724a */ /* 0x000fe40000000000 */
[----:B------:R-:W1:Y:S01]  /*8fe0*/  LDS.128 R8, [UR5+0x32760] ;  /* 0x03276005ff087984 */ /* 0x000e620008000c00 */
[----:B---3--:R-:W-:Y:S01]  /*8ff0*/  FADD2 R4, R4.F32x2.HI_LO, -R92.F32x2.HI_LO ;  /* 0x8000005c0404724b */ /* 0x008fe20000000000 */
[----:B------:R-:W-:Y:S01]  /*9000*/  R2UR UR5, R123 ;  /* 0x000000007b0572ca */ /* 0x000fe200000e0000 */
[----:B------:R-:W-:Y:S01]  /*9010*/  FADD2 R6, R6.F32x2.HI_LO, -R94.F32x2.HI_LO ;  /* 0x8000005e0606724b */ /* 0x000fe20000000000 */
[----:B------:R-:W-:Y:S01]  /*9020*/  F2FP.BF16.F32.PACK_AB R70, R53, R52 ;  /* 0x000000343546723e */ /* 0x000fe200000010ff */
[----:B----4-:R-:W-:Y:S02]  /*9030*/  FADD2 R16, R16.F32x2.HI_LO, -R88.F32x2.HI_LO ;  /* 0x800000581010724b */ /* 0x010fe40000000000 */
[----:B------:R-:W-:-:S02]  /*9040*/  FADD2 R18, R18.F32x2.HI_LO, -R90.F32x2.HI_LO ;  /* 0x8000005a1212724b */ /* 0x000fc40000000000 */
[----:B-----5:R-:W-:Y:S02]  /*9050*/  FADD2 R12, R12.F32x2.HI_LO, -R84.F32x2.HI_LO ;  /* 0x800000540c0c724b */ /* 0x020fe40000000000 */
[----:B------:R-:W-:Y:S02]  /*9060*/  FADD2 R14, R14.F32x2.HI_LO, -R86.F32x2.HI_LO ;  /* 0x800000560e0e724b */ /* 0x000fe40000000000 */
[----:B--2---:R-:W-:Y:S02]  /*9070*/  FADD2 R24, R24.F32x2.HI_LO, -R80.F32x2.HI_LO ;  /* 0x800000501818724b */ /* 0x004fe40000000000 */
[----:B------:R-:W-:Y:S02]  /*9080*/  FADD2 R26, R26.F32x2.HI_LO, -R82.F32x2.HI_LO ;  /* 0x800000521a1a724b */ /* 0x000fe40000000000 */
[----:B------:R-:W-:Y:S02]  /*9090*/  FADD2 R20, R20.F32x2.HI_LO, -R72.F32x2.HI_LO ;  /* 0x800000481414724b */ /* 0x000fe40000000000 */
[----:B------:R-:W-:-:S02]  /*90a0*/  FADD2 R22, R22.F32x2.HI_LO, -R74.F32x2.HI_LO ;  /* 0x8000004a1616724b */ /* 0x000fc40000000000 */
[----:B------:R-:W-:Y:S02]  /*90b0*/  FADD2 R32, R32.F32x2.HI_LO, -R76.F32x2.HI_LO ;  /* 0x8000004c2020724b */ /* 0x000fe40000000000 */
[----:B------:R-:W-:Y:S02]  /*90c0*/  FADD2 R34, R34.F32x2.HI_LO, -R78.F32x2.HI_LO ;  /* 0x8000004e2222724b */ /* 0x000fe40000000000 */
[----:B------:R-:W-:Y:S02]  /*90d0*/  FMUL2 R68, R54.F32x2.HI_LO, R68.F32x2.HI_LO ;  /* 0x000000443644724a */ /* 0x000fe40000000000 */
        /* <DEDUP_REMOVED lines=13> */
[----:B-1----:R-:W-:Y:S01]  /*91b0*/  FADD2 R28, R28.F32x2.HI_LO, -R8.F32x2.HI_LO ;  /* 0x800000081c1c724b */ /* 0x002fe20000000000 */
[----:B------:R-:W-:Y:S01]  /*91c0*/  F2FP.BF16.F32.PACK_AB R73, R15, R14 ;  /* 0x0000000e0f49723e */ /* 0x000fe200000010ff */
[----:B------:R-:W-:Y:S01]  /*91d0*/  FADD2 R30, R30.F32x2.HI_LO, -R10.F32x2.HI_LO ;  /* 0x8000000a1e1e724b */ /* 0x000fe20000000000 */
[----:B------:R-:W-:Y:S01]  /*91e0*/  F2FP.BF16.F32.PACK_AB R78, R25, R24 ;  /* 0x00000018194e723e */ /* 0x000fe200000010ff */
[----:B------:R-:W-:-:S02]  /*91f0*/  FMUL2 R26, R106.F32x2.HI_LO, R26.F32x2.HI_LO ;  /* 0x0000001a6a1a724a */ /* 0x000fc40000000000 */
        /* <DEDUP_REMOVED lines=12> */
[----:B------:R-:W-:-:S04]  /*92c0*/  F2FP.BF16.F32.PACK_AB R81, R31, R30 ;  /* 0x0000001e1f51723e */ /* 0x000fc800000010ff */
[----:B------:R1:W-:Y:S01]  /*92d0*/  STTM.x16 tmem[UR5+0x1a0], R68 ;  /* 0x0001a044000079ed */ /* 0x0003e20008240005 */
[----:B------:R-:W-:Y:S05]  /*92e0*/  BRA.U !UP1, `(.L_x_113) ;  /* 0x0000000109947547 */ /* 0x000fea000b800000 */
[----:B------:R-:W-:Y:S02]  /*92f0*/  IMAD.SHL.U32 R5, R120, 0x80, RZ ;  /* 0x0000008078057824 */ /* 0x000fe400078e00ff */
[----:B------:R-:W-:-:S03]  /*9300*/  IMAD.U32 R4, RZ, RZ, UR11 ;  /* 0x0000000bff047e24 */ /* 0x000fc6000f8e00ff */
        /* <DEDUP_REMOVED lines=35> */
.L_x_113:
[----:B------:R-:W-:Y:S01]  /*9540*/  ELECT P0, URZ, PT ;  /* 0x0000000000ff782f */ /* 0x000fe20003800000 */
[----:B------:R-:W-:Y:S01]  /*9550*/  IMAD.U32 R10, RZ, RZ, UR6 ;  /* 0x00000006ff0a7e24 */ /* 0x000fe2000f8e00ff */
[----:B------:R-:W2:Y:S01]  /*9560*/  FENCE.VIEW.ASYNC.T ;  /* 0x00000000000073c6 */ /* 0x000ea20000000200 */
[----:B------:R-:W-:-:S04]  /*9570*/  SHF.L.U32 R5, R120, 0x7, RZ ;  /* 0x0000000778057819 */ /* 0x000fc800000006ff */
[----:B------:R-:W-:-:S06]  /*9580*/  LOP3.LUT R5, R5, 0x3f80, RZ, 0xc0, !PT ;  /* 0x00003f8005057812 */ /* 0x000fcc00078ec0ff */
[----:B------:R-:W-:-:S04]  /*9590*/  @P0 IMAD.MOV.U32 R4, RZ, RZ, 0x1 ;  /* 0x00000001ff040424 */ /* 0x000fc800078e00ff */
[----:B--2---:R2:W-:Y:S01]  /*95a0*/  @P0 SYNCS.ARRIVE.TRANS64.RED.ART0 RZ, [UR20], R4 ;  /* 0x00000004ffff09a7 */ /* 0x0045e20008500414 */
[----:B------:R-:W3:Y:S01]  /*95b0*/  SYNCS.PHASECHK.TRANS64.TRYWAIT P0, [UR4+0x128], R10 ;  /* 0x0001280aff0075a7 */ /* 0x000ee20008001104 */
[----:B--2---:R-:W-:-:S05]  /*95c0*/  IMAD.U32 R4, RZ, RZ, UR11 ;  /* 0x0000000bff047e24 */ /* 0x004fca000f8e00ff */
[----:B------:R-:W-:-:S05]  /*95d0*/  LEA R4, R4, R5, 0x6 ;  /* 0x0000000504047211 */ /* 0x000fca00078e30ff */
[----:B------:R-:W-:-:S04]  /*95e0*/  VIADD R7, R4, UR4 ;  /* 0x0000000404077c36 */ /* 0x000fc80008000000 */
[C---:B------:R-:W-:Y:S01]  /*95f0*/  VIADD R9, R7.reuse, 0x32830 ;  /* 0x0003283007097836 */ /* 0x040fe20000000000 */
[C---:B------:R-:W-:Y:S02]  /*9600*/  IADD3 R6, PT, PT, R7.reuse, 0x32800, RZ ;  /* 0x0003280007067810 */ /* 0x040fe40007ffe0ff */
[C---:B------:R-:W-:Y:S01]  /*9610*/  IADD3 R8, PT, PT, R7.reuse, 0x32820, RZ ;  /* 0x0003282007087810 */ /* 0x040fe20007ffe0ff */
[----:B------:R-:W-:Y:S01]  /*9620*/  VIADD R7, R7, 0x32810 ;  /* 0x0003281007077836 */ /* 0x000fe20000000000 */
[----:B------:R-:W-:Y:S01]  /*9630*/  SHF.R.U32.HI R5, RZ, 0x3, R6 ;  /* 0x00000003ff057819 */ /* 0x000fe20000011606 */
[----:B---3--:R-:W-:Y:S06]  /*9640*/  @!P0 BRA `(.L_x_114) ;  /* 0x0000003800208947 */ /* 0x008fec0003800000 */
.L_x_221:
[----:B--2---:R-:W-:Y:S02]  /*9650*/  SHF.R.U32.HI R4, RZ, 0x3, R7 ;  /* 0x00000003ff047819 */ /* 0x004fe40000011607 */
[----:B------:R-:W-:Y:S02]  /*9660*/  ELECT P0, URZ, PT ;  /* 0x0000000000ff782f */ /* 0x000fe40003800000 */
[----:B------:R-:W-:Y:S01]  /*9670*/  SHF.R.U32.HI R11, RZ, 0x3, R8 ;  /* 0x00000003ff0b7819 */ /* 0x000fe20000011608 */
[----:B------:R-:W-:Y:S01]  /*9680*/  BSSY.RECONVERGENT B0, `(.L_x_115) ;  /* 0x0000024000007945 */ /* 0x000fe20003800200 */
[----:B------:R-:W-:Y:S02]  /*9690*/  LOP3.LUT R5, R6, 0x70, R5, 0x78, !PT ;  /* 0x0000007006057812 */ /* 0x000fe400078e7805 */
[----:B------:R-:W-:Y:S02]  /*96a0*/  SHF.R.U32.HI R6, RZ, 0x3, R9 ;  /* 0x00000003ff067819 */ /* 0x000fe40000011609 */
[----:B------:R-:W-:Y:S01]  /*96b0*/  LOP3.LUT R4, R7, 0x70, R4, 0x78, !PT ;  /* 0x0000007007047812 */ /* 0x000fe200078e7804 */
[----:B------:R2:W-:Y:S01]  /*96c0*/  STS.128 [R5], R68 ;  /* 0x0000004405007388 */ /* 0x0005e20000000c00 */
[----:B------:R-:W-:Y:S01]  /*96d0*/  LOP3.LUT R11, R8, 0x70, R11, 0x78, !PT ;  /* 0x00000070080b7812 */ /* 0x000fe200078e780b */
[----:B------:R-:W-:Y:S01]  /*96e0*/  @!P1 IMAD.MOV.U32 R8, RZ, RZ, 0x1 ;  /* 0x00000001ff089424 */ /* 0x000fe200078e00ff */
[----:B------:R-:W-:Y:S01]  /*96f0*/  LOP3.LUT R6, R9, 0x70, R6, 0x78, !PT ;  /* 0x0000007009067812 */ /* 0x000fe200078e7806 */
[----:B------:R2:W-:Y:S01]  /*9700*/  STS.128 [R4], R72 ;  /* 0x0000004804007388 */ /* 0x0005e20000000c00 */
[----:B------:R-:W-:-:S03]  /*9710*/  @P0 IMAD.MOV.U32 R7, RZ, RZ, 0x1 ;  /* 0x00000001ff070424 */ /* 0x000fc600078e00ff */
[----:B------:R2:W-:Y:S04]  /*9720*/  STS.128 [R11], R76 ;  /* 0x0000004c0b007388 */ /* 0x0005e80000000c00 */
[----:B------:R2:W-:Y:S01]  /*9730*/  STS.128 [R6], R80 ;  /* 0x0000005006007388 */ /* 0x0005e20000000c00 */
[----:B------:R3:W-:Y:S06]  /*9740*/  MEMBAR.ALL.CTA ;  /* 0x0000000000007992 */ /* 0x0007ec0000008000 */
[----:B---3--:R-:W3:Y:S02]  /*9750*/  FENCE.VIEW.ASYNC.S ;  /* 0x00000000000073c6 */ /* 0x008ee40000000000 */
[----:B---3--:R-:W-:Y:S06]  /*9760*/  BAR.SYNC.DEFER_BLOCKING 0x3, 0x100 ;  /* 0x00c4000000007b1d */ /* 0x008fec0000010000 */
[----:B------:R2:W-:Y:S01]  /*9770*/  @!P1 SYNCS.ARRIVE.TRANS64.ART0 RZ, [UR4+0x38], R8 ;  /* 0x00003808ffff99a7 */ /* 0x0005e20008500004 */
[----:B------:R2:W-:Y:S01]  /*9780*/  @P0 SYNCS.ARRIVE.TRANS64.RED.ART0 RZ, [UR19], R7 ;  /* 0x00000007ffff09a7 */ /* 0x0005e20008500413 */
[----:B------:R-:W-:-:S13]  /*9790*/  LOP3.LUT P0, RZ, R120, 0xff, RZ, 0xc0, !PT ;  /* 0x000000ff78ff7812 */ /* 0x000fda000780c0ff */
[----:B------:R-:W-:Y:S05]  /*97a0*/  @P0 BRA `(.L_x_116) ;  /* 0x0000000000440947 */ /* 0x000fea0003800000 */
[----:B------:R-:W-:Y:S01]  /*97b0*/  UIADD3 UR5, UPT, UPT, UR4, 0x118, URZ ;  /* 0x0000011804057890 */ /* 0x000fe2000fffe0ff */
[----:B--2---:R-:W-:Y:S01]  /*97c0*/  IMAD.MOV.U32 R5, RZ, RZ, 0x4000 ;  /* 0x00004000ff057424 */ /* 0x004fe200078e00ff */
[----:B------:R-:W-:Y:S01]  /*97d0*/  ULEA UR6, UR17, UR4, 0xe ;  /* 0x0000000411067291 */ /* 0x000fe2000f8e70ff */
[----:B------:R-:W-:Y:S01]  /*97e0*/  PLOP3.LUT P0, PT, PT, PT, PT, 0x80, 0x8 ;  /* 0x000000000008781c */ /* 0x000fe20003f0f070 */
[----:B------:R-:W-:Y:S01]  /*97f0*/  UPRMT UR5, UR22, 0x654, UR5 ;  /* 0x0000065416057896 */ /* 0x000fe20008000005 */
[----:B------:R2:W-:Y:S01]  /*9800*/  SYNCS.ARRIVE.TRANS64.RED RZ, [R122+URZ], R5 ;  /* 0x000000057aff79a7 */ /* 0x0005e200080004ff */
[----:B------:R-:W-:Y:S01]  /*9810*/  UIADD3 UR6, UPT, UPT, UR6, 0x2a400, URZ ;  /* 0x0002a40006067890 */ /* 0x000fe2000fffe0ff */
[----:B------:R-:W-:-:S03]  /*9820*/  UMOV UR9, 0x400 ;  /* 0x0000040000097882 */ /* 0x000fc60000000000 */
[----:B------:R-:W-:Y:S01]  /*9830*/  UPRMT UR6, UR22, 0x654, UR6 ;  /* 0x0000065416067896 */ /* 0x000fe20008000006 */
[----:B--2---:R-:W-:Y:S01]  /*9840*/  IMAD.U32 R122, RZ, RZ, UR5 ;  /* 0x00000005ff7a7e24 */ /* 0x004fe2000f8e00ff */
[----:B------:R-:W-:-:S04]  /*9850*/  UIADD3 UR5, UPT, UPT, UR4, 0x32800, URZ ;  /* 0x0003280004057890 */ /* 0x000fc8000fffe0ff */
[----:B------:R-:W-:-:S15]  /*9860*/  R2UR UR7, R122 ;  /* 0x000000007a0772ca */ /* 0x000fde00000e0000 */
.L_x_117:
[----:B------:R-:W-:Y:S01]  /*9870*/  @P0 ELECT P1, URZ, PT ;  /* 0x0000000000ff082f */ /* 0x000fe20003820000 */
[----:B------:R3:W-:-:S12]  /*9880*/  UBLKCP.S.S [UR6], [UR5], UR9 ;  /* 0x00000006050073ba */ /* 0x0007d80008000609 */
[----:B------:R-:W-:Y:S02]  /*9890*/  @P1 PLOP3.LUT P0, PT, P1, PT, PT, 0x8, 0x80 ;  /* 0x000000000080181c */ /* 0x000fe40000f0e170 */
[----:B------:R-:W-:-:S11]  /*98a0*/  PLOP3.LUT P1, PT, PT, PT, PT, 0x8, 0x80 ;  /* 0x000000000080781c */ /* 0x000fd60003f2e170 */
[----:B---3--:R-:W-:Y:S05]  /*98b0*/  @P0 BRA.U.ANY `(.L_x_117) ;  /* 0xfffffffd00ec0947 */ /* 0x008fea000393ffff */
.L_x_116:
[----:B------:R-:W-:Y:S05]  /*98c0*/  BSYNC.RECONVERGENT B0 ;  /* 0x0000000000007941 */ /* 0x000fea0003800200 */
.L_x_115:
[----:B------:R-:W-:Y:S02]  /*98d0*/  ULOP3.LUT UR12, UR12, 0x1, URZ, 0x3c, !UPT ;  /* 0x000000010c0c7892 */ /* 0x000fe4000f8e3cff */
[----:B------:R-:W-:Y:S02]  /*98e0*/  ULOP3.LUT UR14, UR14, 0x1, URZ, 0x3c, !UPT ;  /* 0x000000010e0e7892 */ /* 0x000fe4000f8e3cff */
[----:B------:R-:W-:Y:S02]  /*98f0*/  ULOP3.LUT UR13, UR13, 0x1, URZ, 0x3c, !UPT ;  /* 0x000000010d0d7892 */ /* 0x000fe4000f8e3cff */
[----:B------:R-:W-:Y:S01]  /*9900*/  ULOP3.LUT UR15, UR15, 0x1, URZ, 0x3c, !UPT ;  /* 0x000000010f0f7892 */ /* 0x000fe2000f8e3cff */
[----:B------:R-:W-:Y:S11]  /*9910*/  BRA.U UP0, `(.L_x_118) ;  /* 0xffffffdd00847547 */ /* 0x000ff6000b83ffff */
.L_x_106:
[----:B------:R-:W5:Y:S01]  /*9920*/  S2UR UR4, SR_CgaCtaId ;  /* 0x00000000000479c3 */ /* 0x000f620000008800 */
[----:B------:R-:W-:Y:S01]  /*9930*/  UMOV UR6, 0x400 ;  /* 0x0000040000067882 */ /* 0x000fe20000000000 */
[----:B-12---:R-:W1:Y:S06]  /*9940*/  S2R R68, SR_TID.X ;  /* 0x0000000000447919 */ /* 0x006e6c0000002100 */
[----:B------:R-:W2:Y:S01]  /*9950*/  S2UR UR10, SR_CTAID.X ;  /* 0x00000000000a79c3 */ /* 0x000ea20000002500 */
[----:B-----5:R-:W-:-:S09]  /*9960*/  ULEA UR6, UR4, UR6, 0x18 ;  /* 0x0000000604067291 */ /* 0x020fd2000f8ec0ff */
[----:B------:R-:W5:Y:S01]  /*9970*/  SYNCS.PHASECHK.TRANS64.TRYWAIT P0, [UR6+0x70], RZ ;  /* 0x000070ffff0075a7 */ /* 0x000f620008001106 */
[C---:B-1----:R-:W-:Y:S01]  /*9980*/  LOP3.LUT R4, R68.reuse, 0x80, RZ, 0xc0, !PT ;  /* 0x0000008044047812 */ /* 0x042fe200078ec0ff */
[----:B------:R-:W-:-:S03]  /*9990*/  IMAD.U32 R69, R68, 0x10000, RZ ;  /* 0x0001000044457824 */ /* 0x000fc600078e00ff */
[----:B------:R-:W-:Y:S01]  /*99a0*/  R2UR UR4, R4 ;  /* 0x00000000040472ca */ /* 0x000fe200000e0000 */
[----:B------:R-:W-:Y:S01]  /*99b0*/  IMAD.SHL.U32 R4, R68, 0x80, RZ ;  /* 0x0000008044047824 */ /* 0x000fe200078e00ff */
[----:B------:R-:W-:-:S04]  /*99c0*/  LOP3.LUT R69, R69, 0x600000, RZ, 0xc0, !PT ;  /* 0x0060000045457812 */ /* 0x000fc800078ec0ff */
[----:B------:R-:W-:-:S05]  /*99d0*/  LOP3.LUT R4, R4, 0x3f80, RZ, 0xc0, !PT ;  /* 0x00003f8004047812 */ /* 0x000fca00078ec0ff */
[----:B------:R-:W-:Y:S02]  /*99e0*/  VIADD R4, R4, UR6 ;  /* 0x0000000604047c36 */ /* 0x000fe40008000000 */
[----:B------:R-:W-:Y:S02]  /*99f0*/  USHF.R.U32.HI UR7, URZ, 0x7, UR4 ;  /* 0x00000007ff077899 */ /* 0x000fe40008011604 */
[C---:B------:R-:W-:Y:S02]  /*9a00*/  VIADD R12, R4.reuse, 0x12400 ;  /* 0x00012400040c7836 */ /* 0x040fe40000000000 */
[C---:B------:R-:W-:Y:S02]  /*9a10*/  VIADD R10, R4.reuse, 0x12410 ;  /* 0x00012410040a7836 */ /* 0x040fe40000000000 */
[----:B------:R-:W-:Y:S01]  /*9a20*/  IMAD.U32 R70, RZ, RZ, UR7 ;  /* 0x00000007ff467e24 */ /* 0x000fe2000f8e00ff */
[----:B------:R-:W-:Y:S01]  /*9a30*/  SHF.R.U32.HI R77, RZ, 0x3, R12 ;  /* 0x00000003ff4d7819 */ /* 0x000fe2000001160c */
[----:B---3--:R-:W-:Y:S01]  /*9a40*/  VIADD R8, R4, 0x12420 ;  /* 0x0001242004087836 */ /* 0x008fe20000000000 */
[----:B------:R-:W-:Y:S01]  /*9a50*/  SHF.R.U32.HI R85, RZ, 0x3, R10 ;  /* 0x00000003ff557819 */ /* 0x000fe2000001160a */
[----:B------:R-:W-:Y:S01]  /*9a60*/  IMAD R5, R70, 0x20, R69 ;  /* 0x0000002046057824 */ /* 0x000fe200078e0245 */
[----:B------:R-:W-:Y:S01]  /*9a70*/  LOP3.LUT R77, R12, 0x70, R77, 0x78, !PT ;  /* 0x000000700c4d7812 */ /* 0x000fe200078e784d */
[----:B------:R-:W-:Y:S01]  /*9a80*/  VIADD R6, R4, 0x12430 ;  /* 0x0001243004067836 */ /* 0x000fe20000000000 */
[----:B------:R-:W-:Y:S01]  /*9a90*/  SHF.R.U32.HI R75, RZ, 0x3, R8 ;  /* 0x00000003ff4b7819 */ /* 0x000fe20000011608 */
[----:B------:R-:W-:Y:S01]  /*9aa0*/  IMAD R5, R70, -0x10, R5 ;  /* 0xfffffff046057824 */ /* 0x000fe200078e0205 */
[----:B------:R-:W-:-:S02]  /*9ab0*/  LOP3.LUT R85, R10, 0x70, R85, 0x78, !PT ;  /* 0x000000700a557812 */ /* 0x000fc400078e7855 */
[----:B------:R-:W-:Y:S01]  /*9ac0*/  LOP3.LUT R75, R8, 0x70, R75, 0x78, !PT ;  /* 0x00000070084b7812 */ /* 0x000fe200078e784b */
[----:B------:R-:W-:Y:S01]  /*9ad0*/  IMAD R5, R70, 0x30, R5 ;  /* 0x0000003046057824 */ /* 0x000fe200078e0205 */
[----:B------:R-:W-:-:S04]  /*9ae0*/  SHF.R.U32.HI R83, RZ, 0x3, R6 ;  /* 0x00000003ff537819 */ /* 0x000fc80000011606 */
[----:B------:R-:W-:Y:S01]  /*9af0*/  R2UR UR4, R5 ;  /* 0x00000000050472ca */ /* 0x000fe200000e0000 */
[----:B--2--5:R-:W-:-:S14]  /*9b00*/  @!P0 BRA `(.L_x_119) ;  /* 0x0000003400108947 */ /* 0x024fdc0003800000 */
.L_x_223:
[----:B------:R-:W2:Y:S01]  /*9b10*/  LDTM.x32 R36, tmem[UR4] ;  /* 0x00000004002479ee */ /* 0x000ea200082c0000 */
[----:B------:R-:W-:Y:S01]  /*9b20*/  R2UR UR4, R5 ;  /* 0x00000000050472ca */ /* 0x000fe200000e0000 */
[----:B------:R-:W-:Y:S01]  /*9b30*/  VIADD R10, R4, 0x12440 ;  /* 0x00012440040a7836 */ /* 0x000fe20000000000 */
[----:B------:R-:W-:Y:S01]  /*9b40*/  LOP3.LUT R83, R6, 0x70, R83, 0x78, !PT ;  /* 0x0000007006537812 */ /* 0x000fe200078e7853 */
[----:B------:R-:W-:Y:S01]  /*9b50*/  VIADD R8, R4, 0x12450 ;  /* 0x0001245004087836 */ /* 0x000fe20000000000 */
[----:B------:R-:W-:Y:S01]  /*9b60*/  R2UR UR5, R0 ;  /* 0x00000000000572ca */ /* 0x000fe200000e0000 */
[C---:B------:R-:W-:Y:S01]  /*9b70*/  VIADD R6, R4.reuse, 0x12460 ;  /* 0x0001246004067836 */ /* 0x040fe20000000000 */
[----:B------:R-:W-:Y:S01]  /*9b80*/  SHF.R.U32.HI R73, RZ, 0x3, R10 ;  /* 0x00000003ff497819 */ /* 0x000fe2000001160a */
[----:B------:R-:W-:Y:S01]  /*9b90*/  VIADD R4, R4, 0x12470 ;  /* 0x0001247004047836 */ /* 0x000fe20000000000 */
[----:B------:R-:W-:Y:S01]  /*9ba0*/  SHF.R.U32.HI R81, RZ, 0x3, R8 ;  /* 0x00000003ff517819 */ /* 0x000fe20000011608 */
[C---:B------:R-:W-:Y:S01]  /*9bb0*/  IMAD R77, R70.reuse, 0x4000, R77 ;  /* 0x00004000464d7824 */ /* 0x040fe200078e024d */
[----:B------:R-:W-:Y:S01]  /*9bc0*/  SHF.R.U32.HI R71, RZ, 0x3, R6 ;  /* 0x00000003ff477819 */ /* 0x000fe20000011606 */
[C---:B------:R-:W-:Y:S01]  /*9bd0*/  IMAD R76, R70.reuse, 0x4000, R85 ;  /* 0x00004000464c7824 */ /* 0x040fe200078e0255 */
[----:B------:R-:W-:Y:S01]  /*9be0*/  SHF.R.U32.HI R79, RZ, 0x3, R4 ;  /* 0x00000003ff4f7819 */ /* 0x000fe20000011604 */
[----:B------:R-:W-:Y:S01]  /*9bf0*/  IMAD R75, R70, 0x4000, R75 ;  /* 0x00004000464b7824 */ /* 0x000fe200078e024b */
[----:B------:R-:W-:Y:S01]  /*9c00*/  LOP3.LUT R73, R10, 0x70, R73, 0x78, !PT ;  /* 0x000000700a497812 */ /* 0x000fe200078e7849 */
[----:B------:R-:W-:Y:S01]  /*9c10*/  IMAD R74, R70, 0x4000, R83 ;  /* 0x00004000464a7824 */ /* 0x000fe200078e0253 */
[----:B------:R-:W-:Y:S01]  /*9c20*/  LOP3.LUT R81, R8, 0x70, R81, 0x78, !PT ;  /* 0x0000007008517812 */ /* 0x000fe200078e7851 */
[----:B------:R-:W3:Y:S01]  /*9c30*/  S2UR UR11, SR_CTAID.Y ;  /* 0x00000000000b79c3 */ /* 0x000ee20000002600 */
[----:B------:R-:W-:Y:S01]  /*9c40*/  LOP3.LUT R71, R6, 0x70, R71, 0x78, !PT ;  /* 0x0000007006477812 */ /* 0x000fe200078e7847 */
[----:B------:R-:W-:Y:S01]  /*9c50*/  IMAD R73, R70, 0x4000, R73 ;  /* 0x0000400046497824 */ /* 0x000fe200078e0249 */
[----:B------:R-:W-:Y:S01]  /*9c60*/  LOP3.LUT R79, R4, 0x70, R79, 0x78, !PT ;  /* 0x00000070044f7812 */ /* 0x000fe200078e784f */
[C---:B------:R-:W-:Y:S01]  /*9c70*/  IMAD R72, R70.reuse, 0x4000, R81 ;  /* 0x0000400046487824 */ /* 0x040fe200078e0251 */
[----:B-1--4-:R-:W1:Y:S01]  /*9c80*/  LDTM.x32 R4, tmem[UR4+0x20] ;  /* 0x00002004000479ee */ /* 0x012e6200082c0000 */
[----:B--2---:R-:W-:Y:S01]  /*9c90*/  F2FP.BF16.F32.PACK_AB R43, R43, R42 ;  /* 0x0000002a2b2b723e */ /* 0x004fe200000010ff */
[----:B------:R-:W-:Y:S01]  /*9ca0*/  NOP ;  /* 0x0000000000007918 */ /* 0x000fe20000000000 */
[----:B------:R-:W-:Y:S01]  /*9cb0*/  F2FP.BF16.F32.PACK_AB R51, R51, R50 ;  /* 0x000000323333723e */ /* 0x000fe200000010ff */
[C---:B------:R-:W-:Y:S01]  /*9cc0*/  IMAD R71, R70.reuse, 0x4000, R71 ;  /* 0x0000400046477824 */ /* 0x040fe200078e0247 */
[----:B------:R-:W-:Y:S01]  /*9cd0*/  F2FP.BF16.F32.PACK_AB R42, R41, R40 ;  /* 0x00000028292a723e */ /* 0x000fe200000010ff */
[----:B------:R-:W-:Y:S01]  /*9ce0*/  IMAD R70, R70, 0x4000, R79 ;  /* 0x0000400046467824 */ /* 0x000fe200078e024f */
[----:B------:R-:W-:Y:S01]  /*9cf0*/  F2FP.BF16.F32.PACK_AB R59, R59, R58 ;  /* 0x0000003a3b3b723e */ /* 0x000fe200000010ff */
[----:B------:R-:W-:Y:S01]  /*9d00*/  UIADD3 UR4, UPT, UPT, UR7, 0x1, URZ ;  /* 0x0000000107047890 */ /* 0x000fe2000fffe0ff */
[----:B------:R-:W-:Y:S01]  /*9d10*/  F2FP.BF16.F32.PACK_AB R50, R49, R48 ;  /* 0x000000303132723e */ /* 0x000fe200000010ff */
[----:B------:R-:W2:Y:S01]  /*9d20*/  S2UR UR12, SR_CTAID.Z ;  /* 0x00000000000c79c3 */ /* 0x000ea20000002700 */
[----:B------:R-:W-:Y:S01]  /*9d30*/  F2FP.BF16.F32.PACK_AB R41, R39, R38 ;  /* 0x000000262729723e */ /* 0x000fe200000010ff */
[----:B------:R-:W-:Y:S01]  /*9d40*/  ULOP3.LUT UP0, UR13, UR5, 0x3, URZ, 0xc0, !UPT ;  /* 0x00000003050d7892 */ /* 0x000fe2000f80c0ff */
[----:B------:R-:W-:Y:S01]  /*9d50*/  F2FP.BF16.F32.PACK_AB R40, R37, R36 ;  /* 0x000000242528723e */ /* 0x000fe200000010ff */
[----:B------:R-:W-:Y:S01]  /*9d60*/  IMAD.U32 R36, RZ, RZ, UR4 ;  /* 0x00000004ff247e24 */ /* 0x000fe2000f8e00ff */
[----:B------:R-:W-:Y:S01]  /*9d70*/  F2FP.BF16.F32.PACK_AB R67, R67, R66 ;  /* 0x000000424343723e */ /* 0x000fe200000010ff */
[----:B------:R-:W-:Y:S01]  /*9d80*/  USHF.L.U32 UR10, UR10, 0x7, URZ ;  /* 0x000000070a0a7899 */ /* 0x000fe200080006ff */
[----:B------:R-:W-:Y:S01]  /*9d90*/  F2FP.BF16.F32.PACK_AB R58, R57, R56 ;  /* 0x00000038393a723e */ /* 0x000fe200000010ff */
[----:B------:R4:W-:Y:S01]  /*9da0*/  STS.128 [R77], R40 ;  /* 0x000000284d007388 */ /* 0x0009e20000000c00 */
[----:B------:R-:W-:Y:S01]  /*9db0*/  F2FP.BF16.F32.PACK_AB R49, R47, R46 ;  /* 0x0000002e2f31723e */ /* 0x000fe200000010ff */
[----:B------:R-:W-:Y:S01]  /*9dc0*/  USHF.L.U32 UR4, UR7, 0xd, URZ ;  /* 0x0000000d07047899 */ /* 0x000fe200080006ff */
[----:B------:R-:W-:-:S02]  /*9dd0*/  F2FP.BF16.F32.PACK_AB R48, R45, R44 ;  /* 0x0000002c2d30723e */ /* 0x000fc400000010ff */
[----:B------:R-:W-:Y:S02]  /*9de0*/  F2FP.BF16.F32.PACK_AB R66, R65, R64 ;  /* 0x000000404142723e */ /* 0x000fe400000010ff */
[----:B------:R-:W-:Y:S01]  /*9df0*/  F2FP.BF16.F32.PACK_AB R57, R55, R54 ;  /* 0x000000363739723e */ /* 0x000fe200000010ff */
[----:B------:R4:W-:Y:S01]  /*9e00*/  STS.128 [R76], R48 ;  /* 0x000000304c007388 */ /* 0x0009e20000000c00 */
[----:B------:R-:W-:Y:S02]  /*9e10*/  F2FP.BF16.F32.PACK_AB R56, R53, R52 ;  /* 0x000000343538723e */ /* 0x000fe400000010ff */
[----:B-1----:R-:W-:Y:S02]  /*9e20*/  F2FP.BF16.F32.PACK_AB R11, R11, R10 ;  /* 0x0000000a0b0b723e */ /* 0x002fe400000010ff */
[----:B------:R-:W-:Y:S01]  /*9e30*/  F2FP.BF16.F32.PACK_AB R65, R63, R62 ;  /* 0x0000003e3f41723e */ /* 0x000fe200000010ff */
[----:B------:R4:W-:Y:S01]  /*9e40*/  STS.128 [R75], R56 ;  /* 0x000000384b007388 */ /* 0x0009e20000000c00 */
[----:B------:R-:W-:-:S02]  /*9e50*/  F2FP.BF16.F32.PACK_AB R64, R61, R60 ;  /* 0x0000003c3d40723e */ /* 0x000fc400000010ff */
[----:B------:R-:W-:Y:S02]  /*9e60*/  F2FP.BF16.F32.PACK_AB R19, R19, R18 ;  /* 0x000000121313723e */ /* 0x000fe400000010ff */
[----:B------:R-:W-:Y:S01]  /*9e70*/  F2FP.BF16.F32.PACK_AB R10, R9, R8 ;  /* 0x00000008090a723e */ /* 0x000fe200000010ff */
[----:B------:R4:W-:Y:S01]  /*9e80*/  STS.128 [R74], R64 ;  /* 0x000000404a007388 */ /* 0x0009e20000000c00 */
[----:B------:R-:W-:Y:S02]  /*9e90*/  F2FP.BF16.F32.PACK_AB R27, R27, R26 ;  /* 0x0000001a1b1b723e */ /* 0x000fe400000010ff */
[----:B------:R-:W-:Y:S02]  /*9ea0*/  F2FP.BF16.F32.PACK_AB R18, R17, R16 ;  /* 0x000000101112723e */ /* 0x000fe400000010ff */
[----:B------:R-:W-:Y:S02]  /*9eb0*/  F2FP.BF16.F32.PACK_AB R9, R7, R6 ;  /* 0x000000060709723e */ /* 0x000fe400000010ff */
[----:B------:R-:W-:-:S02]  /*9ec0*/  F2FP.BF16.F32.PACK_AB R8, R5, R4 ;  /* 0x000000040508723e */ /* 0x000fc400000010ff */
[----:B------:R-:W-:Y:S02]  /*9ed0*/  F2FP.BF16.F32.PACK_AB R35, R35, R34 ;  /* 0x000000222323723e */ /* 0x000fe400000010ff */
[----:B------:R-:W-:Y:S01]  /*9ee0*/  F2FP.BF16.F32.PACK_AB R26, R25, R24 ;  /* 0x00000018191a723e */ /* 0x000fe200000010ff */
[----:B------:R4:W-:Y:S01]  /*9ef0*/  STS.128 [R73], R8 ;  /* 0x0000000849007388 */ /* 0x0009e20000000c00 */
[----:B------:R-:W-:Y:S02]  /*9f00*/  F2FP.BF16.F32.PACK_AB R17, R15, R14 ;  /* 0x0000000e0f11723e */ /* 0x000fe400000010ff */
[----:B------:R-:W-:Y:S02]  /*9f10*/  F2FP.BF16.F32.PACK_AB R16, R13, R12 ;  /* 0x0000000c0d10723e */ /* 0x000fe400000010ff */
[----:B------:R-:W-:Y:S02]  /*9f20*/  F2FP.BF16.F32.PACK_AB R34, R33, R32 ;  /* 0x000000202122723e */ /* 0x000fe400000010ff */
[----:B------:R-:W-:Y:S01]  /*9f30*/  F2FP.BF16.F32.PACK_AB R25, R23, R22 ;  /* 0x000000161719723e */ /* 0x000fe200000010ff */
[----:B------:R4:W-:Y:S01]  /*9f40*/  STS.128 [R72], R16 ;  /* 0x0000001048007388 */ /* 0x0009e20000000c00 */
[----:B------:R-:W-:-:S02]  /*9f50*/  F2FP.BF16.F32.PACK_AB R24, R21, R20 ;  /* 0x000000141518723e */ /* 0x000fc400000010ff */
[----:B------:R-:W-:Y:S02]  /*9f60*/  F2FP.BF16.F32.PACK_AB R33, R31, R30 ;  /* 0x0000001e1f21723e */ /* 0x000fe400000010ff */
[----:B------:R-:W-:Y:S01]  /*9f70*/  F2FP.BF16.F32.PACK_AB R32, R29, R28 ;  /* 0x0000001c1d20723e */ /* 0x000fe200000010ff */
[----:B------:R4:W-:Y:S04]  /*9f80*/  STS.128 [R71], R24 ;  /* 0x0000001847007388 */ /* 0x0009e80000000c00 */
[----:B------:R4:W-:Y:S01]  /*9f90*/  STS.128 [R70], R32 ;  /* 0x0000002046007388 */ /* 0x0009e20000000c00 */
[----:B------:R1:W-:Y:S06]  /*9fa0*/  MEMBAR.ALL.CTA ;  /* 0x0000000000007992 */ /* 0x0003ec0000008000 */
[----:B-1----:R-:W1:Y:S02]  /*9fb0*/  FENCE.VIEW.ASYNC.S ;  /* 0x00000000000073c6 */ /* 0x002e640000000000 */
[----:B-1----:R4:W-:Y:S06]  /*9fc0*/  BAR.SYNC.DEFER_BLOCKING R36, 0x80 ;  /* 0x000200240000751d */ /* 0x0029ec0000010000 */
[----:B--23--:R-:W-:Y:S05]  /*9fd0*/  BRA.U UP0, `(.L_x_120) ;  /* 0x0000000100287547 */ /* 0x00cfea000b800000 */
[----:B------:R-:W1:Y:S01]  /*9fe0*/  LDCU.64 UR14, c[0x0][0x348] ;  /* 0x00006900ff0e77ac */ /* 0x000e620008000a00 */
[----:B------:R-:W-:Y:S02]  /*9ff0*/  UIADD3 UR5, UPT, UPT, UR6, UR4, UR4 ;  /* 0x0000000406057290 */ /* 0x000fe4000fffe004 */
[----:B------:R-:W-:Y:S02]  /*a000*/  USHF.L.U32 UR9, UR7, 0x6, URZ ;  /* 0x0000000607097899 */ /* 0x000fe400080006ff */
[----:B------:R-:W-:-:S07]  /*a010*/  UIADD3 UR5, UPT, UPT, UR5, 0x12400, URZ ;  /* 0x0001240005057890 */ /* 0x000fce000fffe0ff */
[----:B------:R-:W-:Y:S01]  /*a020*/  UMOV UR8, UR5 ;  /* 0x0000000500087c82 */ /* 0x000fe20008000000 */
[----:B-1----:R-:W-:-:S04]  /*a030*/  UIADD3 UR14, UP0, UPT, UR14, 0x500, URZ ;  /* 0x000005000e0e7890 */ /* 0x002fc8000ff1e0ff */
[----:B------:R-:W-:-:S09]  /*a040*/  UIADD3.X UR15, UPT, UPT, URZ, UR15, URZ, UP0, !UPT ;  /* 0x0000000fff0f7290 */ /* 0x000fd200087fe4ff */
[----:B------:R1:W-:Y:S01]  /*a050*/  UTMASTG.4D [UR8], [UR14], desc[URZ] ;  /* 0x0000ff080e0073b5 */ /* 0x0003e20008019000 */
[----:B------:R1:W-:Y:S06]  /*a060*/  BAR.ARV R36, 0xa0 ;  /* 0x000280240000751d */ /* 0x0003ec0000002000 */
[----:B------:R-:W-:Y:S01]  /*a070*/  NOP ;  /* 0x0000000000007918 */ /* 0x000fe20000000000 */
.L_x_120:
[----:B------:R2:W-:Y:S06]  /*a080*/  MEMBAR.ALL.CTA ;  /* 0x0000000000007992 */ /* 0x0005ec0000008000 */
[----:B--2---:R-:W2:Y:S01]  /*a090*/  FENCE.VIEW.ASYNC.S ;  /* 0x00000000000073c6 */ /* 0x004ea20000000000 */
[----:B-1----:R-:W-:Y:S01]  /*a0a0*/  R2UR UR8, R2 ;  /* 0x00000000020872ca */ /* 0x002fe200000e0000 */
[----:B--2---:R1:W-:Y:S01]  /*a0b0*/  BAR.SYNC.DEFER_BLOCKING R36, 0xa0 ;  /* 0x000280240000751d */ /* 0x0043e20000010000 */
[----:B------:R-:W-:Y:S01]  /*a0c0*/  ELECT P0, URZ, PT ;  /* 0x0000000000ff782f */ /* 0x000fe20003800000 */
[----:B------:R-:W-:-:S02]  /*a0d0*/  UIADD3 UR5, UPT, UPT, UR6, 0x80, URZ ;  /* 0x0000008006057890 */ /* 0x000fc4000fffe0ff */
[----:B------:R-:W-:-:S08]  /*a0e0*/  UIMAD UR7, UR7, 0x60, URZ ;  /* 0x00000060070778a4 */ /* 0x000fd0000f8e02ff */
[----:B------:R-:W-:Y:S02]  /*a0f0*/  UPRMT UR5, UR8, 0x654, UR5 ;  /* 0x0000065408057896 */ /* 0x000fe40008000005 */
[----:B------:R-:W-:Y:S01]  /*a100*/  @P0 IMAD.MOV.U32 R4, RZ, RZ, 0x1 ;  /* 0x00000001ff040424 */ /* 0x000fe200078e00ff */
[----:B------:R-:W-:-:S06]  /*a110*/  NOP ;  /* 0x0000000000007918 */ /* 0x000fcc0000000000 */
[----:B------:R2:W-:Y:S01]  /*a120*/  @P0 SYNCS.ARRIVE.TRANS64.RED.ART0 RZ, [UR5], R4 ;  /* 0x00000004ffff09a7 */ /* 0x0005e20008500405 */
[----:B------:R-:W3:Y:S01]  /*a130*/  SYNCS.PHASECHK.TRANS64.TRYWAIT P0, [UR6+0x78], RZ ;  /* 0x000078ffff0075a7 */ /* 0x000ee20008001106 */
[----:B--2---:R-:W-:-:S05]  /*a140*/  IMAD.U32 R4, RZ, RZ, UR7 ;  /* 0x00000007ff047e24 */ /* 0x004fca000f8e00ff */
[----:B------:R-:W-:-:S04]  /*a150*/  LOP3.LUT R69, R69, 0x80, R4, 0xfe, !PT ;  /* 0x0000008045457812 */ /* 0x000fc800078efe04 */
[----:B------:R-:W-:Y:S01]  /*a160*/  R2UR UR5, R69 ;  /* 0x00000000450572ca */ /* 0x000fe200000e0000 */
[----:B-1-3--:R-:W-:-:S14]  /*a170*/  @!P0 BRA `(.L_x_121) ;  /* 0x0000002c008c8947 */ /* 0x00afdc0003800000 */
.L_x_225:
[----:B-1--4-:R-:W1:Y:S01]  /*a180*/  LDTM.x32 R4, tmem[UR5] ;  /* 0x00000005000479ee */ /* 0x012e6200082c0000 */
[----:B------:R-:W-:Y:S01]  /*a190*/  LOP3.LUT R39, R68, 0x7f, RZ, 0xc0, !PT ;  /* 0x0000007f44277812 */ /* 0x000fe200078ec0ff */
[----:B------:R-:W1:Y:S01]  /*a1a0*/  LDCU UR5, c[0x0][0x990] ;  /* 0x00013200ff0577ac */ /* 0x000e620008000800 */
[----:B------:R-:W-:Y:S01]  /*a1b0*/  NOP ;  /* 0x0000000000007918 */ /* 0x000fe20000000000 */
[----:B------:R-:W-:Y:S02]  /*a1c0*/  R2UR UR16, R69 ;  /* 0x00000000451072ca */ /* 0x000fe400000e0000 */
[----:B------:R-:W-:Y:S01]  /*a1d0*/  LEA R39, R39, UR6, 0x6 ;  /* 0x0000000627277c11 */ /* 0x000fe2000f8e30ff */
[----:B------:R-:W-:Y:S02]  /*a1e0*/  UISETP.NE.AND UP1, UPT, UR13, URZ, UPT ;  /* 0x000000ff0d00728c */ /* 0x000fe4000bf25270 */
[----:B------:R-:W-:Y:S02]  /*a1f0*/  UIADD3 UR13, UPT, UPT, UR6, UR4, URZ ;  /* 0x00000004060d7290 */ /* 0x000fe4000fffe0ff */
[----:B------:R-:W-:-:S02]  /*a200*/  VIADD R37, R39, 0x6400 ;  /* 0x0000640027257836 */ /* 0x000fc40000000000 */
[----:B------:R-:W-:-:S03]  /*a210*/  VIADD R38, R39, 0x6410 ;  /* 0x0000641027267836 */ /* 0x000fc60000000000 */
[----:B------:R-:W-:Y:S02]  /*a220*/  SHF.R.U32.HI R40, RZ, 0x3, R37 ;  /* 0x00000003ff287819 */ /* 0x000fe40000011625 */
[----:B------:R-:W-:Y:S02]  /*a230*/  SHF.R.U32.HI R41, RZ, 0x3, R38 ;  /* 0x00000003ff297819 */ /* 0x000fe40000011626 */
[----:B------:R-:W-:Y:S01]  /*a240*/  LOP3.LUT R37, R37, 0x30, R40, 0x78, !PT ;  /* 0x0000003025257812 */ /* 0x000fe200078e7828 */
[----:B------:R-:W-:Y:S01]  /*a250*/  VIADD R40, R39, 0x6430 ;  /* 0x0000643027287836 */ /* 0x000fe20000000000 */
[----:B------:R-:W-:Y:S01]  /*a260*/  LOP3.LUT R38, R38, 0x30, R41, 0x78, !PT ;  /* 0x0000003026267812 */ /* 0x000fe200078e7829 */
[----:B-1----:R-:W-:Y:S02]  /*a270*/  FMUL2 R46, R16.F32x2.HI_LO, UR5.F32 ;  /* 0x00000005102e7c4a */ /* 0x002fe40009000000 */
[----:B------:R-:W-:Y:S02]  /*a280*/  VIADD R16, R39, 0x6420 ;  /* 0x0000642027107836 */ /* 0x000fe40000000000 */
[----:B------:R-:W-:Y:S01]  /*a290*/  FMUL2 R50, R10.F32x2.HI_LO, UR5.F32 ;  /* 0x000000050a327c4a */ /* 0x000fe20009000000 */
[----:B------:R-:W-:Y:S01]  /*a2a0*/  SHF.R.U32.HI R11, RZ, 0x3, R40 ;  /* 0x00000003ff0b7819 */ /* 0x000fe20000011628 */
[----:B------:R-:W-:Y:S01]  /*a2b0*/  FMUL2 R52, R8.F32x2.HI_LO, UR5.F32 ;  /* 0x0000000508347c4a */ /* 0x000fe20009000000 */
[----:B------:R-:W-:Y:S01]  /*a2c0*/  F2FP.BF16.F32.PACK_AB R10, R47, R46 ;  /* 0x0000002e2f0a723e */ /* 0x000fe200000010ff */
[----:B------:R-:W-:Y:S01]  /*a2d0*/  FMUL2 R54, R6.F32x2.HI_LO, UR5.F32 ;  /* 0x0000000506367c4a */ /* 0x000fe20009000000 */
[----:B------:R-:W-:Y:S01]  /*a2e0*/  SHF.R.U32.HI R39, RZ, 0x3, R16 ;  /* 0x00000003ff277819 */ /* 0x000fe20000011610 */
[----:B------:R-:W-:Y:S01]  /*a2f0*/  FMUL2 R56, R4.F32x2.HI_LO, UR5.F32 ;  /* 0x0000000504387c4a */ /* 0x000fe20009000000 */
[----:B------:R-:W-:Y:S01]  /*a300*/  LOP3.LUT R40, R40, 0x30, R11, 0x78, !PT ;  /* 0x0000003028287812 */ /* 0x000fe200078e780b */
[----:B------:R-:W-:Y:S01]  /*a310*/  FMUL2 R44, R18.F32x2.HI_LO, UR5.F32 ;  /* 0x00000005122c7c4a */ /* 0x000fe20009000000 */
[----:B------:R-:W-:Y:S01]  /*a320*/  F2FP.BF16.F32.PACK_AB R7, R51, R50 ;  /* 0x000000323307723e */ /* 0x000fe200000010ff */
        /* <DEDUP_REMOVED lines=20> */
[----:B------:R1:W-:Y:S01]  /*a470*/  STS.128 [R37+UR4], R4 ;  /* 0x0000000425007988 */ /* 0x0003e20008000c04 */
[----:B------:R-:W-:-:S02]  /*a480*/  F2FP.BF16.F32.PACK_AB R12, R21, R20 ;  /* 0x00000014150c723e */ /* 0x000fc400000010ff */
[----:B------:R-:W-:Y:S01]  /*a490*/  F2FP.BF16.F32.PACK_AB R19, R35, R34 ;  /* 0x000000222313723e */ /* 0x000fe200000010ff */
[----:B------:R1:W-:Y:S01]  /*a4a0*/  STS.128 [R38+UR4], R8 ;  /* 0x0000000826007988 */ /* 0x0003e20008000c04 */
[----:B------:R-:W-:Y:S02]  /*a4b0*/  F2FP.BF16.F32.PACK_AB R18, R33, R32 ;  /* 0x000000202112723e */ /* 0x000fe400000010ff */
[----:B------:R-:W-:Y:S01]  /*a4c0*/  F2FP.BF16.F32.PACK_AB R17, R31, R30 ;  /* 0x0000001e1f11723e */ /* 0x000fe200000010ff */
[----:B------:R1:W-:Y:S01]  /*a4d0*/  STS.128 [R39+UR4], R12 ;  /* 0x0000000c27007988 */ /* 0x0003e20008000c04 */
[----:B------:R-:W-:-:S05]  /*a4e0*/  F2FP.BF16.F32.PACK_AB R16, R29, R28 ;  /* 0x0000001c1d10723e */ /* 0x000fca00000010ff */
[----:B------:R1:W-:Y:S01]  /*a4f0*/  STS.128 [R40+UR4], R16 ;  /* 0x0000001028007988 */ /* 0x0003e20008000c04 */
[----:B------:R2:W-:Y:S06]  /*a500*/  MEMBAR.ALL.CTA ;  /* 0x0000000000007992 */ /* 0x0005ec0000008000 */
[----:B--2---:R-:W2:Y:S02]  /*a510*/  FENCE.VIEW.ASYNC.S ;  /* 0x00000000000073c6 */ /* 0x004ea40000000000 */
[----:B--2---:R1:W-:Y:S06]  /*a520*/  BAR.SYNC.DEFER_BLOCKING R36, 0x80 ;  /* 0x000200240000751d */ /* 0x0043ec0000010000 */
[----:B------:R-:W-:Y:S05]  /*a530*/  BRA.U UP1, `(.L_x_122) ;  /* 0x0000000101287547 */ /* 0x000fea000b800000 */
[----:B------:R-:W2:Y:S02]  /*a540*/  LDCU.64 UR8, c[0x0][0x348] ;  /* 0x00006900ff0877ac */ /* 0x000ea40008000a00 */
[----:B--2---:R-:W-:Y:S02]  /*a550*/  UIADD3 UR14, UP0, UPT, UR8, 0x580, URZ ;  /* 0x00000580080e7890 */ /* 0x004fe4000ff1e0ff */
[----:B------:R-:W-:Y:S02]  /*a560*/  UIADD3 UR8, UPT, UPT, UR13, 0x6400, URZ ;  /* 0x000064000d087890 */ /* 0x000fe4000fffe0ff */
[----:B------:R-:W-:-:S03]  /*a570*/  UIADD3.X UR15, UPT, UPT, URZ, UR9, URZ, UP0, !UPT ;  /* 0x00000009ff0f7290 */ /* 0x000fc600087fe4ff */
[----:B------:R-:W-:-:S06]  /*a580*/  UMOV UR9, UR7 ;  /* 0x0000000700097c82 */ /* 0x000fcc0008000000 */
[----:B------:R2:W-:Y:S01]  /*a590*/  UTMASTG.4D [UR8], [UR14], desc[URZ] ;  /* 0x0000ff080e0073b5 */ /* 0x0005e20008019000 */
[----:B------:R0:W-:Y:S01]  /*a5a0*/  UTMACMDFLUSH ;  /* 0x00000000000079b7 */ /* 0x0001e20000000000 */
[----:B------:R-:W-:-:S04]  /*a5b0*/  DEPBAR.LE SB0, 0x0 ;  /* 0x000080000000791a */ /* 0x000fc80000000000 */
[----:B------:R2:W-:Y:S06]  /*a5c0*/  BAR.ARV R36, 0xa0 ;  /* 0x000280240000751d */ /* 0x0005ec0000002000 */
[----:B------:R-:W-:Y:S01]  /*a5d0*/  NOP ;  /* 0x0000000000007918 */ /* 0x000fe20000000000 */
.L_x_122:
[----:B------:R3:W-:Y:S06]  /*a5e0*/  MEMBAR.ALL.CTA ;  /* 0x0000000000007992 */ /* 0x0007ec0000008000 */
[----:B---3--:R-:W3:Y:S02]  /*a5f0*/  FENCE.VIEW.ASYNC.S ;  /* 0x00000000000073c6 */ /* 0x008ee40000000000 */
[----:B---3--:R3:W-:Y:S06]  /*a600*/  BAR.SYNC.DEFER_BLOCKING R36, 0xa0 ;  /* 0x000280240000751d */ /* 0x0087ec0000010000 */
[----:B-1----:R-:W1:Y:S01]  /*a610*/  LDTM.x32 R4, tmem[UR16+0x20] ;  /* 0x00002010000479ee */ /* 0x002e6200082c0000 */
[----:B------:R-:W-:Y:S01]  /*a620*/  R2UR UR16, R69 ;  /* 0x00000000451072ca */ /* 0x000fe200000e0000 */
[----:B------:R-:W-:Y:S01]  /*a630*/  NOP ;  /* 0x0000000000007918 */ /* 0x000fe20000000000 */
[----:B-1----:R-:W-:-:S02]  /*a640*/  FMUL2 R50, R10.F32x2.HI_LO, UR5.F32 ;  /* 0x000000050a327c4a */ /* 0x002fc40009000000 */
[----:B------:R-:W-:Y:S02]  /*a650*/  FMUL2 R52, R8.F32x2.HI_LO, UR5.F32 ;  /* 0x0000000508347c4a */ /* 0x000fe40009000000 */
        /* <DEDUP_REMOVED lines=31> */
[----:B------:R3:W-:Y:S04]  /*a850*/  STS.128 [R38+UR4], R8 ;  /* 0x0000000826007988 */ /* 0x0007e80008000c04 */
[----:B------:R3:W-:Y:S04]  /*a860*/  STS.128 [R39+UR4], R12 ;  /* 0x0000000c27007988 */ /* 0x0007e80008000c04 */
[----:B------:R3:W-:Y:S01]  /*a870*/  STS.128 [R40+UR4], R16 ;  /* 0x0000001028007988 */ /* 0x0007e20008000c04 */
[----:B------:R1:W-:Y:S06]  /*a880*/  MEMBAR.ALL.CTA ;  /* 0x0000000000007992 */ /* 0x0003ec0000008000 */
[----:B-1----:R-:W1:Y:S02]  /*a890*/  FENCE.VIEW.ASYNC.S ;  /* 0x00000000000073c6 */ /* 0x002e640000000000 */
[----:B-1----:R3:W-:Y:S06]  /*a8a0*/  BAR.SYNC.DEFER_BLOCKING R36, 0x80 ;  /* 0x000200240000751d */ /* 0x0027ec0000010000 */
[----:B------:R-:W-:Y:S05]  /*a8b0*/  BRA.U UP1, `(.L_x_123) ;  /* 0x0000000101287547 */ /* 0x000fea000b800000 */
[----:B--2---:R-:W1:Y:S01]  /*a8c0*/  LDCU.64 UR14, c[0x0][0x348] ;  /* 0x00006900ff0e77ac */ /* 0x004e620008000a00 */
[----:B------:R-:W-:Y:S02]  /*a8d0*/  UIADD3 UR8, UPT, UPT, UR13, 0x6400, URZ ;  /* 0x000064000d087890 */ /* 0x000fe4000fffe0ff */
[----:B------:R-:W-:Y:S02]  /*a8e0*/  UIADD3 UR9, UPT, UPT, UR7, 0x20, URZ ;  /* 0x0000002007097890 */ /* 0x000fe4000fffe0ff */
[----:B-1----:R-:W-:-:S04]  /*a8f0*/  UIADD3 UR14, UP0, UPT, UR14, 0x580, URZ ;  /* 0x000005800e0e7890 */ /* 0x002fc8000ff1e0ff */
[----:B------:R-:W-:-:S09]  /*a900*/  UIADD3.X UR15, UPT, UPT, URZ, UR15, URZ, UP0, !UPT ;  /* 0x0000000fff0f7290 */ /* 0x000fd200087fe4ff */
[----:B------:R1:W-:Y:S01]  /*a910*/  UTMASTG.4D [UR8], [UR14], desc[URZ] ;  /* 0x0000ff080e0073b5 */ /* 0x0003e20008019000 */
[----:B------:R0:W-:Y:S01]  /*a920*/  UTMACMDFLUSH ;  /* 0x00000000000079b7 */ /* 0x0001e20000000000 */
[----:B------:R-:W-:-:S04]  /*a930*/  DEPBAR.LE SB0, 0x0 ;  /* 0x000080000000791a */ /* 0x000fc80000000000 */
[----:B------:R1:W-:Y:S06]  /*a940*/  BAR.ARV R36, 0xa0 ;  /* 0x000280240000751d */ /* 0x0003ec0000002000 */
[----:B------:R-:W-:Y:S01]  /*a950*/  NOP ;  /* 0x0000000000007918 */ /* 0x000fe20000000000 */
.L_x_123:
[----:B------:R4:W-:Y:S06]  /*a960*/  MEMBAR.ALL.CTA ;  /* 0x0000000000007992 */ /* 0x0009ec0000008000 */
[----:B----4-:R-:W4:Y:S02]  /*a970*/  FENCE.VIEW.ASYNC.S ;  /* 0x00000000000073c6 */ /* 0x010f240000000000 */
[----:B----4-:R4:W-:Y:S06]  /*a980*/  BAR.SYNC.DEFER_BLOCKING R36, 0xa0 ;  /* 0x000280240000751d */ /* 0x0109ec0000010000 */
[----:B---3--:R-:W3:Y:S01]  /*a990*/  LDTM.x32 R4, tmem[UR16+0x40] ;  /* 0x00004010000479ee */ /* 0x008ee200082c0000 */
[----:B------:R-:W-:Y:S01]  /*a9a0*/  NOP ;  /* 0x0000000000007918 */ /* 0x000fe20000000000 */
[----:B---3--:R-:W-:-:S02]  /*a9b0*/  FMUL2 R50, R10.F32x2.HI_LO, UR5.F32 ;  /* 0x000000050a327c4a */ /* 0x008fc40009000000 */
        /* <DEDUP_REMOVED lines=36> */
[----:B---3--:R-:W3:Y:S02]  /*ac00*/  FENCE.VIEW.ASYNC.S ;  /* 0x00000000000073c6 */ /* 0x008ee40000000000 */
[----:B---3--:R4:W-:Y:S06]  /*ac10*/  BAR.SYNC.DEFER_BLOCKING R36, 0x80 ;  /* 0x000200240000751d */ /* 0x0089ec0000010000 */
[----:B------:R-:W-:Y:S05]  /*ac20*/  BRA.U UP1, `(.L_x_124) ;  /* 0x0000000101247547 */ /* 0x000fea000b800000 */
[----:B------:R-:W3:Y:S01]  /*ac30*/  LDCU.64 UR4, c[0x0][0x348] ;  /* 0x00006900ff0477ac */ /* 0x000ee20008000a00 */
[----:B-12---:R-:W-:Y:S02]  /*ac40*/  UIADD3 UR8, UPT, UPT, UR13, 0x6400, URZ ;  /* 0x000064000d087890 */ /* 0x006fe4000fffe0ff */
[----:B------:R-:W-:-:S07]  /*ac50*/  UIADD3 UR7, UPT, UPT, UR7, 0x40, URZ ;  /* 0x0000004007077890 */ /* 0x000fce000fffe0ff */
[----:B------:R-:W-:Y:S01]  /*ac60*/  UMOV UR9, UR7 ;  /* 0x0000000700097c82 */ /* 0x000fe20008000000 */
[----:B---3--:R-:W-:-:S04]  /*ac70*/  UIADD3 UR4, UP0, UPT, UR4, 0x580, URZ ;  /* 0x0000058004047890 */ /* 0x008fc8000ff1e0ff */
[----:B------:R-:W-:-:S09]  /*ac80*/  UIADD3.X UR5, UPT, UPT, URZ, UR5, URZ, UP0, !UPT ;  /* 0x00000005ff057290 */ /* 0x000fd200087fe4ff */
[----:B------:R3:W-:Y:S01]  /*ac90*/  UTMASTG.4D [UR8], [UR4], desc[URZ] ;  /* 0x0000ff08040073b5 */ /* 0x0007e20008019000 */
[----:B------:R3:W-:Y:S06]  /*aca0*/  BAR.ARV R36, 0xa0 ;  /* 0x000280240000751d */ /* 0x0007ec0000002000 */
[----:B------:R-:W-:Y:S01]  /*acb0*/  NOP ;  /* 0x0000000000007918 */ /* 0x000fe20000000000 */
.L_x_124:
[----:B------:R5:W-:Y:S06]  /*acc0*/  MEMBAR.ALL.CTA ;  /* 0x0000000000007992 */ /* 0x000bec0000008000 */
[----:B-----5:R-:W5:Y:S01]  /*acd0*/  FENCE.VIEW.ASYNC.S ;  /* 0x00000000000073c6 */ /* 0x020f620000000000 */
[----:B---3--:R-:W-:Y:S01]  /*ace0*/  R2UR UR5, R2 ;  /* 0x00000000020572ca */ /* 0x008fe200000e0000 */
[----:B-----5:R3:W-:Y:S01]  /*acf0*/  BAR.SYNC.DEFER_BLOCKING R36, 0xa0 ;  /* 0x000280240000751d */ /* 0x0207e20000010000 */
[----:B------:R-:W-:Y:S01]  /*ad00*/  ELECT P0, URZ, PT ;  /* 0x0000000000ff782f */ /* 0x000fe20003800000 */
[----:B------:R-:W-:-:S10]  /*ad10*/  UIADD3 UR4, UPT, UPT, UR6, 0x88, URZ ;  /* 0x0000008806047890 */ /* 0x000fd4000fffe0ff */
[----:B------:R-:W-:Y:S02]  /*ad20*/  UPRMT UR4, UR5, 0x654, UR4 ;  /* 0x0000065405047896 */ /* 0x000fe40008000004 */
[----:B----4-:R-:W-:Y:S01]  /*ad30*/  @P0 IMAD.MOV.U32 R4, RZ, RZ, 0x1 ;  /* 0x00000001ff040424 */ /* 0x010fe200078e00ff */
[----:B------:R-:W-:-:S06]  /*ad40*/  NOP ;  /* 0x0000000000007918 */ /* 0x000fcc0000000000 */
[----:B------:R3:W-:Y:S01]  /*ad50*/  @P0 SYNCS.ARRIVE.TRANS64.RED.ART0 RZ, [UR4], R4 ;  /* 0x00000004ffff09a7 */ /* 0x0007e20008500404 */
[----:B------:R-:W-:Y:S06]  /*ad60*/  BAR.ARV 0x5, 0x1a0 ;  /* 0x0146800000007b1d */ /* 0x000fec0000002000 */
[----:B------:R-:W-:Y:S05]  /*ad70*/  BRA `(.L_x_125) ;  /* 0x0000000000347947 */ /* 0x000fea0003800000 */
.L_x_104:
        /* <DEDUP_REMOVED lines=10> */
[----:B-----5:R1:W3:Y:S02]  /*ae20*/  SYNCS.EXCH.64 URZ, [UR6+0xe8], UR4 ;  /* 0x0000e80406ff75b2 */ /* 0x0202e40008000100 */
[----:B-1----:R-:W-:Y:S01]  /*ae30*/  NOP ;  /* 0x0000000000007918 */ /* 0x002fe20000000000 */
.L_x_126:
[----:B------:R-:W-:Y:S01]  /*ae40*/  NOP ;  /* 0x0000000000007918 */ /* 0x000fe20000000000 */
.L_x_125:
[----:B------:R-:W-:-:S13]  /*ae50*/  R2UR UR4, R0 ;  /* 0x00000000000472ca */ /* 0x000fda00000e0000 */
[----:B------:R-:W-:Y:S01]  /*ae60*/  UISETP.GT.U32.AND UP0, UPT, UR4, 0x3, UPT ;  /* 0x000000030400788c */ /* 0x000fe2000bf04070 */
[----:B------:R-:W-:Y:S10]  /*ae70*/  @!P2 BRA `(.L_x_127) ;  /* 0x00000000002ca947 */ /* 0x000ff40003800000 */
        /* <DEDUP_REMOVED lines=9> */
[----:B-----5:R1:W4:Y:S02]  /*af10*/  SYNCS.EXCH.64 URZ, [UR6+0xe8], UR4 ;  /* 0x0000e80406ff75b2 */ /* 0x0203240008000100 */
[----:B-1----:R-:W-:Y:S01]  /*af20*/  NOP ;  /* 0x0000000000007918 */ /* 0x002fe20000000000 */
.L_x_127:
[----:B------:R-:W-:Y:S01]  /*af30*/  NOP ;  /* 0x0000000000007918 */ /* 0x000fe20000000000 */
[----:B------:R-:W-:Y:S05]  /*af40*/  BRA.U UP0, `(.L_x_128) ;  /* 0x0000000900e07547 */ /* 0x000fea000b800000 */
[----:B------:R-:W-:Y:S01]  /*af50*/  NOP ;  /* 0x0000000000007918 */ /* 0x000fe20000000000 */
.L_x_129:
[----:B------:R-:W-:Y:S05]  /*af60*/  WARPSYNC.ALL ;  /* 0x0000000000007948 */ /* 0x000fea0003800000 */
[----:B------:R-:W-:-:S04]  /*af70*/  NOP ;  /* 0x0000000000007918 */ /* 0x000fc80000000000 */
[----:B------:R-:W5:Y:S02]  /*af80*/  USETMAXREG.TRY_ALLOC.CTAPOOL UP0, 0x88 ;  /* 0x00000088000079c8 */ /* 0x000f640008000600 */
[----:B-----5:R-:W-:-:S13]  /*af90*/  PLOP3.LUT P0, PT, PT, PT, UP0, 0x80, 0x8 ;  /* 0x000000000008781c */ /* 0x020fda0003f0f008 */
[----:B------:R-:W-:Y:S05]  /*afa0*/  @!P0 BRA `(.L_x_129) ;  /* 0xfffffffc00ec8947 */ /* 0x000fea000383ffff */
[----:B------:R-:W-:Y:S05]  /*afb0*/  WARPSYNC.ALL ;  /* 0x0000000000007948 */ /* 0x000fea0003800000 */
[----:B------:R-:W-:Y:S01]  /*afc0*/  NOP ;  /* 0x0000000000007918 */ /* 0x000fe20000000000 */
[----:B-12---:R-:W1:Y:S01]  /*afd0*/  LDCU UR9, c[0x0][0x380] ;  /* 0x00007000ff0977ac */ /* 0x006e620008000800 */
[----:B------:R-:W-:Y:S01]  /*afe0*/  R2UR UR4, R0 ;  /* 0x00000000000472ca */ /* 0x000fe200000e0000 */
[----:B------:R-:W2:Y:S01]  /*aff0*/  S2UR UR10, SR_CTAID.Z ;  /* 0x00000000000a79c3 */ /* 0x000ea20000002700 */
[----:B------:R-:W2:Y:S07]  /*b000*/  LDCU.128 UR12, c[0x0][0x4a0] ;  /* 0x00009400ff0c77ac */ /* 0x000eae0008000c00 */
[----:B------:R-:W5:Y:S04]  /*b010*/  S2UR UR26, SR_CTAID.Y ;  /* 0x00000000001a79c3 */ /* 0x000f680000002600 */
[----:B------:R-:W-:-:S02]  /*b020*/  ULOP3.LUT UR7, UR4, 0x3, URZ, 0xc0, !UPT ;  /* 0x0000000304077892 */ /* 0x000fc4000f8ec0ff */
[----:B-1----:R-:W-:Y:S02]  /*b030*/  UIADD3 UR6, UPT, UPT, -UR9, URZ, URZ ;  /* 0x000000ff09067290 */ /* 0x002fe4000fffe1ff */
[----:B------:R-:W-:Y:S02]  /*b040*/  UIADD3 UR8, UPT, UPT, UR9, -0x1, URZ ;  /* 0xffffffff09087890 */ /* 0x000fe4000fffe0ff */
[----:B------:R-:W-:Y:S01]  /*b050*/  MOV R0, UR7 ;  /* 0x0000000700007c02 */ /* 0x000fe20008000f00 */
[----:B------:R-:W-:Y:S02]  /*b060*/  USHF.R.S32.HI UR6, URZ, 0x1f, UR6 ;  /* 0x0000001fff067899 */ /* 0x000fe40008011406 */
[----:B------:R-:W-:Y:S02]  /*b070*/  USHF.R.S32.HI UR7, URZ, 0x1f, UR8 ;  /* 0x0000001fff077899 */ /* 0x000fe40008011408 */
[----:B------:R-:W-:Y:S01]  /*b080*/  ULEA.HI UR6, UR6, -UR9, URZ, 0x7 ;  /* 0x8000000906067291 */ /* 0x000fe2000f8f38ff */
[----:B------:R-:W1:Y:S01]  /*b090*/  SHFL.IDX PT, R0, R0, RZ, 0x1f ;  /* 0x00001fff00007589 */ /* 0x000e6200000e0000 */
[----:B------:R-:W-:-:S02]  /*b0a0*/  ULEA.HI UR8, UR7, UR8, URZ, 0x7 ;  /* 0x0000000807087291 */ /* 0x000fc4000f8f38ff */
[----:B------:R-:W-:Y:S02]  /*b0b0*/  UISETP.GT.AND UP0, UPT, UR9, URZ, UPT ;  /* 0x000000ff0900728c */ /* 0x000fe4000bf04270 */
[----:B------:R-:W-:Y:S02]  /*b0c0*/  USHF.R.S32.HI UR7, URZ, 0x7, UR6 ;  /* 0x00000007ff077899 */ /* 0x000fe40008011406 */
[----:B------:R-:W-:Y:S02]  /*b0d0*/  ULEA.HI.SX32 UR6, UR8, 0x1, 0x19 ;  /* 0x0000000108067891 */ /* 0x000fe4000f8fcaff */
[----:B------:R-:W-:Y:S02]  /*b0e0*/  UIADD3 UR7, UPT, UPT, -UR7, URZ, URZ ;  /* 0x000000ff07077290 */ /* 0x000fe4000fffe1ff */
[----:B--2---:R-:W-:-:S04]  /*b0f0*/  UIMAD.WIDE.U32 UR4, UR10, UR14, URZ ;  /* 0x0000000e0a0472a5 */ /* 0x004fc8000f8e00ff */
[----:B------:R-:W-:Y:S01]  /*b100*/  UIMAD UR5, UR10, UR15, UR5 ;  /* 0x0000000f0a0572a4 */ /* 0x000fe2000f8e0205 */
[----:B------:R-:W-:Y:S02]  /*b110*/  @!UP0 UMOV UR6, UR7 ;  /* 0x0000000700068c82 */ /* 0x000fe40008000000 */
[----:B------:R-:W-:Y:S02]  /*b120*/  UISETP.GE.AND UP0, UPT, UR6, 0x1, UPT ;  /* 0x000000010600788c */ /* 0x000fe4000bf06270 */
[----:B-----5:R-:W-:-:S04]  /*b130*/  UIMAD.WIDE.U32 UR22, UR26, UR12, UR4 ;  /* 0x0000000c1a1672a5 */ /* 0x020fc8000f8e0004 */
[----:B------:R-:W-:Y:S01]  /*b140*/  UIMAD UR26, UR26, UR13, UR23 ;  /* 0x0000000d1a1a72a4 */ /* 0x000fe2000f8e0217 */
[----:B---34-:R-:W-:Y:S06]  /*b150*/  BAR.SYNC.DEFER_BLOCKING 0x5, 0x1a0 ;  /* 0x0146800000007b1d */ /* 0x018fec0000010000 */
[----:B-1----:R-:W-:Y:S05]  /*b160*/  BRA.U !UP0, `(.L_x_130) ;  /* 0x00000009083c7547 */ /* 0x002fea000b800000 */
[----:B------:R-:W1:Y:S01]  /*b170*/  S2R R104, SR_TID.X ;  /* 0x0000000000687919 */ /* 0x000e620000002100 */
[----:B------:R-:W2:Y:S01]  /*b180*/  S2UR UR27, SR_CgaCtaId ;  /* 0x00000000001b79c3 */ /* 0x000ea20000008800 */
[----:B------:R-:W-:Y:S01]  /*b190*/  R2UR UR5, R2 ;  /* 0x00000000020572ca */ /* 0x000fe200000e0000 */
[----:B------:R-:W-:Y:S01]  /*b1a0*/  UMOV UR4, 0x400 ;  /* 0x0000040000047882 */ /* 0x000fe20000000000 */
[----:B------:R-:W-:Y:S01]  /*b1b0*/  UIADD3 UR18, UPT, UPT, -UR6, URZ, URZ ;  /* 0x000000ff06127290 */ /* 0x000fe2000fffe1ff */
[----:B------:R-:W-:Y:S01]  /*b1c0*/  IMAD.MOV.U32 R100, RZ, RZ, RZ ;  /* 0x000000ffff647224 */ /* 0x000fe200078e00ff */
[----:B------:R-:W3:Y:S01]  /*b1d0*/  LDCU.64 UR16, c[0x0][0x488] ;  /* 0x00009100ff1077ac */ /* 0x000ee20008000a00 */
[----:B------:R-:W-:Y:S01]  /*b1e0*/  IMAD.MOV.U32 R2, RZ, RZ, 0x1 ;  /* 0x00000001ff027424 */ /* 0x000fe200078e00ff */
[----:B------:R-:W-:Y:S01]  /*b1f0*/  UMOV UR10, 0x5 ;  /* 0x00000005000a7882 */ /* 0x000fe20000000000 */
[----:B------:R-:W-:Y:S01]  /*b200*/  UMOV UR14, URZ ;  /* 0x000000ff000e7c82 */ /* 0x000fe20008000000 */
[----:B--2---:R-:W-:-:S02]  /*b210*/  ULEA UR6, UR27, UR4, 0x18 ;  /* 0x000000041b067291 */ /* 0x004fc4000f8ec0ff */
[----:B------:R-:W-:Y:S02]  /*b220*/  UIMAD UR27, UR27, 0x3000, URZ ;  /* 0x000030001b1b78a4 */ /* 0x000fe4000f8e02ff */
[----:B------:R-:W-:Y:S02]  /*b230*/  UIADD3 UR25, UPT, UPT, UR6, 0x98, URZ ;  /* 0x0000009806197890 */ /* 0x000fe4000fffe0ff */
[----:B------:R-:W-:Y:S01]  /*b240*/  UIADD3 UR20, UPT, UPT, UR27, 0x1800, URZ ;  /* 0x000018001b147890 */ /* 0x000fe2000fffe0ff */
[C---:B-1----:R-:W-:Y:S01]  /*b250*/  IMAD.U32 R101, R104.reuse, 0x10000, RZ ;  /* 0x0001000068657824 */ /* 0x042fe200078e00ff */
[----:B------:R-:W-:Y:S01]  /*b260*/  UIADD3 UR19, UPT, UPT, UR27, 0x2400, URZ ;  /* 0x000024001b137890 */ /* 0x000fe2000fffe0ff */
[----:B------:R-:W-:Y:S01]  /*b270*/  IMAD.SHL.U32 R104, R104, 0x10, RZ ;  /* 0x0000001068687824 */ /* 0x000fe200078e00ff */
[----:B------:R-:W-:Y:S02]  /*b280*/  UIADD3 UR24, UPT, UPT, UR6, 0x32800, URZ ;  /* 0x0003280006187890 */ /* 0x000fe4000fffe0ff */
[----:B------:R-:W-:Y:S01]  /*b290*/  LOP3.LUT R101, R101, 0x600000, RZ, 0xc0, !PT ;  /* 0x0060000065657812 */ /* 0x000fe200078ec0ff */
[----:B------:R-:W-:Y:S01]  /*b2a0*/  UIADD3 UR21, UPT, UPT, UR6, 0x32800, URZ ;  /* 0x0003280006157890 */ /* 0x000fe2000fffe0ff */
[----:B------:R-:W-:Y:S01]  /*b2b0*/  LOP3.LUT R104, R104, 0x7f0, RZ, 0xc0, !PT ;  /* 0x000007f068687812 */ /* 0x000fe200078ec0ff */
[----:B------:R-:W-:Y:S01]  /*b2c0*/  UPRMT UR25, UR5, 0x654, UR25 ;  /* 0x0000065405197896 */ /* 0x000fe20008000019 */
[----:B------:R-:W-:-:S02]  /*b2d0*/  LOP3.LUT R105, R101, 0x1a0, RZ, 0xfc, !PT ;  /* 0x000001a065697812 */ /* 0x000fc400078efcff */
[C---:B------:R-:W-:Y:S01]  /*b2e0*/  LOP3.LUT R102, R101.reuse, 0x1c0, RZ, 0xfc, !PT ;  /* 0x000001c065667812 */ /* 0x040fe200078efcff */
[----:B------:R-:W-:Y:S01]  /*b2f0*/  VIADD R103, R104, UR6 ;  /* 0x0000000668677c36 */ /* 0x000fe20008000000 */
[----:B---3--:R-:W-:-:S07]  /*b300*/  LOP3.LUT R101, R101, 0x1e0, RZ, 0xfc, !PT ;  /* 0x000001e065657812 */ /* 0x008fce00078efcff */
.L_x_137:
[----:B--2---:R-:W-:Y:S01]  /*b310*/  IMAD.U32 R4, R100, -0x80000000, RZ ;  /* 0x8000000064047824 */ /* 0x004fe200078e00ff */
[----:B------:R-:W-:Y:S02]  /*b320*/  R2UR UR4, R105 ;  /* 0x00000000690472ca */ /* 0x000fe400000e0000 */
[----:B------:R-:W-:Y:S01]  /*b330*/  R2UR UR7, R102 ;  /* 0x00000000660772ca */ /* 0x000fe200000e0000 */
[----:B-1----:R-:W1:Y:S02]  /*b340*/  SYNCS.PHASECHK.TRANS64.TRYWAIT P0, [UR6+0x90], R4 ;  /* 0x00009004ff0075a7 */ /* 0x002e640008001106 */
[----:B-1-34-:R-:W-:-:S12]  /*b350*/  @!P0 BRA `(.L_x_131) ;  /* 0x0000001c002c8947 */ /* 0x01afd80003800000 */
.L_x_227:
[----:B------:R-:W-:Y:S01]  /*b360*/  LDTM.x32 R68, tmem[UR4] ;  /* 0x00000004004479ee */ /* 0x000fe200082c0000 */
[----:B------:R-:W-:Y:S02]  /*b370*/  ELECT P0, URZ, PT ;  /* 0x0000000000ff782f */ /* 0x000fe40003800000 */
[----:B------:R-:W-:Y:S01]  /*b380*/  R2UR UR4, R101 ;  /* 0x00000000650472ca */ /* 0x000fe200000e0000 */
[----:B------:R-:W-:Y:S01]  /*b390*/  LDTM.x32 R36, tmem[UR7] ;  /* 0x00000007002479ee */ /* 0x000fe200082c0000 */
[----:B------:R-:W-:Y:S02]  /*b3a0*/  UIADD3 UR8, UPT, UPT, UR10, -0x2, URZ ;  /* 0xfffffffe0a087890 */ /* 0x000fe4000fffe0ff */
[----:B------:R-:W-:Y:S02]  /*b3b0*/  UIADD3 UR11, UP0, UPT, UR14, UR22, URZ ;  /* 0x000000160e0b7290 */ /* 0x000fe4000ff1e0ff */
[----:B------:R-:W-:Y:S02]  /*b3c0*/  ULEA.HI UR5, UR8, UR8, URZ, 0x1 ;  /* 0x0000000808057291 */ /* 0x000fe4000f8f08ff */
[----:B------:R-:W-:-:S02]  /*b3d0*/  ULEA.HI.X.SX32 UR12, UR14, UR26, 0x1, UP0 ;  /* 0x0000001a0e0c7291 */ /* 0x000fc400080f0eff */
[----:B------:R-:W-:Y:S01]  /*b3e0*/  ULOP3.LUT UR5, UR5, 0x3ffffe, URZ, 0xc0, !UPT ;  /* 0x003ffffe05057892 */ /* 0x000fe2000f8ec0ff */
[----:B-1----:R-:W-:Y:S02]  /*b3f0*/  @P0 IMAD.MOV.U32 R3, RZ, RZ, 0x1 ;  /* 0x00000001ff030424 */ /* 0x002fe400078e00ff */
[----:B------:R-:W1:Y:S01]  /*b400*/  LDTM.x32 R4, tmem[UR4] ;  /* 0x00000004000479ee */ /* 0x000e6200082c0000 */
[----:B------:R-:W-:Y:S01]  /*b410*/  NOP ;  /* 0x0000000000007918 */ /* 0x000fe20000000000 */
[----:B-1----:R-:W-:Y:S01]  /*b420*/  NOP ;  /* 0x0000000000007918 */ /* 0x002fe20000000000 */
[----:B------:R1:W-:Y:S01]  /*b430*/  @P0 SYNCS.ARRIVE.TRANS64.RED.ART0 RZ, [UR25], R3 ;  /* 0x00000003ffff09a7 */ /* 0x0003e20008500419 */
[----:B------:R1:W-:Y:S01]  /*b440*/  STS.128 [R104+UR6+0x32800], R68 ;  /* 0x0328004468007988 */ /* 0x0003e20008000c06 */
[----:B------:R-:W-:Y:S01]  /*b450*/  ISETP.NE.AND P0, PT, R0, RZ, PT ;  /* 0x000000ff0000720c */ /* 0x000fe20003f05270 */
[----:B------:R-:W-:Y:S02]  /*b460*/  UIADD3 UR9, UP0, UPT, UR27, UR11, URZ ;  /* 0x0000000b1b097290 */ /* 0x000fe4000ff1e0ff */
[----:B------:R1:W-:Y:S01]  /*b470*/  STS.128 [R104+UR6+0x33000], R72 ;  /* 0x0330004868007988 */ /* 0x0003e20008000c06 */
[----:B------:R-:W-:-:S02]  /*b480*/  ULEA.HI UR13, UR10, UR10, URZ, 0x1 ;  /* 0x0000000a0a0d7291 */ /* 0x000fc4000f8f08ff */
[----:B------:R-:W-:Y:S01]  /*b490*/  UIADD3 UR7, UPT, UPT, UR8, -UR5, URZ ;  /* 0x8000000508077290 */ /* 0x000fe2000fffe0ff */
[----:B------:R1:W-:Y:S01]  /*b4a0*/  STS.128 [R104+UR6+0x33800], R76 ;  /* 0x0338004c68007988 */ /* 0x0003e20008000c06 */
[----:B------:R-:W-:Y:S02]  /*b4b0*/  ULEA.HI.X.SX32 UR15, UR27, UR12, 0x1, UP0 ;  /* 0x0000000c1b0f7291 */ /* 0x000fe400080f0eff */
[----:B------:R-:W-:Y:S01]  /*b4c0*/  ULEA UR4, UP0, UR9, UR16, 0x2 ;  /* 0x0000001009047291 */ /* 0x000fe2000f8010ff */
[----:B------:R1:W-:Y:S01]  /*b4d0*/  STS.128 [R104+UR6+0x34000], R80 ;  /* 0x0340005068007988 */ /* 0x0003e20008000c06 */
[----:B------:R-:W-:Y:S01]  /*b4e0*/  ULOP3.LUT UR8, UR13, 0x3ffffe, URZ, 0xc0, !UPT ;  /* 0x003ffffe0d087892 */ /* 0x000fe2000f8ec0ff */
[----:B------:R-:W-:Y:S01]  /*b4f0*/  IMAD.U32 R106, RZ, RZ, UR7 ;  /* 0x00000007ff6a7e24 */ /* 0x000fe2000f8e00ff */
[----:B------:R-:W-:Y:S01]  /*b500*/  ULEA.HI.X UR5, UR9, UR17, UR15, 0x2, UP0 ;  /* 0x0000001109057291 */ /* 0x000fe200080f140f */
[----:B------:R1:W-:Y:S01]  /*b510*/  STS.128 [R104+UR6+0x34800], R84 ;  /* 0x0348005468007988 */ /* 0x0003e20008000c06 */
[----:B------:R-:W-:Y:S01]  /*b520*/  UIADD3 UR8, UPT, UPT, -UR8, UR10, URZ ;  /* 0x0000000a08087290 */ /* 0x000fe2000fffe1ff */
[----:B------:R-:W-:-:S02]  /*b530*/  IMAD R106, R106, 0x3000, R103 ;  /* 0x000030006a6a7824 */ /* 0x000fc400078e0267 */
[----:B------:R1:W-:Y:S01]  /*b540*/  STS.128 [R104+UR6+0x35000], R88 ;  /* 0x0350005868007988 */ /* 0x0003e20008000c06 */
[----:B------:R2:W-:Y:S06]  /*b550*/  MEMBAR.ALL.CTA ;  /* 0x0000000000007992 */ /* 0x0005ec0000008000 */
[----:B--2---:R-:W2:Y:S02]  /*b560*/  FENCE.VIEW.ASYNC.S ;  /* 0x00000000000073c6 */ /* 0x004ea40000000000 */
[----:B--2---:R-:W-:Y:S06]  /*b570*/  BAR.SYNC.DEFER_BLOCKING 0x4, 0x80 ;  /* 0x0102000000007b1d */ /* 0x004fec0000010000 */
[----:B------:R-:W-:Y:S05]  /*b580*/  @P0 BRA `(.L_x_132) ;  /* 0x0000000000100947 */ /* 0x000fea0003800000 */
[----:B------:R-:W-:Y:S02]  /*b590*/  UMOV UR9, 0x300 ;  /* 0x0000030000097882 */ /* 0x000fe40000000000 */
[----:B------:R2:W-:Y:S01]  /*b5a0*/  UBLKRED.G.S.ADD.F32.RN [UR4], [UR24], UR9 ;  /* 0x00000004180073bb */ /* 0x0005e200080a0409 */
[----:B------:R0:W-:Y:S01]  /*b5b0*/  UTMACMDFLUSH ;  /* 0x00000000000079b7 */ /* 0x0001e20000000000 */
[----:B--2---:R-:W-:-:S04]  /*b5c0*/  DEPBAR.LE SB0, 0x1 ;  /* 0x000080400000791a */ /* 0x004fc80000000000 */
.L_x_132:
[----:B------:R-:W-:Y:S01]  /*b5d0*/  BAR.SYNC.DEFER_BLOCKING 0x4, 0x80 ;  /* 0x0102000000007b1d */ /* 0x000fe20000010000 */
[----:B-1----:R-:W-:-:S05]  /*b5e0*/  MOV R68, UR8 ;  /* 0x0000000800447c02 */ /* 0x002fca0008000f00 */
[----:B------:R1:W-:Y:S04]  /*b5f0*/  STS.128 [R106+0x32800], R92 ;  /* 0x0328005c6a007388 */ /* 0x0003e80000000c00 */
[----:B------:R1:W-:Y:S04]  /*b600*/  STS.128 [R106+0x33000], R96 ;  /* 0x033000606a007388 */ /* 0x0003e80000000c00 */
[----:B------:R1:W-:Y:S04]  /*b610*/  STS.128 [R106+0x33800], R36 ;  /* 0x033800246a007388 */ /* 0x0003e80000000c00 */
[----:B------:R1:W-:Y:S04]  /*b620*/  STS.128 [R106+0x34000], R40 ;  /* 0x034000286a007388 */ /* 0x0003e80000000c00 */
[----:B------:R1:W-:Y:S04]  /*b630*/  STS.128 [R106+0x34800], R44 ;  /* 0x0348002c6a007388 */ /* 0x0003e80000000c00 */
[----:B------:R1:W-:Y:S01]  /*b640*/  STS.128 [R106+0x35000], R48 ;  /* 0x035000306a007388 */ /* 0x0003e20000000c00 */
[----:B------:R2:W-:Y:S06]  /*b650*/  MEMBAR.ALL.CTA ;  /* 0x0000000000007992 */ /* 0x0005ec0000008000 */
[----:B--2---:R-:W2:Y:S02]  /*b660*/  FENCE.VIEW.ASYNC.S ;  /* 0x00000000000073c6 */ /* 0x004ea40000000000 */
[----:B--2---:R-:W-:Y:S06]  /*b670*/  BAR.SYNC.DEFER_BLOCKING 0x4, 0x80 ;  /* 0x0102000000007b1d */ /* 0x004fec0000010000 */
[----:B------:R-:W-:Y:S05]  /*b680*/  @P0 BRA `(.L_x_133) ;  /* 0x0000000000200947 */ /* 0x000fea0003800000 */
[----:B------:R-:W-:Y:S02]  /*b690*/  UIMAD UR7, UR7, 0x3000, UR6 ;  /* 0x00003000070778a4 */ /* 0x000fe4000f8e0206 */
[----:B------:R-:W-:Y:S02]  /*b6a0*/  UIADD3 UR4, UP0, UPT, UR4, 0x3000, URZ ;  /* 0x0000300004047890 */ /* 0x000fe4000ff1e0ff */
[----:B------:R-:W-:Y:S02]  /*b6b0*/  UIADD3 UR7, UPT, UPT, UR7, 0x32800, URZ ;  /* 0x0003280007077890 */ /* 0x000fe4000fffe0ff */
[----:B------:R-:W-:Y:S01]  /*b6c0*/  UIADD3.X UR5, UPT, UPT, URZ, UR5, URZ, UP0, !UPT ;  /* 0x00000005ff057290 */ /* 0x000fe200087fe4ff */
[----:B------:R-:W-:-:S08]  /*b6d0*/  UMOV UR9, 0x300 ;  /* 0x0000030000097882 */ /* 0x000fd00000000000 */
[----:B------:R2:W-:Y:S01]  /*b6e0*/  UBLKRED.G.S.ADD.F32.RN [UR4], [UR7], UR9 ;  /* 0x00000004070073bb */ /* 0x0005e200080a0409 */
[----:B------:R0:W-:Y:S01]  /*b6f0*/  UTMACMDFLUSH ;  /* 0x00000000000079b7 */ /* 0x0001e20000000000 */
[----:B--2---:R-:W-:-:S04]  /*b700*/  DEPBAR.LE SB0, 0x1 ;  /* 0x000080400000791a */ /* 0x004fc80000000000 */
.L_x_133:
[----:B------:R-:W-:Y:S01]  /*b710*/  BAR.SYNC.DEFER_BLOCKING 0x4, 0x80 ;  /* 0x0102000000007b1d */ /* 0x000fe20000010000 */
[----:B------:R-:W-:-:S05]  /*b720*/  IMAD R68, R68, 0x3000, R103 ;  /* 0x0000300044447824 */ /* 0x000fca00078e0267 */
[----:B------:R2:W-:Y:S04]  /*b730*/  STS.128 [R104+UR6+0x32800], R52 ;  /* 0x0328003468007988 */ /* 0x0005e80008000c06 */
[----:B------:R2:W-:Y:S04]  /*b740*/  STS.128 [R104+UR6+0x33000], R56 ;  /* 0x0330003868007988 */ /* 0x0005e80008000c06 */
[----:B------:R2:W-:Y:S04]  /*b750*/  STS.128 [R104+UR6+0x33800], R60 ;  /* 0x0338003c68007988 */ /* 0x0005e80008000c06 */
[----:B------:R2:W-:Y:S04]  /*b760*/  STS.128 [R104+UR6+0x34000], R64 ;  /* 0x0340004068007988 */ /* 0x0005e80008000c06 */
[----:B------:R2:W-:Y:S04]  /*b770*/  STS.128 [R104+UR6+0x34800], R4 ;  /* 0x0348000468007988 */ /* 0x0005e80008000c06 */
[----:B------:R2:W-:Y:S01]  /*b780*/  STS.128 [R104+UR6+0x35000], R8 ;  /* 0x0350000868007988 */ /* 0x0005e20008000c06 */
[----:B------:R3:W-:Y:S06]  /*b790*/  MEMBAR.ALL.CTA ;  /* 0x0000000000007992 */ /* 0x0007ec0000008000 */
[----:B---3--:R-:W3:Y:S02]  /*b7a0*/  FENCE.VIEW.ASYNC.S ;  /* 0x00000000000073c6 */ /* 0x008ee40000000000 */
[----:B---3--:R-:W-:Y:S06]  /*b7b0*/  BAR.SYNC.DEFER_BLOCKING 0x4, 0x80 ;  /* 0x0102000000007b1d */ /* 0x008fec0000010000 */
[----:B------:R-:W-:Y:S05]  /*b7c0*/  @P0 BRA `(.L_x_134) ;  /* 0x0000000000200947 */ /* 0x000fea0003800000 */
[----:B------:R-:W-:-:S04]  /*b7d0*/  UIADD3 UR5, UP0, UPT, UR20, UR11, URZ ;  /* 0x0000000b14057290 */ /* 0x000fc8000ff1e0ff */
[----:B------:R-:W-:Y:S02]  /*b7e0*/  ULEA.HI.X.SX32 UR7, UR20, UR12, 0x1, UP0 ;  /* 0x0000000c14077291 */ /* 0x000fe400080f0eff */
[----:B------:R-:W-:-:S04]  /*b7f0*/  ULEA UR4, UP0, UR5, UR16, 0x2 ;  /* 0x0000001005047291 */ /* 0x000fc8000f8010ff */
[----:B------:R-:W-:-:S03]  /*b800*/  ULEA.HI.X UR5, UR5, UR17, UR7, 0x2, UP0 ;  /* 0x0000001105057291 */ /* 0x000fc600080f1407 */
[----:B------:R-:W-:-:S06]  /*b810*/  UMOV UR7, 0x300 ;  /* 0x0000030000077882 */ /* 0x000fcc0000000000 */
[----:B------:R3:W-:Y:S01]  /*b820*/  UBLKRED.G.S.ADD.F32.RN [UR4], [UR21], UR7 ;  /* 0x00000004150073bb */ /* 0x0007e200080a0407 */
[----:B------:R0:W-:Y:S01]  /*b830*/  UTMACMDFLUSH ;  /* 0x00000000000079b7 */ /* 0x0001e20000000000 */
[----:B---3--:R-:W-:-:S04]  /*b840*/  DEPBAR.LE SB0, 0x1 ;  /* 0x000080400000791a */ /* 0x008fc80000000000 */
.L_x_134:
[----:B------:R-:W-:Y:S06]  /*b850*/  BAR.SYNC.DEFER_BLOCKING 0x4, 0x80 ;  /* 0x0102000000007b1d */ /* 0x000fec0000010000 */
[----:B------:R3:W-:Y:S04]  /*b860*/  STS.128 [R68+0x32800], R12 ;  /* 0x0328000c44007388 */ /* 0x0007e80000000c00 */
[----:B------:R3:W-:Y:S04]  /*b870*/  STS.128 [R68+0x33000], R16 ;  /* 0x0330001044007388 */ /* 0x0007e80000000c00 */
[----:B------:R3:W-:Y:S04]  /*b880*/  STS.128 [R68+0x33800], R20 ;  /* 0x0338001444007388 */ /* 0x0007e80000000c00 */
[----:B------:R3:W-:Y:S04]  /*b890*/  STS.128 [R68+0x34000], R24 ;  /* 0x0340001844007388 */ /* 0x0007e80000000c00 */
[----:B------:R3:W-:Y:S04]  /*b8a0*/  STS.128 [R68+0x34800], R28 ;  /* 0x0348001c44007388 */ /* 0x0007e80000000c00 */
[----:B------:R3:W-:Y:S01]  /*b8b0*/  STS.128 [R68+0x35000], R32 ;  /* 0x0350002044007388 */ /* 0x0007e20000000c00 */
[----:B------:R4:W-:Y:S06]  /*b8c0*/  MEMBAR.ALL.CTA ;  /* 0x0000000000007992 */ /* 0x0009ec0000008000 */
[----:B----4-:R-:W4:Y:S02]  /*b8d0*/  FENCE.VIEW.ASYNC.S ;  /* 0x00000000000073c6 */ /* 0x010f240000000000 */
[----:B----4-:R-:W-:Y:S06]  /*b8e0*/  BAR.SYNC.DEFER_BLOCKING 0x4, 0x80 ;  /* 0x0102000000007b1d */ /* 0x010fec0000010000 */
[----:B------:R-:W-:Y:S05]  /*b8f0*/  @P0 BRA `(.L_x_135) ;  /* 0x0000000000280947 */ /* 0x000fea0003800000 */
[----:B------:R-:W-:Y:S02]  /*b900*/  UIADD3 UR5, UP0, UPT, UR19, UR11, URZ ;  /* 0x0000000b13057290 */ /* 0x000fe4000ff1e0ff */
[----:B------:R-:W-:Y:S02]  /*b910*/  UIMAD UR7, UR8, 0x3000, UR6 ;  /* 0x00003000080778a4 */ /* 0x000fe4000f8e0206 */
[----:B------:R-:W-:Y:S02]  /*b920*/  ULEA.HI.X.SX32 UR8, UR19, UR12, 0x1, UP0 ;  /* 0x0000000c13087291 */ /* 0x000fe400080f0eff */
[----:B------:R-:W-:Y:S02]  /*b930*/  ULEA UR4, UP0, UR5, UR16, 0x2 ;  /* 0x0000001005047291 */ /* 0x000fe4000f8010ff */
[----:B------:R-:W-:Y:S02]  /*b940*/  UIADD3 UR7, UPT, UPT, UR7, 0x32800, URZ ;  /* 0x0003280007077890 */ /* 0x000fe4000fffe0ff */
[----:B------:R-:W-:-:S03]  /*b950*/  ULEA.HI.X UR5, UR5, UR17, UR8, 0x2, UP0 ;  /* 0x0000001105057291 */ /* 0x000fc600080f1408 */
[----:B------:R-:W-:-:S06]  /*b960*/  UMOV UR8, 0x300 ;  /* 0x0000030000087882 */ /* 0x000fcc0000000000 */
[----:B------:R4:W-:Y:S01]  /*b970*/  UBLKRED.G.S.ADD.F32.RN [UR4], [UR7], UR8 ;  /* 0x00000004070073bb */ /* 0x0009e200080a0408 */
[----:B------:R0:W-:Y:S01]  /*b980*/  UTMACMDFLUSH ;  /* 0x00000000000079b7 */ /* 0x0001e20000000000 */
[----:B----4-:R-:W-:-:S04]  /*b990*/  DEPBAR.LE SB0, 0x1 ;  /* 0x000080400000791a */ /* 0x010fc80000000000 */
.L_x_135:
[----:B------:R-:W-:Y:S01]  /*b9a0*/  UIADD3 UR18, UPT, UPT, UR18, 0x1, URZ ;  /* 0x0000000112127890 */ /* 0x000fe2000fffe0ff */
[----:B------:R-:W-:Y:S03]  /*b9b0*/  BAR.SYNC.DEFER_BLOCKING 0x4, 0x80 ;  /* 0x0102000000007b1d */ /* 0x000fe60000010000 */
[----:B------:R-:W-:-:S03]  /*b9c0*/  UISETP.NE.AND UP0, UPT, UR18, URZ, UPT ;  /* 0x000000ff1200728c */ /* 0x000fc6000bf05270 */
[----:B------:R-:W-:Y:S08]  /*b9d0*/  @P0 BRA `(.L_x_136) ;  /* 0x0000000000040947 */ /* 0x000ff00003800000 */
[----:B------:R-:W-:-:S04]  /*b9e0*/  DEPBAR.LE SB0, 0x0 ;  /* 0x000080000000791a */ /* 0x000fc80000000000 */
.L_x_136:
[----:B------:R-:W-:Y:S01]  /*b9f0*/  BAR.SYNC.DEFER_BLOCKING 0x4, 0x80 ;  /* 0x0102000000007b1d */ /* 0x000fe20000010000 */
[----:B------:R-:W-:Y:S02]  /*ba00*/  ELECT P0, URZ, PT ;  /* 0x0000000000ff782f */ /* 0x000fe40003800000 */
[----:B------:R-:W-:Y:S01]  /*ba10*/  LOP3.LUT R100, R100, 0x1, RZ, 0x3c, !PT ;  /* 0x0000000164647812 */ /* 0x000fe200078e3cff */
[----:B------:R-:W-:Y:S02]  /*ba20*/  UIADD3 UR10, UPT, UPT, UR10, 0x4, URZ ;  /* 0x000000040a0a7890 */ /* 0x000fe4000fffe0ff */
[----:B------:R-:W-:-:S08]  /*ba30*/  UIADD3 UR14, UPT, UPT, UR14, 0x6000, URZ ;  /* 0x000060000e0e7890 */ /* 0x000fd0000fffe0ff */
[----:B------:R4:W-:Y:S01]  /*ba40*/  @P0 SYNCS.ARRIVE.TRANS64.ART0 RZ, [UR6+0x128], R2 ;  /* 0x00012802ffff09a7 */ /* 0x0009e20008500006 */
[----:B------:R-:W-:Y:S05]  /*ba50*/  BRA.U UP0, `(.L_x_137) ;  /* 0xfffffff9002c7547 */ /* 0x000fea000b83ffff */
.L_x_130:
[----:B------:R-:W-:-:S13]  /*ba60*/  ISETP.NE.AND P0, PT, R0, RZ, PT ;  /* 0x000000ff0000720c */ /* 0x000fda0003f05270 */
[----:B------:R-:W-:Y:S05]  /*ba70*/  @P0 BRA `(.L_x_138) ;  /* 0x0000000000040947 */ /* 0x000fea0003800000 */
[----:B------:R-:W-:-:S04]  /*ba80*/  DEPBAR.LE SB0, 0x0 ;  /* 0x000080000000791a */ /* 0x000fc80000000000 */
.L_x_138:
[----:B------:R-:W-:Y:S06]  /*ba90*/  BAR.SYNC.DEFER_BLOCKING 0x4, 0x80 ;  /* 0x0102000000007b1d */ /* 0x000fec0000010000 */
[----:B------:R-:W-:-:S04]  /*baa0*/  DEPBAR.LE SB0, 0x0 ;  /* 0x000080000000791a */ /* 0x000fc80000000000 */
[----:B------:R-:W-:Y:S06]  /*bab0*/  BAR.ARV 0x5, 0x1a0 ;  /* 0x0146800000007b1d */ /* 0x000fec0000002000 */
[----:B------:R-:W-:Y:S05]  /*bac0*/  BRA `(.L_x_139) ;  /* 0x0000000000347947 */ /* 0x000fea0003800000 */
.L_x_128:
        /* <DEDUP_REMOVED lines=12> */
.L_x_140:
[----:B------:R-:W-:Y:S01]  /*bb90*/  NOP ;  /* 0x0000000000007918 */ /* 0x000fe20000000000 */
.L_x_139:
        /* <DEDUP_REMOVED lines=12> */
.L_x_141:
[----:B------:R-:W-:Y:S01]  /*bc60*/  NOP ;  /* 0x0000000000007918 */ /* 0x000fe20000000000 */
[----:B-12---:R-:W-:Y:S05]  /*bc70*/  EXIT ;  /* 0x000000000000794d */ /* 0x006fea0003800000 */
.L_x_37:
[----:B------:R-:W-:-:S07]  /*bc80*/  MOV R7, UR4 ;  /* 0x0000000400077c02 */ /* 0x000fce0008000f00 */
.L_x_142:
[----:B-1----:R1:W2:Y:S02]  /*bc90*/  SYNCS.PHASECHK.TRANS64.TRYWAIT P0, [R7+URZ+0x118], RZ ;  /* 0x000118ff070075a7 */ /* 0x0022a400080011ff */
[----:B--2---:R-:W-:Y:S05]  /*bca0*/  @!P0 NANOSLEEP.SYNCS 0x989680 ;  /* 0x009896800000895d */ /* 0x004fea0003900000 */
[----:B------:R-:W2:Y:S02]  /*bcb0*/  @!P0 SYNCS.PHASECHK.TRANS64 P0, [R7+URZ+0x118], RZ ;  /* 0x000118ff070085a7 */ /* 0x000ea400080010ff */
[----:B--2---:R-:W-:Y:S05]  /*bcc0*/  @!P0 BRA `(.L_x_142) ;  /* 0xfffffffc00f08947 */ /* 0x004fea000383ffff */
[----:B------:R-:W-:Y:S05]  /*bcd0*/  BRA `(.L_x_143) ;  /* 0xffffff5400fc7947 */ /* 0x000fea000383ffff */
.L_x_38:
[----:B------:R-:W-:Y:S02]  /*bce0*/  MOV R7, UR4 ;  /* 0x0000000400077c02 */ /* 0x000fe40008000f00 */
[----:B------:R-:W-:Y:S02]  /*bcf0*/  MOV R10, 0x80000000 ;  /* 0x80000000000a7802 */ /* 0x000fe40000000f00 */
[----:B------:R-:W-:-:S07]  /*bd00*/  MOV R11, 0x80000000 ;  /* 0x80000000000b7802 */ /* 0x000fce0000000f00 */
.L_x_144:
[----:B-1----:R1:W2:Y:S02]  /*bd10*/  SYNCS.PHASECHK.TRANS64.TRYWAIT P0, [R7+URZ+0x118], R11 ;  /* 0x0001180b070075a7 */ /* 0x0022a400080011ff */
[----:B--2---:R-:W-:Y:S05]  /*bd20*/  @!P0 NANOSLEEP.SYNCS 0x989680 ;  /* 0x009896800000895d */ /* 0x004fea0003900000 */
[----:B------:R-:W2:Y:S02]  /*bd30*/  @!P0 SYNCS.PHASECHK.TRANS64 P0, [R7+URZ+0x118], R11 ;  /* 0x0001180b070085a7 */ /* 0x000ea400080010ff */
[----:B--2---:R-:W-:Y:S05]  /*bd40*/  @!P0 BRA `(.L_x_144) ;  /* 0xfffffffc00f08947 */ /* 0x004fea000383ffff */
[----:B------:R-:W-:Y:S05]  /*bd50*/  BRA `(.L_x_145) ;  /* 0xffffff5400f47947 */ /* 0x000fea000383ffff */
.L_x_39:
[----:B------:R-:W-:-:S07]  /*bd60*/  MOV R7, UR4 ;  /* 0x0000000400077c02 */ /* 0x000fce0008000f00 */
.L_x_146:
[----:B-1----:R1:W2:Y:S02]  /*bd70*/  SYNCS.PHASECHK.TRANS64.TRYWAIT P0, [R7+URZ+0x118], RZ ;  /* 0x000118ff070075a7 */ /* 0x0022a400080011ff */
[----:B--2---:R-:W-:Y:S05]  /*bd80*/  @!P0 NANOSLEEP.SYNCS 0x989680 ;  /* 0x009896800000895d */ /* 0x004fea0003900000 */
[----:B------:R-:W2:Y:S02]  /*bd90*/  @!P0 SYNCS.PHASECHK.TRANS64 P0, [R7+URZ+0x118], RZ ;  /* 0x000118ff070085a7 */ /* 0x000ea400080010ff */
[----:B--2---:R-:W-:Y:S05]  /*bda0*/  @!P0 BRA `(.L_x_146) ;  /* 0xfffffffc00f08947 */ /* 0x004fea000383ffff */
[----:B------:R-:W-:Y:S05]  /*bdb0*/  BRA `(.L_x_147) ;  /* 0xffffff5400f07947 */ /* 0x000fea000383ffff */
.L_x_40:
[----:B------:R-:W-:Y:S01]  /*bdc0*/  HFMA2 R10, -RZ, RZ, -0.0 , 0 ;  /* 0x80000000ff0a7431 */ /* 0x000fe200000001ff */
[----:B------:R-:W-:Y:S02]  /*bdd0*/  MOV R7, UR4 ;  /* 0x0000000400077c02 */ /* 0x000fe40008000f00 */
[----:B------:R-:W-:-:S07]  /*bde0*/  MOV R11, 0x80000000 ;  /* 0x80000000000b7802 */ /* 0x000fce0000000f00 */
.L_x_148:
[----:B-1----:R1:W2:Y:S02]  /*bdf0*/  SYNCS.PHASECHK.TRANS64.TRYWAIT P0, [R7+URZ+0x118], R11 ;  /* 0x0001180b070075a7 */ /* 0x0022a400080011ff */
[----:B--2---:R-:W-:Y:S05]  /*be00*/  @!P0 NANOSLEEP.SYNCS 0x989680 ;  /* 0x009896800000895d */ /* 0x004fea0003900000 */
[----:B------:R-:W2:Y:S02]  /*be10*/  @!P0 SYNCS.PHASECHK.TRANS64 P0, [R7+URZ+0x118], R11 ;  /* 0x0001180b070085a7 */ /* 0x000ea400080010ff */
[----:B--2---:R-:W-:Y:S05]  /*be20*/  @!P0 BRA `(.L_x_148) ;  /* 0xfffffffc00f08947 */ /* 0x004fea000383ffff */
[----:B------:R-:W-:Y:S05]  /*be30*/  BRA `(.L_x_149) ;  /* 0xffffff5400e47947 */ /* 0x000fea000383ffff */
.L_x_42:
[----:B-1----:R-:W-:Y:S02]  /*be40*/  MOV R7, UR4 ;  /* 0x0000000400077c02 */ /* 0x002fe40008000f00 */
[----:B------:R-:W-:-:S07]  /*be50*/  MOV R11, R10 ;  /* 0x0000000a000b7202 */ /* 0x000fce0000000f00 */
.L_x_150:
[----:B-1----:R1:W2:Y:S02]  /*be60*/  SYNCS.PHASECHK.TRANS64.TRYWAIT P0, [R7+URZ+0x118], R11 ;  /* 0x0001180b070075a7 */ /* 0x0022a400080011ff */
[----:B--2---:R-:W-:Y:S05]  /*be70*/  @!P0 NANOSLEEP.SYNCS 0x989680 ;  /* 0x009896800000895d */ /* 0x004fea0003900000 */
[----:B------:R-:W2:Y:S02]  /*be80*/  @!P0 SYNCS.PHASECHK.TRANS64 P0, [R7+URZ+0x118], R11 ;  /* 0x0001180b070085a7 */ /* 0x000ea400080010ff */
[----:B--2---:R-:W-:Y:S05]  /*be90*/  @!P0 BRA `(.L_x_150) ;  /* 0xfffffffc00f08947 */ /* 0x004fea000383ffff */
[----:B------:R-:W-:Y:S05]  /*bea0*/  BRA `(.L_x_151) ;  /* 0xffffff5400fc7947 */ /* 0x000fea000383ffff */
.L_x_45:
[----:B------:R-:W-:Y:S02]  /*beb0*/  MOV R7, UR4 ;  /* 0x0000000400077c02 */ /* 0x000fe40008000f00 */
[----:B------:R-:W-:Y:S02]  /*bec0*/  MOV R10, 0x80000000 ;  /* 0x80000000000a7802 */ /* 0x000fe40000000f00 */
[----:B------:R-:W-:-:S07]  /*bed0*/  MOV R11, 0x80000000 ;  /* 0x80000000000b7802 */ /* 0x000fce0000000f00 */
.L_x_152:
[----:B-1----:R1:W2:Y:S02]  /*bee0*/  SYNCS.PHASECHK.TRANS64.TRYWAIT P0, [R7+URZ+0x8], R11 ;  /* 0x0000080b070075a7 */ /* 0x0022a400080011ff */
[----:B--2---:R-:W-:Y:S05]  /*bef0*/  @!P0 NANOSLEEP.SYNCS 0x989680 ;  /* 0x009896800000895d */ /* 0x004fea0003900000 */
[----:B------:R-:W2:Y:S02]  /*bf00*/  @!P0 SYNCS.PHASECHK.TRANS64 P0, [R7+URZ+0x8], R11 ;  /* 0x0000080b070085a7 */ /* 0x000ea400080010ff */
[----:B--2---:R-:W-:Y:S05]  /*bf10*/  @!P0 BRA `(.L_x_152) ;  /* 0xfffffffc00f08947 */ /* 0x004fea000383ffff */
[----:B------:R-:W-:Y:S05]  /*bf20*/  BRA `(.L_x_153) ;  /* 0xffffff5800ec7947 */ /* 0x000fea000383ffff */
.L_x_47:
[----:B------:R-:W-:Y:S01]  /*bf30*/  HFMA2 R10, -RZ, RZ, -0.0 , 0 ;  /* 0x80000000ff0a7431 */ /* 0x000fe200000001ff */
[----:B------:R-:W-:Y:S02]  /*bf40*/  MOV R7, UR4 ;  /* 0x0000000400077c02 */ /* 0x000fe40008000f00 */
[----:B------:R-:W-:-:S07]  /*bf50*/  MOV R11, 0x80000000 ;  /* 0x80000000000b7802 */ /* 0x000fce0000000f00 */
.L_x_154:
[----:B-1----:R1:W2:Y:S02]  /*bf60*/  SYNCS.PHASECHK.TRANS64.TRYWAIT P0, [R7+URZ+0x28], R11 ;  /* 0x0000280b070075a7 */ /* 0x0022a400080011ff */
[----:B--2---:R-:W-:Y:S05]  /*bf70*/  @!P0 NANOSLEEP.SYNCS 0x989680 ;  /* 0x009896800000895d */ /* 0x004fea0003900000 */
[----:B------:R-:W2:Y:S02]  /*bf80*/  @!P0 SYNCS.PHASECHK.TRANS64 P0, [R7+URZ+0x28], R11 ;  /* 0x0000280b070085a7 */ /* 0x000ea400080010ff */
[----:B--2---:R-:W-:Y:S05]  /*bf90*/  @!P0 BRA `(.L_x_154) ;  /* 0xfffffffc00f08947 */ /* 0x004fea000383ffff */
[----:B------:R-:W-:Y:S05]  /*bfa0*/  BRA `(.L_x_155) ;  /* 0xffffff5c00507947 */ /* 0x000fea000383ffff */
.L_x_48:
[----:B------:R-:W-:Y:S01]  /*bfb0*/  HFMA2 R10, -RZ, RZ, -0.0 , 0 ;  /* 0x80000000ff0a7431 */ /* 0x000fe200000001ff */
[----:B------:R-:W-:Y:S02]  /*bfc0*/  MOV R7, UR4 ;  /* 0x0000000400077c02 */ /* 0x000fe40008000f00 */
[----:B------:R-:W-:-:S07]  /*bfd0*/  MOV R11, 0x80000000 ;  /* 0x80000000000b7802 */ /* 0x000fce0000000f00 */
.L_x_156:
[----:B-1----:R1:W2:Y:S02]  /*bfe0*/  SYNCS.PHASECHK.TRANS64.TRYWAIT P0, [R7+URZ+0x18], R11 ;  /* 0x0000180b070075a7 */ /* 0x0022a400080011ff */
[----:B--2---:R-:W-:Y:S05]  /*bff0*/  @!P0 NANOSLEEP.SYNCS 0x989680 ;  /* 0x009896800000895d */ /* 0x004fea0003900000 */
[----:B------:R-:W2:Y:S02]  /*c000*/  @!P0 SYNCS.PHASECHK.TRANS64 P0, [R7+URZ+0x18], R11 ;  /* 0x0000180b070085a7 */ /* 0x000ea400080010ff */
[----:B--2---:R-:W-:Y:S05]  /*c010*/  @!P0 BRA `(.L_x_156) ;  /* 0xfffffffc00f08947 */ /* 0x004fea000383ffff */
[----:B------:R-:W-:Y:S05]  /*c020*/  BRA `(.L_x_157) ;  /* 0xffffff5c00ec7947 */ /* 0x000fea000383ffff */
.L_x_50:
[----:B------:R-:W-:Y:S01]  /*c030*/  HFMA2 R10, -RZ, RZ, -0.0 , 0 ;  /* 0x80000000ff0a7431 */ /* 0x000fe200000001ff */
[----:B-12---:R-:W-:Y:S02]  /*c040*/  MOV R7, UR4 ;  /* 0x0000000400077c02 */ /* 0x006fe40008000f00 */
[----:B------:R-:W-:-:S07]  /*c050*/  MOV R11, 0x80000000 ;  /* 0x80000000000b7802 */ /* 0x000fce0000000f00 */
.L_x_158:
[----:B-1----:R1:W2:Y:S02]  /*c060*/  SYNCS.PHASECHK.TRANS64.TRYWAIT P0, [R7+URZ+0x38], R11 ;  /* 0x0000380b070075a7 */ /* 0x0022a400080011ff */
[----:B--2---:R-:W-:Y:S05]  /*c070*/  @!P0 NANOSLEEP.SYNCS 0x989680 ;  /* 0x009896800000895d */ /* 0x004fea0003900000 */
[----:B------:R-:W2:Y:S02]  /*c080*/  @!P0 SYNCS.PHASECHK.TRANS64 P0, [R7+URZ+0x38], R11 ;  /* 0x0000380b070085a7 */ /* 0x000ea400080010ff */
[----:B--2---:R-:W-:Y:S05]  /*c090*/  @!P0 BRA `(.L_x_158) ;  /* 0xfffffffc00f08947 */ /* 0x004fea000383ffff */
[----:B------:R-:W-:Y:S05]  /*c0a0*/  BRA `(.L_x_159) ;  /* 0xffffff6000387947 */ /* 0x000fea000383ffff */
.L_x_51:
[----:B------:R-:W-:-:S07]  /*c0b0*/  MOV R7, UR4 ;  /* 0x0000000400077c02 */ /* 0x000fce0008000f00 */
.L_x_160:
[----:B-1----:R1:W2:Y:S02]  /*c0c0*/  SYNCS.PHASECHK.TRANS64.TRYWAIT P0, [R7+URZ+0x8], RZ ;  /* 0x000008ff070075a7 */ /* 0x0022a400080011ff */
[----:B--2---:R-:W-:Y:S05]  /*c0d0*/  @!P0 NANOSLEEP.SYNCS 0x989680 ;  /* 0x009896800000895d */ /* 0x004fea0003900000 */
[----:B------:R-:W2:Y:S02]  /*c0e0*/  @!P0 SYNCS.PHASECHK.TRANS64 P0, [R7+URZ+0x8], RZ ;  /* 0x000008ff070085a7 */ /* 0x000ea400080010ff */
[----:B--2---:R-:W-:Y:S05]  /*c0f0*/  @!P0 BRA `(.L_x_160) ;  /* 0xfffffffc00f08947 */ /* 0x004fea000383ffff */
[----:B------:R-:W-:Y:S05]  /*c100*/  BRA `(.L_x_161) ;  /* 0xffffff64000c7947 */ /* 0x000fea000383ffff */
.L_x_53:
[----:B-12---:R-:W-:-:S07]  /*c110*/  MOV R7, UR4 ;  /* 0x0000000400077c02 */ /* 0x006fce0008000f00 */
.L_x_162:
[----:B-1----:R1:W2:Y:S02]  /*c120*/  SYNCS.PHASECHK.TRANS64.TRYWAIT P0, [R7+URZ+0x18], RZ ;  /* 0x000018ff070075a7 */ /* 0x0022a400080011ff */
[----:B--2---:R-:W-:Y:S05]  /*c130*/  @!P0 NANOSLEEP.SYNCS 0x989680 ;  /* 0x009896800000895d */ /* 0x004fea0003900000 */
[----:B------:R-:W2:Y:S02]  /*c140*/  @!P0 SYNCS.PHASECHK.TRANS64 P0, [R7+URZ+0x18], RZ ;  /* 0x000018ff070085a7 */ /* 0x000ea400080010ff */
[----:B--2---:R-:W-:Y:S05]  /*c150*/  @!P0 BRA `(.L_x_162) ;  /* 0xfffffffc00f08947 */ /* 0x004fea000383ffff */
[----:B------:R-:W-:Y:S05]  /*c160*/  BRA `(.L_x_163) ;  /* 0xffffff6400b87947 */ /* 0x000fea000383ffff */
.L_x_56:
[----:B-123--:R-:W-:Y:S02]  /*c170*/  MOV R7, UR4 ;  /* 0x0000000400077c02 */ /* 0x00efe40008000f00 */
[-C--:B------:R-:W-:Y:S02]  /*c180*/  MOV R24, R9.reuse ;  /* 0x0000000900187202 */ /* 0x080fe40000000f00 */
[----:B------:R-:W-:-:S07]  /*c190*/  MOV R25, R9 ;  /* 0x0000000900197202 */ /* 0x000fce0000000f00 */
.L_x_164:
[----:B-1----:R1:W2:Y:S02]  /*c1a0*/  SYNCS.PHASECHK.TRANS64.TRYWAIT P0, [R7+URZ+0x28], R25 ;  /* 0x00002819070075a7 */ /* 0x0022a400080011ff */
[----:B--2---:R-:W-:Y:S05]  /*c1b0*/  @!P0 NANOSLEEP.SYNCS 0x989680 ;  /* 0x009896800000895d */ /* 0x004fea0003900000 */
[----:B------:R-:W2:Y:S02]  /*c1c0*/  @!P0 SYNCS.PHASECHK.TRANS64 P0, [R7+URZ+0x28], R25 ;  /* 0x00002819070085a7 */ /* 0x000ea400080010ff */
[----:B--2---:R-:W-:Y:S05]  /*c1d0*/  @!P0 BRA `(.L_x_164) ;  /* 0xfffffffc00f08947 */ /* 0x004fea000383ffff */
[----:B------:R-:W-:Y:S05]  /*c1e0*/  BRA `(.L_x_165) ;  /* 0xffffff6800a47947 */ /* 0x000fea000383ffff */
.L_x_57:
[----:B------:R-:W-:Y:S01]  /*c1f0*/  HFMA2 R24, -RZ, RZ, -0.0 , 0 ;  /* 0x80000000ff187431 */ /* 0x000fe200000001ff */
[----:B------:R-:W-:Y:S02]  /*c200*/  MOV R7, UR4 ;  /* 0x0000000400077c02 */ /* 0x000fe40008000f00 */
[----:B------:R-:W-:-:S07]  /*c210*/  MOV R25, 0x80000000 ;  /* 0x8000000000197802 */ /* 0x000fce0000000f00 */
.L_x_166:
[----:B-1----:R1:W2:Y:S02]  /*c220*/  SYNCS.PHASECHK.TRANS64.TRYWAIT P0, [R7+URZ+0x8], R25 ;  /* 0x00000819070075a7 */ /* 0x0022a400080011ff */
[----:B--2---:R-:W-:Y:S05]  /*c230*/  @!P0 NANOSLEEP.SYNCS 0x989680 ;  /* 0x009896800000895d */ /* 0x004fea0003900000 */
[----:B------:R-:W2:Y:S02]  /*c240*/  @!P0 SYNCS.PHASECHK.TRANS64 P0, [R7+URZ+0x8], R25 ;  /* 0x00000819070085a7 */ /* 0x000ea400080010ff */
[----:B--2---:R-:W-:Y:S05]  /*c250*/  @!P0 BRA `(.L_x_166) ;  /* 0xfffffffc00f08947 */ /* 0x004fea000383ffff */
[----:B------:R-:W-:Y:S05]  /*c260*/  BRA `(.L_x_167) ;  /* 0xffffff6800e87947 */ /* 0x000fea000383ffff */
.L_x_59:
[----:B-12---:R-:W-:Y:S02]  /*c270*/  MOV R7, UR4 ;  /* 0x0000000400077c02 */ /* 0x006fe40008000f00 */
[-C--:B------:R-:W-:Y:S02]  /*c280*/  MOV R24, R9.reuse ;  /* 0x0000000900187202 */ /* 0x080fe40000000f00 */
[----:B------:R-:W-:-:S07]  /*c290*/  MOV R25, R9 ;  /* 0x0000000900197202 */ /* 0x000fce0000000f00 */
.L_x_168:
[----:B-1----:R1:W2:Y:S02]  /*c2a0*/  SYNCS.PHASECHK.TRANS64.TRYWAIT P0, [R7+URZ+0x38], R25 ;  /* 0x00003819070075a7 */ /* 0x0022a400080011ff */
[----:B--2---:R-:W-:Y:S05]  /*c2b0*/  @!P0 NANOSLEEP.SYNCS 0x989680 ;  /* 0x009896800000895d */ /* 0x004fea0003900000 */
[----:B------:R-:W2:Y:S02]  /*c2c0*/  @!P0 SYNCS.PHASECHK.TRANS64 P0, [R7+URZ+0x38], R25 ;  /* 0x00003819070085a7 */ /* 0x000ea400080010ff */
[----:B--2---:R-:W-:Y:S05]  /*c2d0*/  @!P0 BRA `(.L_x_168) ;  /* 0xfffffffc00f08947 */ /* 0x004fea000383ffff */
[----:B------:R-:W-:Y:S05]  /*c2e0*/  BRA `(.L_x_169) ;  /* 0xffffff6800fc7947 */ /* 0x000fea000383ffff */
.L_x_60:
[----:B------:R-:W-:Y:S01]  /*c2f0*/  HFMA2 R24, -RZ, RZ, -0.0 , 0 ;  /* 0x80000000ff187431 */ /* 0x000fe200000001ff */
[----:B------:R-:W-:Y:S02]  /*c300*/  MOV R7, UR4 ;  /* 0x0000000400077c02 */ /* 0x000fe40008000f00 */
[----:B------:R-:W-:-:S07]  /*c310*/  MOV R25, 0x80000000 ;  /* 0x8000000000197802 */ /* 0x000fce0000000f00 */
.L_x_170:
[----:B-1----:R1:W2:Y:S02]  /*c320*/  SYNCS.PHASECHK.TRANS64.TRYWAIT P0, [R7+URZ+0x18], R25 ;  /* 0x00001819070075a7 */ /* 0x0022a400080011ff */
[----:B--2---:R-:W-:Y:S05]  /*c330*/  @!P0 NANOSLEEP.SYNCS 0x989680 ;  /* 0x009896800000895d */ /* 0x004fea0003900000 */
[----:B------:R-:W2:Y:S02]  /*c340*/  @!P0 SYNCS.PHASECHK.TRANS64 P0, [R7+URZ+0x18], R25 ;  /* 0x00001819070085a7 */ /* 0x000ea400080010ff */
[----:B--2---:R-:W-:Y:S05]  /*c350*/  @!P0 BRA `(.L_x_170) ;  /* 0xfffffffc00f08947 */ /* 0x004fea000383ffff */
[----:B------:R-:W-:Y:S05]  /*c360*/  BRA `(.L_x_171) ;  /* 0xffffff6c00287947 */ /* 0x000fea000383ffff */
.L_x_62:
[----:B-12---:R-:W-:-:S07]  /*c370*/  MOV R7, UR4 ;  /* 0x0000000400077c02 */ /* 0x006fce0008000f00 */
.L_x_172:
[----:B-1----:R1:W2:Y:S02]  /*c380*/  SYNCS.PHASECHK.TRANS64.TRYWAIT P0, [R7+URZ+0x8], RZ ;  /* 0x000008ff070075a7 */ /* 0x0022a400080011ff */
[----:B--2---:R-:W-:Y:S05]  /*c390*/  @!P0 NANOSLEEP.SYNCS 0x989680 ;  /* 0x009896800000895d */ /* 0x004fea0003900000 */
[----:B------:R-:W2:Y:S02]  /*c3a0*/  @!P0 SYNCS.PHASECHK.TRANS64 P0, [R7+URZ+0x8], RZ ;  /* 0x000008ff070085a7 */ /* 0x000ea400080010ff */
[----:B--2---:R-:W-:Y:S05]  /*c3b0*/  @!P0 BRA `(.L_x_172) ;  /* 0xfffffffc00f08947 */ /* 0x004fea000383ffff */
[----:B------:R-:W-:Y:S05]  /*c3c0*/  BRA `(.L_x_173) ;  /* 0xffffff6c005c7947 */ /* 0x000fea000383ffff */
.L_x_64:
[----:B-123--:R-:W-:-:S07]  /*c3d0*/  MOV R7, UR4 ;  /* 0x0000000400077c02 */ /* 0x00efce0008000f00 */
.L_x_174:
[----:B-1----:R1:W2:Y:S02]  /*c3e0*/  SYNCS.PHASECHK.TRANS64.TRYWAIT P0, [R7+URZ+0x18], RZ ;  /* 0x000018ff070075a7 */ /* 0x0022a400080011ff */
[----:B--2---:R-:W-:Y:S05]  /*c3f0*/  @!P0 NANOSLEEP.SYNCS 0x989680 ;  /* 0x009896800000895d */ /* 0x004fea0003900000 */
[----:B------:R-:W2:Y:S02]  /*c400*/  @!P0 SYNCS.PHASECHK.TRANS64 P0, [R7+URZ+0x18], RZ ;  /* 0x000018ff070085a7 */ /* 0x000ea400080010ff */
[----:B--2---:R-:W-:Y:S05]  /*c410*/  @!P0 BRA `(.L_x_174) ;  /* 0xfffffffc00f08947 */ /* 0x004fea000383ffff */
[----:B------:R-:W-:Y:S05]  /*c420*/  BRA `(.L_x_175) ;  /* 0xffffff6c00687947 */ /* 0x000fea000383ffff */
.L_x_67:
[----:B------:R-:W-:Y:S01]  /*c430*/  HFMA2 R12, -RZ, RZ, -0.0 , 0 ;  /* 0x80000000ff0c7431 */ /* 0x000fe200000001ff */
[----:B-1234-:R-:W-:Y:S02]  /*c440*/  MOV R7, UR4 ;  /* 0x0000000400077c02 */ /* 0x01efe40008000f00 */
[----:B------:R-:W-:-:S07]  /*c450*/  MOV R13, 0x80000000 ;  /* 0x80000000000d7802 */ /* 0x000fce0000000f00 */
.L_x_176:
[----:B-1----:R1:W2:Y:S02]  /*c460*/  SYNCS.PHASECHK.TRANS64.TRYWAIT P0, [R7+URZ+0x8], R13 ;  /* 0x0000080d070075a7 */ /* 0x0022a400080011ff */
[----:B--2---:R-:W-:Y:S05]  /*c470*/  @!P0 NANOSLEEP.SYNCS 0x989680 ;  /* 0x009896800000895d */ /* 0x004fea0003900000 */
[----:B------:R-:W2:Y:S02]  /*c480*/  @!P0 SYNCS.PHASECHK.TRANS64 P0, [R7+URZ+0x8], R13 ;  /* 0x0000080d070085a7 */ /* 0x000ea400080010ff */
[----:B--2---:R-:W-:Y:S05]  /*c490*/  @!P0 BRA `(.L_x_176) ;  /* 0xfffffffc00f08947 */ /* 0x004fea000383ffff */
[----:B------:R-:W-:Y:S05]  /*c4a0*/  BRA `(.L_x_177) ;  /* 0xffffff6c008c7947 */ /* 0x000fea000383ffff */
.L_x_69:
[----:B-1234-:R-:W-:Y:S02]  /*c4b0*/  MOV R7, UR4 ;  /* 0x0000000400077c02 */ /* 0x01efe40008000f00 */
[----:B------:R-:W-:-:S07]  /*c4c0*/  MOV R15, R14 ;  /* 0x0000000e000f7202 */ /* 0x000fce0000000f00 */
.L_x_178:
[----:B-1----:R1:W2:Y:S02]  /*c4d0*/  SYNCS.PHASECHK.TRANS64.TRYWAIT P0, [R7+URZ+0x28], R15 ;  /* 0x0000280f070075a7 */ /* 0x0022a400080011ff */
[----:B--2---:R-:W-:Y:S05]  /*c4e0*/  @!P0 NANOSLEEP.SYNCS 0x989680 ;  /* 0x009896800000895d */ /* 0x004fea0003900000 */
[----:B------:R-:W2:Y:S02]  /*c4f0*/  @!P0 SYNCS.PHASECHK.TRANS64 P0, [R7+URZ+0x28], R15 ;  /* 0x0000280f070085a7 */ /* 0x000ea400080010ff */
[----:B--2---:R-:W-:Y:S05]  /*c500*/  @!P0 BRA `(.L_x_178) ;  /* 0xfffffffc00f08947 */ /* 0x004fea000383ffff */
[----:B------:R-:W-:Y:S05]  /*c510*/  BRA `(.L_x_179) ;  /* 0xffffff6c00887947 */ /* 0x000fea000383ffff */
.L_x_70:
[----:B------:R-:W-:Y:S01]  /*c520*/  HFMA2 R8, -RZ, RZ, -0.0 , 0 ;  /* 0x80000000ff087431 */ /* 0x000fe200000001ff */
[----:B------:R-:W-:Y:S02]  /*c530*/  MOV R7, UR4 ;  /* 0x0000000400077c02 */ /* 0x000fe40008000f00 */
[----:B------:R-:W-:-:S07]  /*c540*/  MOV R9, 0x80000000 ;  /* 0x8000000000097802 */ /* 0x000fce0000000f00 */
.L_x_180:
[----:B-1----:R1:W2:Y:S02]  /*c550*/  SYNCS.PHASECHK.TRANS64.TRYWAIT P0, [R7+URZ+0x18], R9 ;  /* 0x00001809070075a7 */ /* 0x0022a400080011ff */
[----:B--2---:R-:W-:Y:S05]  /*c560*/  @!P0 NANOSLEEP.SYNCS 0x989680 ;  /* 0x009896800000895d */ /* 0x004fea0003900000 */
[----:B------:R-:W2:Y:S02]  /*c570*/  @!P0 SYNCS.PHASECHK.TRANS64 P0, [R7+URZ+0x18], R9 ;  /* 0x00001809070085a7 */ /* 0x000ea400080010ff */
[----:B--2---:R-:W-:Y:S05]  /*c580*/  @!P0 BRA `(.L_x_180) ;  /* 0xfffffffc00f08947 */ /* 0x004fea000383ffff */
[----:B------:R-:W-:Y:S05]  /*c590*/  BRA `(.L_x_181) ;  /* 0xffffff6c00807947 */ /* 0x000fea000383ffff */
.L_x_72:
[----:B-12---:R-:W-:Y:S02]  /*c5a0*/  MOV R7, UR4 ;  /* 0x0000000400077c02 */ /* 0x006fe40008000f00 */
[----:B------:R-:W-:-:S07]  /*c5b0*/  MOV R11, R10 ;  /* 0x0000000a000b7202 */ /* 0x000fce0000000f00 */
.L_x_182:
[----:B-1----:R1:W2:Y:S02]  /*c5c0*/  SYNCS.PHASECHK.TRANS64.TRYWAIT P0, [R7+URZ+0x38], R11 ;  /* 0x0000380b070075a7 */ /* 0x0022a400080011ff */
[----:B--2---:R-:W-:Y:S05]  /*c5d0*/  @!P0 NANOSLEEP.SYNCS 0x989680 ;  /* 0x009896800000895d */ /* 0x004fea0003900000 */
[----:B------:R-:W2:Y:S02]  /*c5e0*/  @!P0 SYNCS.PHASECHK.TRANS64 P0, [R7+URZ+0x38], R11 ;  /* 0x0000380b070085a7 */ /* 0x000ea400080010ff */
[----:B--2---:R-:W-:Y:S05]  /*c5f0*/  @!P0 BRA `(.L_x_182) ;  /* 0xfffffffc00f08947 */ /* 0x004fea000383ffff */
[----:B------:R-:W-:Y:S05]  /*c600*/  BRA `(.L_x_183) ;  /* 0xffffff6c007c7947 */ /* 0x000fea000383ffff */
.L_x_80:
[----:B------:R-:W-:-:S07]  /*c610*/  MOV R17, R16 ;  /* 0x0000001000117202 */ /* 0x000fce0000000f00 */
.L_x_184:
[----:B-1----:R1:W2:Y:S02]  /*c620*/  SYNCS.PHASECHK.TRANS64.TRYWAIT P0, [R14+URZ], R17 ;  /* 0x000000110e0075a7 */ /* 0x0022a400080011ff */
[----:B--2---:R-:W-:Y:S05]  /*c630*/  @!P0 NANOSLEEP.SYNCS 0x989680 ;  /* 0x009896800000895d */ /* 0x004fea0003900000 */
[----:B------:R-:W2:Y:S02]  /*c640*/  @!P0 SYNCS.PHASECHK.TRANS64 P0, [R14+URZ], R17 ;  /* 0x000000110e0085a7 */ /* 0x000ea400080010ff */
[----:B--2---:R-:W-:Y:S05]  /*c650*/  @!P0 BRA `(.L_x_184) ;  /* 0xfffffffc00f08947 */ /* 0x004fea000383ffff */
[----:B------:R-:W-:Y:S05]  /*c660*/  BRA `(.L_x_79) ;  /* 0xffffff7000647947 */ /* 0x000fea000383ffff */
.L_x_83:
[----:B------:R-:W-:-:S07]  /*c670*/  MOV R9, R8 ;  /* 0x0000000800097202 */ /* 0x000fce0000000f00 */
.L_x_185:
[----:B-1----:R1:W2:Y:S02]  /*c680*/  SYNCS.PHASECHK.TRANS64.TRYWAIT P0, [R12+URZ], R9 ;  /* 0x000000090c0075a7 */ /* 0x0022a400080011ff */
[----:B--2---:R-:W-:Y:S05]  /*c690*/  @!P0 NANOSLEEP.SYNCS 0x989680 ;  /* 0x009896800000895d */ /* 0x004fea0003900000 */
[----:B------:R-:W2:Y:S02]  /*c6a0*/  @!P0 SYNCS.PHASECHK.TRANS64 P0, [R12+URZ], R9 ;  /* 0x000000090c0085a7 */ /* 0x000ea400080010ff */
[----:B--2---:R-:W-:Y:S05]  /*c6b0*/  @!P0 BRA `(.L_x_185) ;  /* 0xfffffffc00f08947 */ /* 0x004fea000383ffff */
[----:B------:R-:W-:Y:S05]  /*c6c0*/  BRA `(.L_x_82) ;  /* 0xffffff7000cc7947 */ /* 0x000fea000383ffff */
.L_x_86:
[----:B------:R-:W-:-:S07]  /*c6d0*/  MOV R4, UR24 ;  /* 0x0000001800047c02 */ /* 0x000fce0008000f00 */
.L_x_186:
[----:B-1----:R1:W3:Y:S02]  /*c6e0*/  SYNCS.PHASECHK.TRANS64.TRYWAIT P0, [R4+URZ], RZ ;  /* 0x000000ff040075a7 */ /* 0x0022e400080011ff */
[----:B---3--:R-:W-:Y:S05]  /*c6f0*/  @!P0 NANOSLEEP.SYNCS 0x989680 ;  /* 0x009896800000895d */ /* 0x008fea0003900000 */
[----:B------:R-:W3:Y:S02]  /*c700*/  @!P0 SYNCS.PHASECHK.TRANS64 P0, [R4+URZ], RZ ;  /* 0x000000ff040085a7 */ /* 0x000ee400080010ff */
[----:B---3--:R-:W-:Y:S05]  /*c710*/  @!P0 BRA `(.L_x_186) ;  /* 0xfffffffc00f08947 */ /* 0x008fea000383ffff */
[----:B------:R-:W-:Y:S05]  /*c720*/  BRA `(.L_x_187) ;  /* 0xffffff8c00f47947 */ /* 0x000fea000383ffff */
.L_x_87:
[----:B------:R-:W-:Y:S02]  /*c730*/  MOV R5, UR24 ;  /* 0x0000001800057c02 */ /* 0x000fe40008000f00 */
[----:B------:R-:W-:-:S07]  /*c740*/  MOV R27, R26 ;  /* 0x0000001a001b7202 */ /* 0x000fce0000000f00 */
.L_x_188:
[----:B-1----:R1:W3:Y:S02]  /*c750*/  SYNCS.PHASECHK.TRANS64.TRYWAIT P0, [R5+URZ+0x98], R27 ;  /* 0x0000981b050075a7 */ /* 0x0022e400080011ff */
[----:B---3--:R-:W-:Y:S05]  /*c760*/  @!P0 NANOSLEEP.SYNCS 0x989680 ;  /* 0x009896800000895d */ /* 0x008fea0003900000 */
[----:B------:R-:W3:Y:S02]  /*c770*/  @!P0 SYNCS.PHASECHK.TRANS64 P0, [R5+URZ+0x98], R27 ;  /* 0x0000981b050085a7 */ /* 0x000ee400080010ff */
[----:B---3--:R-:W-:Y:S05]  /*c780*/  @!P0 BRA `(.L_x_188) ;  /* 0xfffffffc00f08947 */ /* 0x008fea000383ffff */
[----:B------:R-:W-:Y:S05]  /*c790*/  BRA `(.L_x_189) ;  /* 0xffffff8c00e47947 */ /* 0x000fea000383ffff */
.L_x_88:
[----:B------:R-:W-:-:S07]  /*c7a0*/  MOV R4, UR24 ;  /* 0x0000001800047c02 */ /* 0x000fce0008000f00 */
.L_x_190:
[----:B-1----:R1:W2:Y:S02]  /*c7b0*/  SYNCS.PHASECHK.TRANS64.TRYWAIT P0, [R4+URZ+0x10], RZ ;  /* 0x000010ff040075a7 */ /* 0x0022a400080011ff */
[----:B--2---:R-:W-:Y:S05]  /*c7c0*/  @!P0 NANOSLEEP.SYNCS 0x989680 ;  /* 0x009896800000895d */ /* 0x004fea0003900000 */
[----:B------:R-:W2:Y:S02]  /*c7d0*/  @!P0 SYNCS.PHASECHK.TRANS64 P0, [R4+URZ+0x10], RZ ;  /* 0x000010ff040085a7 */ /* 0x000ea400080010ff */
[----:B--2---:R-:W-:Y:S05]  /*c7e0*/  @!P0 BRA `(.L_x_190) ;  /* 0xfffffffc00f08947 */ /* 0x004fea000383ffff */
[----:B------:R-:W-:Y:S05]  /*c7f0*/  BRA `(.L_x_191) ;  /* 0xffffff94009c7947 */ /* 0x000fea000383ffff */
.L_x_89:
[----:B------:R-:W-:Y:S02]  /*c800*/  MOV R26, UR24 ;  /* 0x00000018001a7c02 */ /* 0x000fe40008000f00 */
[-C--:B------:R-:W-:Y:S02]  /*c810*/  MOV R28, R5.reuse ;  /* 0x00000005001c7202 */ /* 0x080fe40000000f00 */
[----:B------:R-:W-:-:S07]  /*c820*/  MOV R29, R5 ;  /* 0x00000005001d7202 */ /* 0x000fce0000000f00 */
.L_x_192:
[----:B-1----:R1:W2:Y:S02]  /*c830*/  SYNCS.PHASECHK.TRANS64.TRYWAIT P0, [R26+URZ+0x48], R29 ;  /* 0x0000481d1a0075a7 */ /* 0x0022a400080011ff */
[----:B--2---:R-:W-:Y:S05]  /*c840*/  @!P0 NANOSLEEP.SYNCS 0x989680 ;  /* 0x009896800000895d */ /* 0x004fea0003900000 */
[----:B------:R-:W2:Y:S02]  /*c850*/  @!P0 SYNCS.PHASECHK.TRANS64 P0, [R26+URZ+0x48], R29 ;  /* 0x0000481d1a0085a7 */ /* 0x000ea400080010ff */
[----:B--2---:R-:W-:Y:S05]  /*c860*/  @!P0 BRA `(.L_x_192) ;  /* 0xfffffffc00f08947 */ /* 0x004fea000383ffff */
[----:B------:R-:W-:Y:S05]  /*c870*/  BRA `(.L_x_193) ;  /* 0xffffff9400887947 */ /* 0x000fea000383ffff */
.L_x_90:
[----:B------:R-:W-:Y:S01]  /*c880*/  HFMA2 R26, -RZ, RZ, -0.0 , 0 ;  /* 0x80000000ff1a7431 */ /* 0x000fe200000001ff */
[----:B------:R-:W-:Y:S02]  /*c890*/  MOV R4, UR24 ;  /* 0x0000001800047c02 */ /* 0x000fe40008000f00 */
[----:B------:R-:W-:-:S07]  /*c8a0*/  MOV R27, 0x80000000 ;  /* 0x80000000001b7802 */ /* 0x000fce0000000f00 */
.L_x_194:
[----:B-1----:R1:W2:Y:S02]  /*c8b0*/  SYNCS.PHASECHK.TRANS64.TRYWAIT P0, [R4+URZ], R27 ;  /* 0x0000001b040075a7 */ /* 0x0022a400080011ff */
[----:B--2---:R-:W-:Y:S05]  /*c8c0*/  @!P0 NANOSLEEP.SYNCS 0x989680 ;  /* 0x009896800000895d */ /* 0x004fea0003900000 */
[----:B------:R-:W2:Y:S02]  /*c8d0*/  @!P0 SYNCS.PHASECHK.TRANS64 P0, [R4+URZ], R27 ;  /* 0x0000001b040085a7 */ /* 0x000ea400080010ff */
[----:B--2---:R-:W-:Y:S05]  /*c8e0*/  @!P0 BRA `(.L_x_194) ;  /* 0xfffffffc00f08947 */ /* 0x004fea000383ffff */
[----:B------:R-:W-:Y:S05]  /*c8f0*/  BRA `(.L_x_195) ;  /* 0xffffff9800c07947 */ /* 0x000fea000383ffff */
.L_x_91:
[----:B------:R-:W-:Y:S02]  /*c900*/  MOV R27, UR24 ;  /* 0x00000018001b7c02 */ /* 0x000fe40008000f00 */
[-C--:B------:R-:W-:Y:S02]  /*c910*/  MOV R30, R5.reuse ;  /* 0x00000005001e7202 */ /* 0x080fe40000000f00 */
[----:B------:R-:W-:-:S07]  /*c920*/  MOV R31, R5 ;  /* 0x00000005001f7202 */ /* 0x000fce0000000f00 */
.L_x_196:
[----:B-1----:R1:W2:Y:S02]  /*c930*/  SYNCS.PHASECHK.TRANS64.TRYWAIT P0, [R27+URZ+0x58], R31 ;  /* 0x0000581f1b0075a7 */ /* 0x0022a400080011ff */
[----:B--2---:R-:W-:Y:S05]  /*c940*/  @!P0 NANOSLEEP.SYNCS 0x989680 ;  /* 0x009896800000895d */ /* 0x004fea0003900000 */
[----:B------:R-:W2:Y:S02]  /*c950*/  @!P0 SYNCS.PHASECHK.TRANS64 P0, [R27+URZ+0x58], R31 ;  /* 0x0000581f1b0085a7 */ /* 0x000ea400080010ff */
[----:B--2---:R-:W-:Y:S05]  /*c960*/  @!P0 BRA `(.L_x_196) ;  /* 0xfffffffc00f08947 */ /* 0x004fea000383ffff */
[----:B------:R-:W-:Y:S05]  /*c970*/  BRA `(.L_x_197) ;  /* 0xffffff9800b07947 */ /* 0x000fea000383ffff */
.L_x_92:
[----:B------:R-:W-:Y:S01]  /*c980*/  HFMA2 R28, -RZ, RZ, -0.0 , 0 ;  /* 0x80000000ff1c7431 */ /* 0x000fe200000001ff */
[----:B------:R-:W-:Y:S02]  /*c990*/  MOV R26, UR24 ;  /* 0x00000018001a7c02 */ /* 0x000fe40008000f00 */
[----:B------:R-:W-:-:S07]  /*c9a0*/  MOV R29, 0x80000000 ;  /* 0x80000000001d7802 */ /* 0x000fce0000000f00 */
.L_x_198:
[----:B--2---:R2:W3:Y:S02]  /*c9b0*/  SYNCS.PHASECHK.TRANS64.TRYWAIT P0, [R26+URZ+0x10], R29 ;  /* 0x0000101d1a0075a7 */ /* 0x0044e400080011ff */
[----:B---3--:R-:W-:Y:S05]  /*c9c0*/  @!P0 NANOSLEEP.SYNCS 0x989680 ;  /* 0x009896800000895d */ /* 0x008fea0003900000 */
[----:B------:R-:W3:Y:S02]  /*c9d0*/  @!P0 SYNCS.PHASECHK.TRANS64 P0, [R26+URZ+0x10], R29 ;  /* 0x0000101d1a0085a7 */ /* 0x000ee400080010ff */
[----:B---3--:R-:W-:Y:S05]  /*c9e0*/  @!P0 BRA `(.L_x_198) ;  /* 0xfffffffc00f08947 */ /* 0x008fea000383ffff */
[----:B------:R-:W-:Y:S05]  /*c9f0*/  BRA `(.L_x_199) ;  /* 0xffffff9c00447947 */ /* 0x000fea000383ffff */
.L_x_93:
[----:B------:R-:W-:Y:S02]  /*ca00*/  MOV R4, UR24 ;  /* 0x0000001800047c02 */ /* 0x000fe40008000f00 */
[----:B-1----:R-:W-:-:S07]  /*ca10*/  MOV R27, R26 ;  /* 0x0000001a001b7202 */ /* 0x002fce0000000f00 */
.L_x_200:
[----:B-1----:R1:W2:Y:S02]  /*ca20*/  SYNCS.PHASECHK.TRANS64.TRYWAIT P0, [R4+URZ+0x60], R27 ;  /* 0x0000601b040075a7 */ /* 0x0022a400080011ff */
[----:B--2---:R-:W-:Y:S05]  /*ca30*/  @!P0 NANOSLEEP.SYNCS 0x989680 ;  /* 0x009896800000895d */ /* 0x004fea0003900000 */
[----:B------:R-:W2:Y:S02]  /*ca40*/  @!P0 SYNCS.PHASECHK.TRANS64 P0, [R4+URZ+0x60], R27 ;  /* 0x0000601b040085a7 */ /* 0x000ea400080010ff */
[----:B--2---:R-:W-:Y:S05]  /*ca50*/  @!P0 BRA `(.L_x_200) ;  /* 0xfffffffc00f08947 */ /* 0x004fea000383ffff */
[----:B------:R-:W-:Y:S05]  /*ca60*/  BRA `(.L_x_201) ;  /* 0xffffff9c00cc7947 */ /* 0x000fea000383ffff */
.L_x_94:
[----:B------:R-:W-:Y:S02]  /*ca70*/  MOV R4, UR24 ;  /* 0x0000001800047c02 */ /* 0x000fe40008000f00 */
[-C--:B------:R-:W-:Y:S02]  /*ca80*/  MOV R26, R5.reuse ;  /* 0x00000005001a7202 */ /* 0x080fe40000000f00 */
[----:B------:R-:W-:-:S07]  /*ca90*/  MOV R27, R5 ;  /* 0x00000005001b7202 */ /* 0x000fce0000000f00 */
.L_x_202:
[----:B-1----:R1:W2:Y:S02]  /*caa0*/  SYNCS.PHASECHK.TRANS64.TRYWAIT P0, [R4+URZ+0x120], R27 ;  /* 0x0001201b040075a7 */ /* 0x0022a400080011ff */
[----:B--2---:R-:W-:Y:S05]  /*cab0*/  @!P0 NANOSLEEP.SYNCS 0x989680 ;  /* 0x009896800000895d */ /* 0x004fea0003900000 */
[----:B------:R-:W2:Y:S02]  /*cac0*/  @!P0 SYNCS.PHASECHK.TRANS64 P0, [R4+URZ+0x120], R27 ;  /* 0x0001201b040085a7 */ /* 0x000ea400080010ff */
[----:B--2---:R-:W-:Y:S05]  /*cad0*/  @!P0 BRA `(.L_x_202) ;  /* 0xfffffffc00f08947 */ /* 0x004fea000383ffff */
[----:B------:R-:W-:Y:S05]  /*cae0*/  BRA `(.L_x_203) ;  /* 0xffffff9c00bc7947 */ /* 0x000fea000383ffff */
.L_x_97:
[----:B------:R-:W-:Y:S02]  /*caf0*/  MOV R4, UR24 ;  /* 0x0000001800047c02 */ /* 0x000fe40008000f00 */
[----:B---3--:R-:W-:Y:S02]  /*cb00*/  MOV R8, 0x80000000 ;  /* 0x8000000000087802 */ /* 0x008fe40000000f00 */
[----:B------:R-:W-:-:S07]  /*cb10*/  MOV R9, 0x80000000 ;  /* 0x8000000000097802 */ /* 0x000fce0000000f00 */
.L_x_204:
[----:B-1----:R1:W3:Y:S02]  /*cb20*/  SYNCS.PHASECHK.TRANS64.TRYWAIT P0, [R4+URZ+0x80], R9 ;  /* 0x00008009040075a7 */ /* 0x0022e400080011ff */
[----:B---3--:R-:W-:Y:S05]  /*cb30*/  @!P0 NANOSLEEP.SYNCS 0x989680 ;  /* 0x009896800000895d */ /* 0x008fea0003900000 */
[----:B------:R-:W3:Y:S02]  /*cb40*/  @!P0 SYNCS.PHASECHK.TRANS64 P0, [R4+URZ+0x80], R9 ;  /* 0x00008009040085a7 */ /* 0x000ee400080010ff */
[----:B---3--:R-:W-:Y:S05]  /*cb50*/  @!P0 BRA `(.L_x_204) ;  /* 0xfffffffc00f08947 */ /* 0x008fea000383ffff */
[----:B------:R-:W-:Y:S05]  /*cb60*/  BRA `(.L_x_205) ;  /* 0xffffffa000bc7947 */ /* 0x000fea000383ffff */
.L_x_98:
[----:B---3--:R-:W-:Y:S01]  /*cb70*/  HFMA2 R8, -RZ, RZ, -0.0 , 0 ;  /* 0x80000000ff087431 */ /* 0x008fe200000001ff */
[----:B-1----:R-:W-:Y:S02]  /*cb80*/  MOV R4, UR24 ;  /* 0x0000001800047c02 */ /* 0x002fe40008000f00 */
[----:B------:R-:W-:-:S07]  /*cb90*/  MOV R9, 0x80000000 ;  /* 0x8000000000097802 */ /* 0x000fce0000000f00 */
.L_x_206:
[----:B-1----:R1:W3:Y:S02]  /*cba0*/  SYNCS.PHASECHK.TRANS64.TRYWAIT P0, [R4+URZ+0x88], R9 ;  /* 0x00008809040075a7 */ /* 0x0022e400080011ff */
[----:B---3--:R-:W-:Y:S05]  /*cbb0*/  @!P0 NANOSLEEP.SYNCS 0x989680 ;  /* 0x009896800000895d */ /* 0x008fea0003900000 */
[----:B------:R-:W3:Y:S02]  /*cbc0*/  @!P0 SYNCS.PHASECHK.TRANS64 P0, [R4+URZ+0x88], R9 ;  /* 0x00008809040085a7 */ /* 0x000ee400080010ff */
[----:B---3--:R-:W-:Y:S05]  /*cbd0*/  @!P0 BRA `(.L_x_206) ;  /* 0xfffffffc00f08947 */ /* 0x008fea000383ffff */
[----:B------:R-:W-:Y:S05]  /*cbe0*/  BRA `(.L_x_207) ;  /* 0xffffffa000b07947 */ /* 0x000fea000383ffff */
.L_x_99:
[----:B------:R-:W-:-:S07]  /*cbf0*/  MOV R4, UR24 ;  /* 0x0000001800047c02 */ /* 0x000fce0008000f00 */
.L_x_208:
[----:B-1----:R1:W4:Y:S02]  /*cc00*/  SYNCS.PHASECHK.TRANS64.TRYWAIT P0, [R4+URZ+0xe8], RZ ;  /* 0x0000e8ff040075a7 */ /* 0x00232400080011ff */
[----:B----4-:R-:W-:Y:S05]  /*cc10*/  @!P0 NANOSLEEP.SYNCS 0x989680 ;  /* 0x009896800000895d */ /* 0x010fea0003900000 */
[----:B------:R-:W4:Y:S02]  /*cc20*/  @!P0 SYNCS.PHASECHK.TRANS64 P0, [R4+URZ+0xe8], RZ ;  /* 0x0000e8ff040085a7 */ /* 0x000f2400080010ff */
[----:B----4-:R-:W-:Y:S05]  /*cc30*/  @!P0 BRA `(.L_x_208) ;  /* 0xfffffffc00f08947 */ /* 0x010fea000383ffff */
[----:B------:R-:W-:Y:S05]  /*cc40*/  BRA `(.L_x_209) ;  /* 0xffffffa000ec7947 */ /* 0x000fea000383ffff */
.L_x_107:
[----:B------:R-:W-:Y:S02]  /*cc50*/  MOV R6, UR6 ;  /* 0x0000000600067c02 */ /* 0x000fe40008000f00 */
[----:B------:R-:W-:Y:S02]  /*cc60*/  MOV R7, UR6 ;  /* 0x0000000600077c02 */ /* 0x000fe40008000f00 */
[----:B------:R-:W-:-:S07]  /*cc70*/  MOV R5, UR4 ;  /* 0x0000000400057c02 */ /* 0x000fce0008000f00 */
.L_x_210:
[----:B-1----:R1:W2:Y:S02]  /*cc80*/  SYNCS.PHASECHK.TRANS64.TRYWAIT P0, [R5+URZ+0x20], R7 ;  /* 0x00002007050075a7 */ /* 0x0022a400080011ff */
[----:B--2---:R-:W-:Y:S05]  /*cc90*/  @!P0 NANOSLEEP.SYNCS 0x989680 ;  /* 0x009896800000895d */ /* 0x004fea0003900000 */
[----:B------:R-:W2:Y:S02]  /*cca0*/  @!P0 SYNCS.PHASECHK.TRANS64 P0, [R5+URZ+0x20], R7 ;  /* 0x00002007050085a7 */ /* 0x000ea400080010ff */
[----:B--2---:R-:W-:Y:S05]  /*ccb0*/  @!P0 BRA `(.L_x_210) ;  /* 0xfffffffc00f08947 */ /* 0x004fea000383ffff */
[----:B------:R-:W-:Y:S05]  /*ccc0*/  BRA `(.L_x_211) ;  /* 0xffffffa800b87947 */ /* 0x000fea000383ffff */
.L_x_108:
[----:B------:R-:W-:Y:S02]  /*ccd0*/  MOV R6, UR5 ;  /* 0x0000000500067c02 */ /* 0x000fe40008000f00 */
[----:B-1----:R-:W-:Y:S02]  /*cce0*/  MOV R7, UR5 ;  /* 0x0000000500077c02 */ /* 0x002fe40008000f00 */
[----:B------:R-:W-:-:S07]  /*ccf0*/  MOV R4, UR4 ;  /* 0x0000000400047c02 */ /* 0x000fce0008000f00 */
.L_x_212:
[----:B-1----:R1:W2:Y:S02]  /*cd00*/  SYNCS.PHASECHK.TRANS64.TRYWAIT P0, [R4+URZ+0x40], R7 ;  /* 0x00004007040075a7 */ /* 0x0022a400080011ff */
[----:B--2---:R-:W-:Y:S05]  /*cd10*/  @!P0 NANOSLEEP.SYNCS 0x989680 ;  /* 0x009896800000895d */ /* 0x004fea0003900000 */
[----:B------:R-:W2:Y:S02]  /*cd20*/  @!P0 SYNCS.PHASECHK.TRANS64 P0, [R4+URZ+0x40], R7 ;  /* 0x00004007040085a7 */ /* 0x000ea400080010ff */
[----:B--2---:R-:W-:Y:S05]  /*cd30*/  @!P0 BRA `(.L_x_212) ;  /* 0xfffffffc00f08947 */ /* 0x004fea000383ffff */
[----:B------:R-:W-:Y:S05]  /*cd40*/  BRA `(.L_x_213) ;  /* 0xffffffa800a47947 */ /* 0x000fea000383ffff */
.L_x_109:
[----:B------:R-:W-:Y:S02]  /*cd50*/  MOV R6, UR6 ;  /* 0x0000000600067c02 */ /* 0x000fe40008000f00 */
[----:B------:R-:W-:Y:S02]  /*cd60*/  MOV R7, UR6 ;  /* 0x0000000600077c02 */ /* 0x000fe40008000f00 */
[----:B------:R-:W-:-:S07]  /*cd70*/  MOV R4, UR4 ;  /* 0x0000000400047c02 */ /* 0x000fce0008000f00 */
.L_x_214:
[----:B-1----:R1:W2:Y:S02]  /*cd80*/  SYNCS.PHASECHK.TRANS64.TRYWAIT P0, [R4+URZ+0x30], R7 ;  /* 0x00003007040075a7 */ /* 0x0022a400080011ff */
[----:B--2---:R-:W-:Y:S05]  /*cd90*/  @!P0 NANOSLEEP.SYNCS 0x989680 ;  /* 0x009896800000895d */ /* 0x004fea0003900000 */
[----:B------:R-:W2:Y:S02]  /*cda0*/  @!P0 SYNCS.PHASECHK.TRANS64 P0, [R4+URZ+0x30], R7 ;  /* 0x00003007040085a7 */ /* 0x000ea400080010ff */
[----:B--2---:R-:W-:Y:S05]  /*cdb0*/  @!P0 BRA `(.L_x_214) ;  /* 0xfffffffc00f08947 */ /* 0x004fea000383ffff */
[----:B------:R-:W-:Y:S05]  /*cdc0*/  BRA `(.L_x_215) ;  /* 0xffffffb800a07947 */ /* 0x000fea000383ffff */
.L_x_110:
[----:B------:R-:W-:Y:S02]  /*cdd0*/  MOV R6, UR5 ;  /* 0x0000000500067c02 */ /* 0x000fe40008000f00 */
[----:B-1----:R-:W-:Y:S02]  /*cde0*/  MOV R7, UR5 ;  /* 0x0000000500077c02 */ /* 0x002fe40008000f00 */
[----:B------:R-:W-:-:S07]  /*cdf0*/  MOV R4, UR4 ;  /* 0x0000000400047c02 */ /* 0x000fce0008000f00 */
.L_x_216:
[----:B-1----:R1:W2:Y:S02]  /*ce00*/  SYNCS.PHASECHK.TRANS64.TRYWAIT P0, [R4+URZ+0x50], R7 ;  /* 0x00005007040075a7 */ /* 0x0022a400080011ff */
[----:B--2---:R-:W-:Y:S05]  /*ce10*/  @!P0 NANOSLEEP.SYNCS 0x989680 ;  /* 0x009896800000895d */ /* 0x004fea0003900000 */
[----:B------:R-:W2:Y:S02]  /*ce20*/  @!P0 SYNCS.PHASECHK.TRANS64 P0, [R4+URZ+0x50], R7 ;  /* 0x00005007040085a7 */ /* 0x000ea400080010ff */
[----:B--2---:R-:W-:Y:S05]  /*ce30*/  @!P0 BRA `(.L_x_216) ;  /* 0xfffffffc00f08947 */ /* 0x004fea000383ffff */
[----:B------:R-:W-:Y:S05]  /*ce40*/  BRA `(.L_x_217) ;  /* 0xffffffb800887947 */ /* 0x000fea000383ffff */
.L_x_111:
[----:B------:R-:W-:Y:S02]  /*ce50*/  MOV R6, UR6 ;  /* 0x0000000600067c02 */ /* 0x000fe40008000f00 */
[----:B------:R-:W-:Y:S02]  /*ce60*/  MOV R7, UR6 ;  /* 0x0000000600077c02 */ /* 0x000fe40008000f00 */
[----:B------:R-:W-:-:S07]  /*ce70*/  MOV R4, UR4 ;  /* 0x0000000400047c02 */ /* 0x000fce0008000f00 */
.L_x_218:
[----:B-1----:R1:W2:Y:S02]  /*ce80*/  SYNCS.PHASECHK.TRANS64.TRYWAIT P0, [R4+URZ+0x68], R7 ;  /* 0x00006807040075a7 */ /* 0x0022a400080011ff */
[----:B--2---:R-:W-:Y:S05]  /*ce90*/  @!P0 NANOSLEEP.SYNCS 0x989680 ;  /* 0x009896800000895d */ /* 0x004fea0003900000 */
[----:B------:R-:W2:Y:S02]  /*cea0*/  @!P0 SYNCS.PHASECHK.TRANS64 P0, [R4+URZ+0x68], R7 ;  /* 0x00006807040085a7 */ /* 0x000ea400080010ff */
[----:B--2---:R-:W-:Y:S05]  /*ceb0*/  @!P0 BRA `(.L_x_218) ;  /* 0xfffffffc00f08947 */ /* 0x004fea000383ffff */
[----:B------:R-:W-:Y:S05]  /*cec0*/  BRA `(.L_x_219) ;  /* 0xffffffbc006c7947 */ /* 0x000fea000383ffff */
.L_x_114:
[----:B------:R-:W-:Y:S02]  /*ced0*/  MOV R10, UR6 ;  /* 0x00000006000a7c02 */ /* 0x000fe40008000f00 */
[----:B------:R-:W-:Y:S02]  /*cee0*/  MOV R11, UR6 ;  /* 0x00000006000b7c02 */ /* 0x000fe40008000f00 */
[----:B------:R-:W-:-:S07]  /*cef0*/  MOV R4, UR4 ;  /* 0x0000000400047c02 */ /* 0x000fce0008000f00 */
.L_x_220:
[----:B--2---:R2:W3:Y:S02]  /*cf00*/  SYNCS.PHASECHK.TRANS64.TRYWAIT P0, [R4+URZ+0x128], R11 ;  /* 0x0001280b040075a7 */ /* 0x0044e400080011ff */
[----:B---3--:R-:W-:Y:S05]  /*cf10*/  @!P0 NANOSLEEP.SYNCS 0x989680 ;  /* 0x009896800000895d */ /* 0x008fea0003900000 */
[----:B------:R-:W3:Y:S02]  /*cf20*/  @!P0 SYNCS.PHASECHK.TRANS64 P0, [R4+URZ+0x128], R11 ;  /* 0x0001280b040085a7 */ /* 0x000ee400080010ff */
[----:B---3--:R-:W-:Y:S05]  /*cf30*/  @!P0 BRA `(.L_x_220) ;  /* 0xfffffffc00f08947 */ /* 0x008fea000383ffff */
[----:B------:R-:W-:Y:S05]  /*cf40*/  BRA `(.L_x_221) ;  /* 0xffffffc400c07947 */ /* 0x000fea000383ffff */
.L_x_119:
[----:B----4-:R-:W-:-:S07]  /*cf50*/  MOV R7, UR6 ;  /* 0x0000000600077c02 */ /* 0x010fce0008000f00 */
.L_x_222:
[----:B-1----:R1:W2:Y:S02]  /*cf60*/  SYNCS.PHASECHK.TRANS64.TRYWAIT P0, [R7+URZ+0x70], RZ ;  /* 0x000070ff070075a7 */ /* 0x0022a400080011ff */
[----:B--2---:R-:W-:Y:S05]  /*cf70*/  @!P0 NANOSLEEP.SYNCS 0x989680 ;  /* 0x009896800000895d */ /* 0x004fea0003900000 */
[----:B------:R-:W2:Y:S02]  /*cf80*/  @!P0 SYNCS.PHASECHK.TRANS64 P0, [R7+URZ+0x70], RZ ;  /* 0x000070ff070085a7 */ /* 0x000ea400080010ff */
[----:B--2---:R-:W-:Y:S05]  /*cf90*/  @!P0 BRA `(.L_x_222) ;  /* 0xfffffffc00f08947 */ /* 0x004fea000383ffff */
[----:B------:R-:W-:Y:S05]  /*cfa0*/  BRA `(.L_x_223) ;  /* 0xffffffc800d87947 */ /* 0x000fea000383ffff */
.L_x_121:
[----:B------:R-:W-:-:S07]  /*cfb0*/  MOV R4, UR6 ;  /* 0x0000000600047c02 */ /* 0x000fce0008000f00 */
.L_x_224:
[----:B-1----:R1:W2:Y:S02]  /*cfc0*/  SYNCS.PHASECHK.TRANS64.TRYWAIT P0, [R4+URZ+0x78], RZ ;  /* 0x000078ff040075a7 */ /* 0x0022a400080011ff */
[----:B--2---:R-:W-:Y:S05]  /*cfd0*/  @!P0 NANOSLEEP.SYNCS 0x989680 ;  /* 0x009896800000895d */ /* 0x004fea0003900000 */
[----:B------:R-:W2:Y:S02]  /*cfe0*/  @!P0 SYNCS.PHASECHK.TRANS64 P0, [R4+URZ+0x78], RZ ;  /* 0x000078ff040085a7 */ /* 0x000ea400080010ff */
[----:B--2---:R-:W-:Y:S05]  /*cff0*/  @!P0 BRA `(.L_x_224) ;  /* 0xfffffffc00f08947 */ /* 0x004fea000383ffff */
[----:B------:R-:W-:Y:S05]  /*d000*/  BRA `(.L_x_225) ;  /* 0xffffffd0005c7947 */ /* 0x000fea000383ffff */
.L_x_131:
[----:B------:R-:W-:Y:S02]  /*d010*/  MOV R3, UR6 ;  /* 0x0000000600037c02 */ /* 0x000fe40008000f00 */
[----:B------:R-:W-:-:S07]  /*d020*/  MOV R5, R4 ;  /* 0x0000000400057202 */ /* 0x000fce0000000f00 */
.L_x_226:
[----:B-1----:R1:W2:Y:S02]  /*d030*/  SYNCS.PHASECHK.TRANS64.TRYWAIT P0, [R3+URZ+0x90], R5 ;  /* 0x00009005030075a7 */ /* 0x0022a400080011ff */
[----:B--2---:R-:W-:Y:S05]  /*d040*/  @!P0 NANOSLEEP.SYNCS 0x989680 ;  /* 0x009896800000895d */ /* 0x004fea0003900000 */
[----:B------:R-:W2:Y:S02]  /*d050*/  @!P0 SYNCS.PHASECHK.TRANS64 P0, [R3+URZ+0x90], R5 ;  /* 0x00009005030085a7 */ /* 0x000ea400080010ff */
[----:B--2---:R-:W-:Y:S05]  /*d060*/  @!P0 BRA `(.L_x_226) ;  /* 0xfffffffc00f08947 */ /* 0x004fea000383ffff */
[----:B------:R-:W-:Y:S05]  /*d070*/  BRA `(.L_x_227) ;  /* 0xffffffe000b87947 */ /* 0x000fea000383ffff */
        .weak           $__internal_0_$__cuda_sm10x_tcgen05_guardrail_trap_col_being_dealloced_not_returned_by_alloc
        .type           $__internal_0_$__cuda_sm10x_tcgen05_guardrail_trap_col_being_dealloced_not_returned_by_alloc,@function
        .size           $__internal_0_$__cuda_sm10x_tcgen05_guardrail_trap_col_being_dealloced_not_returned_by_alloc,($__internal_1_$__cuda_sm10x_tcgen05_guardrail_trap_phase_invalid_during_alloc - $__internal_0_$__cuda_sm10x_tcgen05_guardrail_trap_col_being_dealloced_not_returned_by_alloc)
$__internal_0_$__cuda_sm10x_tcgen05_guardrail_trap_col_being_dealloced_not_returned_by_alloc:
[----:B------:R-:W-:Y:S05]  /*d080*/  BPT.TRAP 0x1 ;  /* 0x000000040000795c */ /* 0x000fea0000300000 */
[----:B------:R-:W-:-:S04]  /*d090*/  HFMA2 R7, -RZ, RZ, 0, 0 ;  /* 0x00000000ff077431 */ /* 0x000fc800000001ff */
[----:B------:R-:W-:Y:S05]  /*d0a0*/  RET.REL.NODEC R6 `(kernel_cutlass_kernel_flash_attncuteflash_bwd_sm100FlashAttentionBackwardSm100_object_at__tensor0000o19211101213_tensor0000_o_19210111213_tensor0000o19211101213_tensor0000_o_19210111213_t_0) ;  /* 0xffffff2c06d47950 */ /* 0x000fea0003c3ffff */
        .weak           $__internal_1_$__cuda_sm10x_tcgen05_guardrail_trap_phase_invalid_during_alloc
        .type           $__internal_1_$__cuda_sm10x_tcgen05_guardrail_trap_phase_invalid_during_alloc,@function
        .size           $__internal_1_$__cuda_sm10x_tcgen05_guardrail_trap_phase_invalid_during_alloc,($__internal_2_$__cuda_sm10x_tcgen05_guardrail_trap_unallocated_columns_being_dealloced - $__internal_1_$__cuda_sm10x_tcgen05_guardrail_trap_phase_invalid_during_alloc)
$__internal_1_$__cuda_sm10x_tcgen05_guardrail_trap_phase_invalid_during_alloc:
[----:B------:R-:W-:Y:S05]  /*d0b0*/  BPT.TRAP 0x1 ;  /* 0x000000040000795c */ /* 0x000fea0000300000 */
[----:B------:R-:W-:Y:S01]  /*d0c0*/  HFMA2 R9, -RZ, RZ, 0, 0 ;  /* 0x00000000ff097431 */ /* 0x000fe200000001ff */
[----:B------:R-:W-:-:S04]  /*d0d0*/  MOV R8, R5 ;  /* 0x0000000500087202 */ /* 0x000fc80000000f00 */
[----:B------:R-:W-:Y:S05]  /*d0e0*/  RET.REL.NODEC R8 `(kernel_cutlass_kernel_flash_attncuteflash_bwd_sm100FlashAttentionBackwardSm100_object_at__tensor0000o19211101213_tensor0000_o_19210111213_tensor0000o19211101213_tensor0000_o_19210111213_t_0) ;  /* 0xffffff2c08c47950 */ /* 0x000fea0003c3ffff */
        .weak           $__internal_2_$__cuda_sm10x_tcgen05_guardrail_trap_unallocated_columns_being_dealloced
        .type           $__internal_2_$__cuda_sm10x_tcgen05_guardrail_trap_unallocated_columns_being_dealloced,@function
        .size           $__internal_2_$__cuda_sm10x_tcgen05_guardrail_trap_unallocated_columns_being_dealloced,(.L_x_231 - $__internal_2_$__cuda_sm10x_tcgen05_guardrail_trap_unallocated_columns_being_dealloced)
$__internal_2_$__cuda_sm10x_tcgen05_guardrail_trap_unallocated_columns_being_dealloced:
[----:B------:R-:W-:Y:S05]  /*d0f0*/  BPT.TRAP 0x1 ;  /* 0x000000040000795c */ /* 0x000fea0000300000 */
[----:B------:R-:W-:-:S04]  /*d100*/  MOV R7, 0x0 ;  /* 0x0000000000077802 */ /* 0x000fc80000000f00 */
[----:B------:R-:W-:Y:S05]  /*d110*/  RET.REL.NODEC R6 `(kernel_cutlass_kernel_flash_attncuteflash_bwd_sm100FlashAttentionBackwardSm100_object_at__tensor0000o19211101213_tensor0000_o_19210111213_tensor0000o19211101213_tensor0000_o_19210111213_t_0) ;  /* 0xffffff2c06b87950 */ /* 0x000fea0003c3ffff */
.L_x_228:
[----:B------:R-:W-:-:S00]  /*d120*/  BRA `(.L_x_228) ;  /* 0xfffffffc00fc7947 */ /* 0x000fc0000383ffff */
[----:B------:R-:W-:-:S00]  /*d130*/  NOP ;  /* 0x0000000000007918 */ /* 0x000fc00000000000 */
        /* <DEDUP_REMOVED lines=12> */
.L_x_231:


//--------------------- .nv.shared.kernel_cutlass_kernel_flash_attncuteflash_bwd_sm100FlashAttentionBackwardSm100_object_at__tensor0000o19211101213_tensor0000_o_19210111213_tensor0000o19211101213_tensor0000_o_19210111213_t_0 --------------------------
	.section	.nv.shared.kernel_cutlass_kernel_flash_attncuteflash_bwd_sm100FlashAttentionBackwardSm100_object_at__tensor0000o19211101213_tensor0000_o_19210111213_tensor0000o19211101213_tensor0000_o_19210111213_t_0,"aw",@nobits
	.sectionflags	@""
	.align	1024
	.zero		1024


//--------------------- .nv.shared.reserved.0     --------------------------
	.section	.nv.shared.reserved.0,"aw",@nobits
	.align	8
	.weak		__nv_reservedSMEM_offset_0_alias
	.size		__nv_reservedSMEM_offset_0_alias, 0, 64
	.other		__nv_reservedSMEM_offset_0_alias,@"STO_CUDA_RESERVED_SHARED STV_DEFAULT"
__nv_reservedSMEM_offset_0_alias:
	.zero		0
.nv.shared.reserved.0:
	.zero		64
	.weak		__nv_reservedSMEM_allocation_phase
	.type		__nv_reservedSMEM_allocation_phase,@object
	.size		__nv_reservedSMEM_allocation_phase,(.L_0 - __nv_reservedSMEM_allocation_phase)
__nv_reservedSMEM_allocation_phase:
	.zero		1
.L_0:
	.zero		7
	.weak		__nv_reservedSMEM_devtool_atexit_pc
	.type		__nv_reservedSMEM_devtool_atexit_pc,@object
	.size		__nv_reservedSMEM_devtool_atexit_pc,(__nv_reservedSMEM_allocation_mask - __nv_reservedSMEM_devtool_atexit_pc)
__nv_reservedSMEM_devtool_atexit_pc:
	.zero		8
	.weak		__nv_reservedSMEM_allocation_mask
	.type		__nv_reservedSMEM_allocation_mask,@object
	.size		__nv_reservedSMEM_allocation_mask,(.L_2 - __nv_reservedSMEM_allocation_mask)
__nv_reservedSMEM_allocation_mask:
	.zero		4
.L_2:
	.zero		4
	.weak		__nv_reservedSMEM_tmem_allocation_pipeline_mbarrier
	.type		__nv_reservedSMEM_tmem_allocation_pipeline_mbarrier,@object
	.size		__nv_reservedSMEM_tmem_allocation_pipeline_mbarrier,(__nv_reservedSMEM_tmem_allocation_pipeline_mbarrier_parity - __nv_reservedSMEM_tmem_allocation_pipeline_mbarrier)
__nv_reservedSMEM_tmem_allocation_pipeline_mbarrier:
	.zero		8
	.weak		__nv_reservedSMEM_tmem_allocation_pipeline_mbarrier_parity
	.type		__nv_reservedSMEM_tmem_allocation_pipeline_mbarrier_parity,@object
	.size		__nv_reservedSMEM_tmem_allocation_pipeline_mbarrier_parity,(.L_4 - __nv_reservedSMEM_tmem_allocation_pipeline_mbarrier_parity)
__nv_reservedSMEM_tmem_allocation_pipeline_mbarrier_parity:
	.zero		4
.L_4:


//--------------------- .nv.constant0.kernel_cutlass_kernel_flash_attncuteflash_bwd_sm100FlashAttentionBackwardSm100_object_at__tensor0000o19211101213_tensor0000_o_19210111213_tensor0000o19211101213_tensor0000_o_19210111213_t_0 --------------------------
	.section	.nv.constant0.kernel_cutlass_kernel_flash_attncuteflash_bwd_sm100FlashAttentionBackwardSm100_object_at__tensor0000o19211101213_tensor0000_o_19210111213_tensor0000o19211101213_tensor0000_o_19210111213_t_0,"a",@progbits
	.sectionflags	@""
	.align	4
.nv.constant0.kernel_cutlass_kernel_flash_attncuteflash_bwd_sm100FlashAttentionBackwardSm100_object_at__tensor0000o19211101213_tensor0000_o_19210111213_tensor0000o19211101213_tensor0000_o_19210111213_t_0:
	.zero		2480


//--------------------- SYMBOLS --------------------------

	.type		.nv.reservedSmem.offset0,@object
	.size		.nv.reservedSmem.offset0,0x4
	.type		.nv.reservedSmem.cap,@object
	.size		.nv.reservedSmem.cap,0x4
